def matmul_kernel(
    a_ptr,
    b_ptr,
    c_ptr,
    M,
    N,
    K,
    stride_am,
    stride_ak,
    stride_bk,
    stride_bn,
    stride_cm,
    stride_cn,
    BLOCK_M: tl.constexpr,
    BLOCK_N: tl.constexpr,
    BLOCK_K: tl.constexpr,
    GROUP_M: tl.constexpr,
):
    pid = tl.program_id(axis=0)
    num_pid_m = tl.cdiv(M, BLOCK_M)
    num_pid_n = tl.cdiv(N, BLOCK_N)
    num_pid_in_group = GROUP_M * num_pid_n
    group_id = pid // num_pid_in_group
    first_pid_m = group_id * GROUP_M
    group_size_m = min(num_pid_m - first_pid_m, GROUP_M)
    pid_m = first_pid_m + ((pid % num_pid_in_group) % group_size_m)
    pid_n = (pid % num_pid_in_group) // group_size_m

    offs_am = (pid_m * BLOCK_M + tl.arange(0, BLOCK_M)) % M
    offs_bn = (pid_n * BLOCK_N + tl.arange(0, BLOCK_N)) % N
    offs_k = tl.arange(0, BLOCK_K)
    a_ptrs = a_ptr + offs_am[:, None] * stride_am + offs_k[None, :] * stride_ak
    b_ptrs = b_ptr + offs_k[:, None] * stride_bk + offs_bn[None, :] * stride_bn

    acc = tl.zeros((BLOCK_M, BLOCK_N), dtype=tl.float32)
    for kk in range(0, tl.cdiv(K, BLOCK_K)):
        a = tl.load(a_ptrs, mask=offs_k[None, :] < K - kk * BLOCK_K, other=0.0)
        b = tl.load(b_ptrs, mask=offs_k[:, None] < K - kk * BLOCK_K, other=0.0)
        acc = tl.dot(a, b, acc)
        a_ptrs += BLOCK_K * stride_ak
        b_ptrs += BLOCK_K * stride_bk

    c = acc.to(c_ptr.dtype.element_ty)
    offs_cm = pid_m * BLOCK_M + tl.arange(0, BLOCK_M)
    offs_cn = pid_n * BLOCK_N + tl.arange(0, BLOCK_N)
    c_ptrs = c_ptr + offs_cm[:, None] * stride_cm + offs_cn[None, :] * stride_cn
    mask = (offs_cm[:, None] < M) & (offs_cn[None, :] < N)
    tl.store(c_ptrs, c, mask=mask)

# config = {"BLOCK_K": 32, "BLOCK_M": 512, "BLOCK_N": 64, "GROUP_M": 4, "arch": "sm_100", "dtype": "fp32", "num_ctas": 1, "num_stages": 3, "num_warps": 4}
# arch = sm_100


// ===== COMPILED SASS (sm_100a) =====

	.target	sm_100a

	.elftype	@"ET_EXEC"


//--------------------- .note.nv.tkinfo           --------------------------
	.section	.note.nv.tkinfo,"",@"SHT_NOTE"
	.sectionflags	@"SHF_NOTE_NV_TKINFO"
	.tkinfo
        /*0018*/ 	.word	0x00000081
        /*0030*/ 	.string	""
        /*0030*/ 	.string	"ptxas-blackwell"
        /*0030*/ 	.string	"Cuda compilation tools, release 12.9, V12.9.86"
        /*0030*/ 	.string	"Build cuda_12.9.r12.9/compiler.36037853_0"
        /*0030*/ 	.string	"-v  -suppress-debug-info  -lineinfo  -arch sm_100a "



//--------------------- .note.nv.cuver            --------------------------
	.section	.note.nv.cuver,"",@"SHT_NOTE"
	.sectionflags	@"SHF_NOTE_NV_CUVER"
        /*0018*/ 	.short	0x0001
        /*001a*/ 	.short	0x0064
        /*001c*/ 	.short	0x0001
        /*001e*/ 	.short	0x0000
        /*0020*/ 	.short	0x0001
        /*0022*/ 	.short	0x0000


//--------------------- .nv.info                  --------------------------
	.section	.nv.info,"",@"SHT_CUDA_INFO"
	.align	4


	//----- nvinfo : EIATTR_REGCOUNT
	.align		4
        /*0000*/ 	.byte	0x04, 0x2f
        /*0002*/ 	.short	(.L_4 - .L_3)
	.align		4
.L_3:
        /*0004*/ 	.word	index@(matmul_kernel)
        /*0008*/ 	.word	0x000000ff


	//----- nvinfo : EIATTR_FRAME_SIZE
	.align		4
.L_4:
        /*000c*/ 	.byte	0x04, 0x11
        /*000e*/ 	.short	(.L_6 - .L_5)
	.align		4
.L_5:
        /*0010*/ 	.word	index@($__internal_2_$__cuda_sm10x_tcgen05_guardrail_trap_unallocated_columns_being_dealloced)
        /*0014*/ 	.word	0x00000648


	//----- nvinfo : EIATTR_FRAME_SIZE
	.align		4
.L_6:
        /*0018*/ 	.byte	0x04, 0x11
        /*001a*/ 	.short	(.L_8 - .L_7)
	.align		4
.L_7:
        /*001c*/ 	.word	index@($__internal_1_$__cuda_sm10x_tcgen05_guardrail_trap_phase_invalid_during_alloc)
        /*0020*/ 	.word	0x00000648


	//----- nvinfo : EIATTR_FRAME_SIZE
	.align		4
.L_8:
        /*0024*/ 	.byte	0x04, 0x11
        /*0026*/ 	.short	(.L_10 - .L_9)
	.align		4
.L_9:
        /*0028*/ 	.word	index@($__internal_0_$__cuda_sm10x_tcgen05_guardrail_trap_col_being_dealloced_not_returned_by_alloc)
        /*002c*/ 	.word	0x00000648


	//----- nvinfo : EIATTR_FRAME_SIZE
	.align		4
.L_10:
        /*0030*/ 	.byte	0x04, 0x11
        /*0032*/ 	.short	(.L_12 - .L_11)
	.align		4
.L_11:
        /*0034*/ 	.word	index@(matmul_kernel)
        /*0038*/ 	.word	0x00000648


	//----- nvinfo : EIATTR_MIN_STACK_SIZE
	.align		4
.L_12:
        /*003c*/ 	.byte	0x04, 0x12
        /*003e*/ 	.short	(.L_14 - .L_13)
	.align		4
.L_13:
        /*0040*/ 	.word	index@(matmul_kernel)
        /*0044*/ 	.word	0x00000648
.L_14:


//--------------------- .nv.info.matmul_kernel    --------------------------
	.section	.nv.info.matmul_kernel,"",@"SHT_CUDA_INFO"
	.sectionflags	@""
	.align	4


	//----- nvinfo : EIATTR_CUDA_API_VERSION
	.align		4
        /*0000*/ 	.byte	0x04, 0x37
        /*0002*/ 	.short	(.L_16 - .L_15)
.L_15:
        /*0004*/ 	.word	0x00000081


	//----- nvinfo : EIATTR_KPARAM_INFO
	.align		4
.L_16:
        /*0008*/ 	.byte	0x04, 0x17
        /*000a*/ 	.short	(.L_18 - .L_17)
.L_17:
        /*000c*/ 	.word	0x00000000
        /*0010*/ 	.short	0x000d
        /*0012*/ 	.short	0x0048
        /*0014*/ 	.byte	0x00, 0xf4, 0x21, 0x00


	//----- nvinfo : EIATTR_KPARAM_INFO
	.align		4
.L_18:
        /*0018*/ 	.byte	0x04, 0x17
        /*001a*/ 	.short	(.L_20 - .L_19)
.L_19:
        /*001c*/ 	.word	0x00000000
        /*0020*/ 	.short	0x000c
        /*0022*/ 	.short	0x0040
        /*0024*/ 	.byte	0x00, 0xf4, 0x21, 0x00


	//----- nvinfo : EIATTR_KPARAM_INFO
	.align		4
.L_20:
        /*0028*/ 	.byte	0x04, 0x17
        /*002a*/ 	.short	(.L_22 - .L_21)
.L_21:
        /*002c*/ 	.word	0x00000000
        /*0030*/ 	.short	0x000b
        /*0032*/ 	.short	0x0038
        /*0034*/ 	.byte	0x00, 0xf0, 0x11, 0x00


	//----- nvinfo : EIATTR_KPARAM_INFO
	.align		4
.L_22:
        /*0038*/ 	.byte	0x04, 0x17
        /*003a*/ 	.short	(.L_24 - .L_23)
.L_23:
        /*003c*/ 	.word	0x00000000
        /*0040*/ 	.short	0x000a
        /*0042*/ 	.short	0x0034
        /*0044*/ 	.byte	0x00, 0xf0, 0x11, 0x00


	//----- nvinfo : EIATTR_KPARAM_INFO
	.align		4
.L_24:
        /*0048*/ 	.byte	0x04, 0x17
        /*004a*/ 	.short	(.L_26 - .L_25)
.L_25:
        /*004c*/ 	.word	0x00000000
        /*0050*/ 	.short	0x0009
        /*0052*/ 	.short	0x0030
        /*0054*/ 	.byte	0x00, 0xf0, 0x11, 0x00


	//----- nvinfo : EIATTR_KPARAM_INFO
	.align		4
.L_26:
        /*0058*/ 	.byte	0x04, 0x17
        /*005a*/ 	.short	(.L_28 - .L_27)
.L_27:
        /*005c*/ 	.word	0x00000000
        /*0060*/ 	.short	0x0008
        /*0062*/ 	.short	0x002c
        /*0064*/ 	.byte	0x00, 0xf0, 0x11, 0x00


	//----- nvinfo : EIATTR_KPARAM_INFO
	.align		4
.L_28:
        /*0068*/ 	.byte	0x04, 0x17
        /*006a*/ 	.short	(.L_30 - .L_29)
.L_29:
        /*006c*/ 	.word	0x00000000
        /*0070*/ 	.short	0x0007
        /*0072*/ 	.short	0x0028
        /*0074*/ 	.byte	0x00, 0xf0, 0x11, 0x00


	//----- nvinfo : EIATTR_KPARAM_INFO
	.align		4
.L_30:
        /*0078*/ 	.byte	0x04, 0x17
        /*007a*/ 	.short	(.L_32 - .L_31)
.L_31:
        /*007c*/ 	.word	0x00000000
        /*0080*/ 	.short	0x0006
        /*0082*/ 	.short	0x0024
        /*0084*/ 	.byte	0x00, 0xf0, 0x11, 0x00


	//----- nvinfo : EIATTR_KPARAM_INFO
	.align		4
.L_32:
        /*0088*/ 	.byte	0x04, 0x17
        /*008a*/ 	.short	(.L_34 - .L_33)
.L_33:
        /*008c*/ 	.word	0x00000000
        /*0090*/ 	.short	0x0005
        /*0092*/ 	.short	0x0020
        /*0094*/ 	.byte	0x00, 0xf0, 0x11, 0x00


	//----- nvinfo : EIATTR_KPARAM_INFO
	.align		4
.L_34:
        /*0098*/ 	.byte	0x04, 0x17
        /*009a*/ 	.short	(.L_36 - .L_35)
.L_35:
        /*009c*/ 	.word	0x00000000
        /*00a0*/ 	.short	0x0004
        /*00a2*/ 	.short	0x001c
        /*00a4*/ 	.byte	0x00, 0xf0, 0x11, 0x00


	//----- nvinfo : EIATTR_KPARAM_INFO
	.align		4
.L_36:
        /*00a8*/ 	.byte	0x04, 0x17
        /*00aa*/ 	.short	(.L_38 - .L_37)
.L_37:
        /*00ac*/ 	.word	0x00000000
        /*00b0*/ 	.short	0x0003
        /*00b2*/ 	.short	0x0018
        /*00b4*/ 	.byte	0x00, 0xf0, 0x11, 0x00


	//----- nvinfo : EIATTR_KPARAM_INFO
	.align		4
.L_38:
        /*00b8*/ 	.byte	0x04, 0x17
        /*00ba*/ 	.short	(.L_40 - .L_39)
.L_39:
        /*00bc*/ 	.word	0x00000000
        /*00c0*/ 	.short	0x0002
        /*00c2*/ 	.short	0x0010
        /*00c4*/ 	.byte	0x00, 0xf4, 0x21, 0x00


	//----- nvinfo : EIATTR_KPARAM_INFO
	.align		4
.L_40:
        /*00c8*/ 	.byte	0x04, 0x17
        /*00ca*/ 	.short	(.L_42 - .L_41)
.L_41:
        /*00cc*/ 	.word	0x00000000
        /*00d0*/ 	.short	0x0001
        /*00d2*/ 	.short	0x0008
        /*00d4*/ 	.byte	0x00, 0xf4, 0x21, 0x00


	//----- nvinfo : EIATTR_KPARAM_INFO
	.align		4
.L_42:
        /*00d8*/ 	.byte	0x04, 0x17
        /*00da*/ 	.short	(.L_44 - .L_43)
.L_43:
        /*00dc*/ 	.word	0x00000000
        /*00e0*/ 	.short	0x0000
        /*00e2*/ 	.short	0x0000
        /*00e4*/ 	.byte	0x00, 0xf4, 0x21, 0x00


	//----- nvinfo : EIATTR_AT_ENTRY_FRAGMENTS
	.align		4
.L_44:
        /*00e8*/ 	.byte	0x04, 0x4f
        /*00ea*/ 	.short	(.L_46 - .L_45)


	//   ....[0]....
.L_45:
        /*00ec*/ 	.word	0x00000004


	//----- nvinfo : EIATTR_RESERVED_SMEM_USED
	.align		4
.L_46:
        /*00f0*/ 	.byte	0x01, 0x41
	.zero		2


	//----- nvinfo : EIATTR_SPARSE_MMA_MASK
	.align		4
        /*00f4*/ 	.byte	0x03, 0x50
        /*00f6*/ 	.short	0x0000


	//----- nvinfo : EIATTR_TCGEN05_1CTA_USED
	.align		4
        /*00f8*/ 	.byte	0x01, 0x51
	.zero		2


	//----- nvinfo : EIATTR_MAXREG_COUNT
	.align		4
        /*00fc*/ 	.byte	0x03, 0x1b
        /*00fe*/ 	.short	0x00ff


	//----- nvinfo : EIATTR_NUM_BARRIERS
	.align		4
        /*0100*/ 	.byte	0x02, 0x4c
        /*0102*/ 	.byte	0x01
	.zero		1


	//----- nvinfo : EIATTR_ANNOTATIONS
	.align		4
        /*0104*/ 	.byte	0x04, 0x55
        /*0106*/ 	.short	(.L_48 - .L_47)


	//   ....[0]....
.L_47:
        /*0108*/ 	.word	0x00000001
        /*010c*/ 	.byte	0xc0, 0x14, 0x00, 0x00, 0x01, 0x00, 0x00, 0x00, 0x00, 0x15, 0x00, 0x00, 0x01, 0x00, 0x00, 0x00
        /* <DEDUP_REMOVED lines=521> */
        /*21ac*/ 	.byte	0x70, 0x48, 0x01, 0x00


	//----- nvinfo : EIATTR_INT_WARP_WIDE_INSTR_OFFSETS
	.align		4
.L_48:
        /*21b0*/ 	.byte	0x04, 0x31
        /*21b2*/ 	.short	(.L_50 - .L_49)


	//   ....[0]....
.L_49:
        /*21b4*/ 	.word	0x00001f00


	//   ....[1]....
        /*21b8*/ 	.word	0x00001f40


	//   ....[2]....
        /*21bc*/ 	.word	0x00001fc0


	//   ....[3]....
        /*21c0*/ 	.word	0x00018c90


	//   ....[4]....
        /*21c4*/ 	.word	0x00018ce0


	//----- nvinfo : EIATTR_COOP_GROUP_MASK_REGIDS
	.align		4
.L_50:
        /*21c8*/ 	.byte	0x04, 0x29
        /*21ca*/ 	.short	(.L_52 - .L_51)


	//   ....[0]....
.L_51:
        /*21cc*/ 	.word	0xffffffff


	//   ....[1]....
        /*21d0*/ 	.word	0xffffffff


	//   ....[2]....
        /*21d4*/ 	.word	0xffffffff


	//   ....[3]....
        /*21d8*/ 	.word	0xffffffff


	//----- nvinfo : EIATTR_COOP_GROUP_INSTR_OFFSETS
	.align		4
.L_52:
        /*21dc*/ 	.byte	0x04, 0x28
        /*21de*/ 	.short	(.L_54 - .L_53)


	//   ....[0]....
.L_53:
        /*21e0*/ 	.word	0x00000070


	//   ....[1]....
        /*21e4*/ 	.word	0x00000330


	//   ....[2]....
        /*21e8*/ 	.word	0x00018b20


	//   ....[3]....
        /*21ec*/ 	.word	0x00018d90


	//----- nvinfo : EIATTR_VRC_CTA_INIT_COUNT
	.align		4
.L_54:
        /*21f0*/ 	.byte	0x02, 0x4a
        /*21f2*/ 	.byte	0x80
	.zero		1


	//----- nvinfo : EIATTR_MBARRIER_INSTR_OFFSETS
	.align		4
        /*21f4*/ 	.byte	0x04, 0x39
        /*21f6*/ 	.short	(.L_56 - .L_55)


	//   ....[0]....
.L_55:
        /*21f8*/ 	.word	0x00002110
        /*21fc*/ 	.word	0x000000ff
        /*2200*/ 	.word	0x00000000
        /*2204*/ 	.short	0x0100
        /*2206*/ 	.byte	0x04
	.zero		1


	//   ....[1]....
        /*2208*/ 	.word	0x00002200
        /*220c*/ 	.word	0x000000ff
        /*2210*/ 	.word	0x00026008
        /*2214*/ 	.short	0x0100
        /*2216*/ 	.byte	0x0a
	.zero		1


	//   ....[2]....
        /*2218*/ 	.word	0x0000f300
        /*221c*/ 	.word	0x000000ff
        /*2220*/ 	.word	0x00000000
        /*2224*/ 	.short	0x010a
        /*2226*/ 	.byte	0x04
	.zero		1


	//   ....[3]....
        /*2228*/ 	.word	0x00013660
        /*222c*/ 	.word	0x000000ff
        /*2230*/ 	.word	0x00000000
        /*2234*/ 	.short	0x010a
        /*2236*/ 	.byte	0x04
	.zero		1


	//   ....[4]....
        /*2238*/ 	.word	0x00013720
        /*223c*/ 	.word	0x000000ff
        /*2240*/ 	.word	0x00026000
        /*2244*/ 	.short	0x0108
        /*2246*/ 	.byte	0x0a
	.zero		1


	//   ....[5]....
        /*2248*/ 	.word	0x00013800
        /*224c*/ 	.word	0x000000ff
        /*2250*/ 	.word	0x00026008
        /*2254*/ 	.short	0x0108
        /*2256*/ 	.byte	0x0a
	.zero		1


	//   ....[6]....
        /*2258*/ 	.word	0x00018db0
        /*225c*/ 	.word	0x000000ff
        /*2260*/ 	.word	0x00000000
        /*2264*/ 	.short	0x010a
        /*2266*/ 	.byte	0x04
	.zero		1


	//   ....[7]....
        /*2268*/ 	.word	0x00018de0
        /*226c*/ 	.word	0x000000ff
        /*2270*/ 	.word	0x00000000
        /*2274*/ 	.short	0x010a
        /*2276*/ 	.byte	0x04
	.zero		1


	//----- nvinfo : EIATTR_NUM_MBARRIERS
	.align		4
.L_56:
        /*2278*/ 	.byte	0x03, 0x38
        /*227a*/ 	.short	0x0002


	//----- nvinfo : EIATTR_EXIT_INSTR_OFFSETS
	.align		4
        /*227c*/ 	.byte	0x04, 0x1c
        /*227e*/ 	.short	(.L_58 - .L_57)


	//   ....[0]....
.L_57:
        /*2280*/ 	.word	0x00018da0


	//----- nvinfo : EIATTR_REQNTID
	.align		4
.L_58:
        /*2284*/ 	.byte	0x04, 0x10
        /*2286*/ 	.short	(.L_60 - .L_59)
.L_59:
        /*2288*/ 	.word	0x00000080
        /*228c*/ 	.word	0x00000001
        /*2290*/ 	.word	0x00000001


	//----- nvinfo : EIATTR_CRS_STACK_SIZE
	.align		4
.L_60:
        /*2294*/ 	.byte	0x04, 0x1e
        /*2296*/ 	.short	(.L_62 - .L_61)
.L_61:
        /*2298*/ 	.word	0x00000000


	//----- nvinfo : EIATTR_CBANK_PARAM_SIZE
	.align		4
.L_62:
        /*229c*/ 	.byte	0x03, 0x19
        /*229e*/ 	.short	0x0050


	//----- nvinfo : EIATTR_PARAM_CBANK
	.align		4
        /*22a0*/ 	.byte	0x04, 0x0a
        /*22a2*/ 	.short	(.L_64 - .L_63)
	.align		4
.L_63:
        /*22a4*/ 	.word	index@(.nv.constant0.matmul_kernel)
        /*22a8*/ 	.short	0x0380
        /*22aa*/ 	.short	0x0050


	//----- nvinfo : EIATTR_SW_WAR
	.align		4
.L_64:
        /*22ac*/ 	.byte	0x04, 0x36
        /*22ae*/ 	.short	(.L_66 - .L_65)
.L_65:
        /*22b0*/ 	.word	0x00000008
.L_66:


//--------------------- .nv.compat                --------------------------
	.section	.nv.compat,"",@"SHT_CUDA_COMPAT_INFO"
	.align	4
        /*0000*/ 	.byte	0x02, 0x02, 0x02, 0x00, 0x02, 0x05, 0x05, 0x00, 0x02, 0x03, 0x00, 0x00, 0x02, 0x06, 0x01, 0x00


//--------------------- .nv.callgraph             --------------------------
	.section	.nv.callgraph,"",@"SHT_CUDA_CALLGRAPH"
	.align	4
	.sectionentsize	8
	.align		4
        /*0000*/ 	.word	0x00000000
	.align		4
        /*0004*/ 	.word	0xffffffff
	.align		4
        /*0008*/ 	.word	0x00000000
	.align		4
        /*000c*/ 	.word	0xfffffffe
	.align		4
        /*0010*/ 	.word	0x00000000
	.align		4
        /*0014*/ 	.word	0xfffffffd
	.align		4
        /*0018*/ 	.word	0x00000000
	.align		4
        /*001c*/ 	.word	0xfffffffc


//--------------------- .text.matmul_kernel       --------------------------
	.section	.text.matmul_kernel,"ax",@progbits
	.align	128
        .global         matmul_kernel
        .type           matmul_kernel,@function
        .size           matmul_kernel,(.L_x_21 - matmul_kernel)
        .other          matmul_kernel,@"STO_CUDA_ENTRY STV_DEFAULT"
matmul_kernel:
.text.matmul_kernel:
[----:B------:R-:W1:Y:S01]  /*0000*/  LDC R1, c[0x0][0x37c] ;  /* 0x0000df00ff017b82 */ /* 0x000e620000000800 */
[----:B------:R-:W2:Y:S01]  /*0010*/  S2R R0, SR_TID.X ;  /* 0x0000000000007919 */ /* 0x000ea20000002100 */
[----:B-1----:R-:W-:Y:S01]  /*0020*/  VIADD R1, R1, 0xfffff9b8 ;  /* 0xfffff9b801017836 */ /* 0x002fe20000000000 */
[----:B--2---:R-:W-:-:S13]  /*0030*/  ISETP.GE.U32.AND P0, PT, R0, 0x20, PT ;  /* 0x000000200000780c */ /* 0x004fda0003f06070 */
[----:B------:R-:W-:Y:S02]  /*0040*/  VOTEU.ANY UP0, P0 ;  /* 0x0000000000ff7886 */ /* 0x000fe40000000100 */
[----:B------:R-:W-:Y:S05]  /*0050*/  BRA.U UP0, `(.L_x_0) ;  /* 0x0000000100b87547 */ /* 0x000fea000b800000 */
[----:B------:R-:W1:Y:S01]  /*0060*/  S2UR UR6, SR_CgaCtaId ;  /* 0x00000000000679c3 */ /* 0x000e620000008800 */
[----:B------:R-:W-:Y:S01]  /*0070*/  NOP ;  /* 0x0000000000007918 */ /* 0x000fe20000000000 */
[----:B------:R-:W-:Y:S02]  /*0080*/  UMOV UR4, 0x40 ;  /* 0x0000004000047882 */ /* 0x000fe40000000000 */
[----:B-1----:R-:W-:-:S09]  /*0090*/  ULEA UR4, UR6, UR4, 0x18 ;  /* 0x0000000406047291 */ /* 0x002fd2000f8ec0ff */
[----:B------:R-:W1:Y:S01]  /*00a0*/  LDS.U8 R0, [UR4] ;  /* 0x00000004ff007984 */ /* 0x000e620008000000 */
[----:B------:R-:W-:Y:S02]  /*00b0*/  UMOV UR4, 0x400 ;  /* 0x0000040000047882 */ /* 0x000fe40000000000 */
[----:B------:R-:W-:Y:S01]  /*00c0*/  ULEA UR4, UR6, UR4, 0x18 ;  /* 0x0000000406047291 */ /* 0x000fe2000f8ec0ff */
[----:B-1----:R-:W-:-:S13]  /*00d0*/  ISETP.NE.AND P0, PT, R0, RZ, PT ;  /* 0x000000ff0000720c */ /* 0x002fda0003f05270 */
[----:B------:R-:W-:Y:S05]  /*00e0*/  @P0 BRA `(.L_x_1) ;  /* 0x00000000007c0947 */ /* 0x000fea0003800000 */
[----:B------:R-:W-:-:S13]  /*00f0*/  ELECT P0, URZ, PT ;  /* 0x0000000000ff782f */ /* 0x000fda0003800000 */
[----:B------:R-:W-:Y:S05]  /*0100*/  @!P0 BRA `(.L_x_2) ;  /* 0x0000000000848947 */ /* 0x000fea0003800000 */
[----:B------:R-:W-:Y:S01]  /*0110*/  UMOV UR5, 0x10 ;  /* 0x0000001000057882 */ /* 0x000fe20000000000 */
[----:B------:R-:W-:Y:S02]  /*0120*/  IMAD.MOV.U32 R4, RZ, RZ, 0x1 ;  /* 0x00000001ff047424 */ /* 0x000fe400078e00ff */
[----:B------:R-:W-:Y:S02]  /*0130*/  IMAD.MOV.U32 R5, RZ, RZ, 0xffff ;  /* 0x0000ffffff057424 */ /* 0x000fe400078e00ff */
[----:B------:R-:W-:Y:S04]  /*0140*/  DEPBAR.LE SB1, 0x36 ;  /* 0x00009d800000791a */ /* 0x000fe80000000000 */
[----:B------:R-:W1:Y:S02]  /*0150*/  UTCATOMSWS.FIND_AND_SET.ALIGN UP1, UR5, UR5 ;  /* 0x00000005000575e3 */ /* 0x000e640008020800 */
[----:B-1----:R-:W-:-:S04]  /*0160*/  PLOP3.LUT P0, PT, PT, PT, UP1, 0x80, 0x8 ;  /* 0x000000000008781c */ /* 0x002fc80003f0f018 */
[----:B------:R-:W-:-:S04]  /*0170*/  SEL R0, RZ, 0xffffffff, !P0 ;  /* 0xffffffffff007807 */ /* 0x000fc80004000000 */
[----:B------:R-:W-:Y:S01]  /*0180*/  ISETP.NE.AND P0, PT, R0, RZ, PT ;  /* 0x000000ff0000720c */ /* 0x000fe20003f05270 */
[----:B------:R-:W-:-:S12]  /*0190*/  IMAD.U32 R0, RZ, RZ, UR5 ;  /* 0x00000005ff007e24 */ /* 0x000fd8000f8e00ff */
[----:B------:R-:W-:Y:S05]  /*01a0*/  @P0 BRA `(.L_x_3) ;  /* 0x0000000000240947 */ /* 0x000fea0003800000 */
.L_x_4:
[----:B------:R-:W-:Y:S05]  /*01b0*/  NANOSLEEP 0x64 ;  /* 0x000000640000795d */ /* 0x000fea0003800000 */
[----:B------:R-:W-:-:S05]  /*01c0*/  UMOV UR5, 0x10 ;  /* 0x0000001000057882 */ /* 0x000fca0000000000 */
[----:B------:R-:W-:Y:S04]  /*01d0*/  DEPBAR.LE SB1, 0x36 ;  /* 0x00009d800000791a */ /* 0x000fe80000000000 */
[----:B------:R-:W1:Y:S02]  /*01e0*/  UTCATOMSWS.FIND_AND_SET.ALIGN UP1, UR5, UR5 ;  /* 0x00000005000575e3 */ /* 0x000e640008020800 */
[----:B-1----:R-:W-:-:S04]  /*01f0*/  PLOP3.LUT P0, PT, PT, PT, UP1, 0x80, 0x8 ;  /* 0x000000000008781c */ /* 0x002fc80003f0f018 */
[----:B------:R-:W-:-:S04]  /*0200*/  SEL R0, RZ, 0xffffffff, !P0 ;  /* 0xffffffffff007807 */ /* 0x000fc80004000000 */
[----:B------:R-:W-:Y:S01]  /*0210*/  ISETP.NE.AND P0, PT, R0, RZ, PT ;  /* 0x000000ff0000720c */ /* 0x000fe20003f05270 */
[----:B------:R-:W-:-:S12]  /*0220*/  IMAD.U32 R0, RZ, RZ, UR5 ;  /* 0x00000005ff007e24 */ /* 0x000fd8000f8e00ff */
[----:B------:R-:W-:Y:S05]  /*0230*/  @!P0 BRA `(.L_x_4) ;  /* 0xfffffffc00dc8947 */ /* 0x000fea000383ffff */
.L_x_3:
[C---:B------:R-:W-:Y:S01]  /*0240*/  VIADD R3, R0.reuse, 0x10 ;  /* 0x0000001000037836 */ /* 0x040fe20000000000 */
[----:B------:R-:W-:Y:S01]  /*0250*/  UMOV UR5, 0x50 ;  /* 0x0000005000057882 */ /* 0x000fe20000000000 */
[----:B------:R-:W-:Y:S01]  /*0260*/  SHF.L.U32 R2, R5, R0, RZ ;  /* 0x0000000005027219 */ /* 0x000fe200000006ff */
[----:B------:R-:W-:Y:S01]  /*0270*/  ULEA UR5, UR6, UR5, 0x18 ;  /* 0x0000000506057291 */ /* 0x000fe2000f8ec0ff */
[----:B------:R-:W-:Y:S02]  /*0280*/  SHF.L.U32 R0, R0, 0x5, RZ ;  /* 0x0000000500007819 */ /* 0x000fe400000006ff */
[----:B------:R-:W-:-:S04]  /*0290*/  SHF.L.U32 R3, R4, R3, RZ ;  /* 0x0000000304037219 */ /* 0x000fc800000006ff */
[----:B------:R-:W-:-:S05]  /*02a0*/  LOP3.LUT R2, R3, R2, RZ, 0xfc, !PT ;  /* 0x0000000203027212 */ /* 0x000fca00078efcff */
[----:B------:R1:W-:Y:S04]  /*02b0*/  ATOMS.OR RZ, [UR5], R2 ;  /* 0x00000002ffff798c */ /* 0x0003e8000b000005 */
[----:B------:R1:W-:Y:S01]  /*02c0*/  STS [UR4], R0 ;  /* 0x00000000ff007988 */ /* 0x0003e20008000804 */
[----:B------:R-:W-:Y:S05]  /*02d0*/  BRA `(.L_x_2) ;  /* 0x0000000000107947 */ /* 0x000fea0003800000 */
.L_x_1:
[----:B------:R-:W-:Y:S01]  /*02e0*/  IMAD.MOV.U32 R0, RZ, RZ, -0x1 ;  /* 0xffffffffff007424 */ /* 0x000fe200078e00ff */
[----:B------:R-:W-:-:S04]  /*02f0*/  MOV R2, 0x320 ;  /* 0x0000032000027802 */ /* 0x000fc80000000f00 */
[----:B------:R1:W-:Y:S03]  /*0300*/  STS [UR4], R0 ;  /* 0x00000000ff007988 */ /* 0x0003e60008000804 */
[----:B-1----:R-:W-:Y:S05]  /*0310*/  CALL.REL.NOINC `($__internal_1_$__cuda_sm10x_tcgen05_guardrail_trap_phase_invalid_during_alloc) ;  /* 0x0000018800c87944 */ /* 0x002fea0003c00000 */
.L_x_2:
[----:B------:R-:W-:Y:S05]  /*0320*/  WARPSYNC.ALL ;  /* 0x0000000000007948 */ /* 0x000fea0003800000 */
[----:B------:R-:W-:Y:S01]  /*0330*/  NOP ;  /* 0x0000000000007918 */ /* 0x000fe20000000000 */
.L_x_0:
[----:B-1----:R-:W1:Y:S01]  /*0340*/  LDC.64 R2, c[0x0][0x398] ;  /* 0x0000e600ff027b82 */ /* 0x002e620000000a00 */
[----:B------:R-:W2:Y:S01]  /*0350*/  S2R R7, SR_CTAID.X ;  /* 0x0000000000077919 */ /* 0x000ea20000002500 */
[----:B------:R-:W-:Y:S01]  /*0360*/  UMOV UR10, 0x400 ;  /* 0x00000400000a7882 */ /* 0x000fe20000000000 */
[----:B------:R-:W3:Y:S01]  /*0370*/  LDCU UR6, c[0x0][0x3a4] ;  /* 0x00007480ff0677ac */ /* 0x000ee20008000800 */
[----:B------:R-:W4:Y:S01]  /*0380*/  S2R R200, SR_TID.X ;  /* 0x0000000000c87919 */ /* 0x000f220000002100 */
[----:B------:R-:W5:Y:S03]  /*0390*/  LDCU.128 UR16, c[0x0][0x380] ;  /* 0x00007000ff1077ac */ /* 0x000f660008000c00 */
[----:B------:R-:W1:Y:S01]  /*03a0*/  S2UR UR5, SR_CgaCtaId ;  /* 0x00000000000579c3 */ /* 0x000e620000008800 */
[----:B------:R-:W1:Y:S07]  /*03b0*/  LDCU.64 UR26, c[0x0][0x358] ;  /* 0x00006b00ff1a77ac */ /* 0x000e6e0008000a00 */
[----:B------:R-:W3:Y:S01]  /*03c0*/  LDC R201, c[0x0][0x3a0] ;  /* 0x0000e800ffc97b82 */ /* 0x000ee20000000800 */
[----:B-1----:R-:W-:Y:S01]  /*03d0*/  VIADD R0, R3, 0x3f ;  /* 0x0000003f03007836 */ /* 0x002fe20000000000 */
[----:B------:R-:W-:-:S02]  /*03e0*/  IABS R37, R3 ;  /* 0x0000000300257213 */ /* 0x000fc40000000000 */
[----:B------:R-:W-:Y:S02]  /*03f0*/  IABS R17, R2 ;  /* 0x0000000200117213 */ /* 0x000fe40000000000 */
[----:B------:R-:W-:Y:S01]  /*0400*/  SHF.R.S32.HI R5, RZ, 0x1f, R0 ;  /* 0x0000001fff057819 */ /* 0x000fe20000011400 */
[----:B------:R-:W-:-:S03]  /*0410*/  ULEA UR10, UR5, UR10, 0x18 ;  /* 0x0000000a050a7291 */ /* 0x000fc6000f8ec0ff */
[----:B------:R-:W-:Y:S01]  /*0420*/  LEA.HI R5, R5, R0, RZ, 0x6 ;  /* 0x0000000005057211 */ /* 0x000fe200078f30ff */
[----:B------:R-:W-:Y:S01]  /*0430*/  BAR.SYNC.DEFER_BLOCKING 0x0 ;  /* 0x0000000000007b1d */ /* 0x000fe20000010000 */
[----:B--2---:R-:W-:Y:S02]  /*0440*/  IABS R10, R7 ;  /* 0x00000007000a7213 */ /* 0x004fe40000000000 */
[----:B------:R-:W-:Y:S02]  /*0450*/  SHF.R.S32.HI R5, RZ, 0x6, R5 ;  /* 0x00000006ff057819 */ /* 0x000fe40000011405 */
[----:B----4-:R-:W-:-:S03]  /*0460*/  LOP3.LUT R45, R200, 0x7f, RZ, 0xc0, !PT ;  /* 0x0000007fc82d7812 */ /* 0x010fc600078ec0ff */
[----:B------:R-:W-:-:S05]  /*0470*/  IMAD.SHL.U32 R6, R5, 0x4, RZ ;  /* 0x0000000405067824 */ /* 0x000fca00078e00ff */
[-C--:B------:R-:W-:Y:S02]  /*0480*/  IABS R9, R6.reuse ;  /* 0x0000000600097213 */ /* 0x080fe40000000000 */
[----:B------:R-:W-:Y:S02]  /*0490*/  IABS R12, R6 ;  /* 0x00000006000c7213 */ /* 0x000fe40000000000 */
[----:B------:R-:W1:Y:S01]  /*04a0*/  I2F.RP R0, R9 ;  /* 0x0000000900007306 */ /* 0x000e620000209400 */
[----:B------:R-:W2:Y:S07]  /*04b0*/  LDS R14, [UR10] ;  /* 0x0000000aff0e7984 */ /* 0x000eae0008000800 */
[----:B-1----:R-:W1:Y:S02]  /*04c0*/  MUFU.RCP R0, R0 ;  /* 0x0000000000007308 */ /* 0x002e640000001000 */
[----:B-1----:R-:W-:-:S02]  /*04d0*/  VIADD R4, R0, 0xffffffe ;  /* 0x0ffffffe00047836 */ /* 0x002fc40000000000 */
[----:B------:R-:W-:-:S04]  /*04e0*/  IMAD.MOV R0, RZ, RZ, -R12 ;  /* 0x000000ffff007224 */ /* 0x000fc800078e0a0c */
[----:B------:R1:W4:Y:S02]  /*04f0*/  F2I.FTZ.U32.TRUNC.NTZ R5, R4 ;  /* 0x0000000400057305 */ /* 0x000324000021f000 */
[----:B-1----:R-:W-:Y:S01]  /*0500*/  HFMA2 R4, -RZ, RZ, 0, 0 ;  /* 0x00000000ff047431 */ /* 0x002fe200000001ff */
[----:B--2---:R-:W-:Y:S01]  /*0510*/  R2UR UR11, R14 ;  /* 0x000000000e0b72ca */ /* 0x004fe200000e0000 */
[----:B----4-:R-:W-:-:S04]  /*0520*/  IMAD.MOV R8, RZ, RZ, -R5 ;  /* 0x000000ffff087224 */ /* 0x010fc800078e0a05 */
[----:B------:R-:W-:Y:S02]  /*0530*/  IMAD R11, R8, R9, RZ ;  /* 0x00000009080b7224 */ /* 0x000fe400078e02ff */
[----:B------:R-:W-:Y:S02]  /*0540*/  IMAD.MOV.U32 R8, RZ, RZ, R10 ;  /* 0x000000ffff087224 */ /* 0x000fe400078e000a */
[----:B------:R-:W-:-:S06]  /*0550*/  IMAD.HI.U32 R5, R5, R11, R4 ;  /* 0x0000000b05057227 */ /* 0x000fcc00078e0004 */
[----:B------:R-:W-:-:S04]  /*0560*/  IMAD.HI.U32 R5, R5, R8, RZ ;  /* 0x0000000805057227 */ /* 0x000fc800078e00ff */
[----:B------:R-:W-:Y:S01]  /*0570*/  IMAD R0, R5, R0, R8 ;  /* 0x0000000005007224 */ /* 0x000fe200078e0208 */
[----:B------:R-:W-:Y:S04]  /*0580*/  BAR.SYNC.DEFER_BLOCKING 0x0 ;  /* 0x0000000000007b1d */ /* 0x000fe80000010000 */
[----:B------:R-:W-:-:S13]  /*0590*/  ISETP.GT.U32.AND P1, PT, R9, R0, PT ;  /* 0x000000000900720c */ /* 0x000fda0003f24070 */
[----:B------:R-:W-:Y:S02]  /*05a0*/  @!P1 IMAD.IADD R0, R0, 0x1, -R9 ;  /* 0x0000000100009824 */ /* 0x000fe400078e0a09 */
[----:B------:R-:W-:Y:S01]  /*05b0*/  @!P1 VIADD R5, R5, 0x1 ;  /* 0x0000000105059836 */ /* 0x000fe20000000000 */
[----:B------:R-:W-:Y:S02]  /*05c0*/  ISETP.NE.AND P1, PT, R6, RZ, PT ;  /* 0x000000ff0600720c */ /* 0x000fe40003f25270 */
[----:B------:R-:W-:Y:S02]  /*05d0*/  ISETP.GE.U32.AND P0, PT, R0, R9, PT ;  /* 0x000000090000720c */ /* 0x000fe40003f06070 */
[----:B------:R-:W-:-:S04]  /*05e0*/  LOP3.LUT R0, R7, R6, RZ, 0x3c, !PT ;  /* 0x0000000607007212 */ /* 0x000fc800078e3cff */
[----:B------:R-:W-:Y:S01]  /*05f0*/  ISETP.GE.AND P2, PT, R0, RZ, PT ;  /* 0x000000ff0000720c */ /* 0x000fe20003f46270 */
[----:B------:R-:W-:-:S06]  /*0600*/  VIADD R0, R2, 0x1ff ;  /* 0x000001ff02007836 */ /* 0x000fcc0000000000 */
[----:B------:R-:W-:-:S04]  /*0610*/  @P0 VIADD R5, R5, 0x1 ;  /* 0x0000000105050836 */ /* 0x000fc80000000000 */
[----:B------:R-:W-:Y:S01]  /*0620*/  IMAD.MOV.U32 R4, RZ, RZ, R5 ;  /* 0x000000ffff047224 */ /* 0x000fe200078e0005 */
[----:B------:R-:W-:-:S04]  /*0630*/  SHF.R.S32.HI R5, RZ, 0x1f, R0 ;  /* 0x0000001fff057819 */ /* 0x000fc80000011400 */
[----:B------:R-:W-:Y:S02]  /*0640*/  @!P2 IADD3 R4, PT, PT, -R4, RZ, RZ ;  /* 0x000000ff0404a210 */ /* 0x000fe40007ffe1ff */
[----:B------:R-:W-:Y:S02]  /*0650*/  @!P1 LOP3.LUT R4, RZ, R6, RZ, 0x33, !PT ;  /* 0x00000006ff049212 */ /* 0x000fe400078e33ff */
[----:B------:R-:W-:-:S03]  /*0660*/  LEA.HI R5, R5, R0, RZ, 0x9 ;  /* 0x0000000005057211 */ /* 0x000fc600078f48ff */
[----:B------:R-:W-:Y:S02]  /*0670*/  IMAD.SHL.U32 R8, R4, 0x4, RZ ;  /* 0x0000000404087824 */ /* 0x000fe400078e00ff */
[----:B------:R-:W-:-:S03]  /*0680*/  IMAD.MOV R4, RZ, RZ, -R4 ;  /* 0x000000ffff047224 */ /* 0x000fc600078e0a04 */
[----:B------:R-:W-:Y:S01]  /*0690*/  LEA.HI.SX32 R5, R5, -R8, 0x17 ;  /* 0x8000000805057211 */ /* 0x000fe200078fbaff */
[----:B------:R-:W-:Y:S02]  /*06a0*/  IMAD R12, R6, R4, R7 ;  /* 0x00000004060c7224 */ /* 0x000fe400078e0207 */
[----:B------:R-:W-:Y:S01]  /*06b0*/  IMAD.MOV.U32 R4, RZ, RZ, RZ ;  /* 0x000000ffff047224 */ /* 0x000fe200078e00ff */
[----:B------:R-:W-:Y:S02]  /*06c0*/  VIMNMX R13, PT, PT, R5, 0x4, PT ;  /* 0x00000004050d7848 */ /* 0x000fe40003fe0100 */
[----:B------:R-:W-:Y:S02]  /*06d0*/  IABS R6, R12 ;  /* 0x0000000c00067213 */ /* 0x000fe40000000000 */
[----:B------:R-:W-:-:S04]  /*06e0*/  IABS R9, R13 ;  /* 0x0000000d00097213 */ /* 0x000fc80000000000 */
[----:B------:R-:W1:Y:S08]  /*06f0*/  I2F.RP R0, R9 ;  /* 0x0000000900007306 */ /* 0x000e700000209400 */
[----:B-1----:R-:W1:Y:S02]  /*0700*/  MUFU.RCP R0, R0 ;  /* 0x0000000000007308 */ /* 0x002e640000001000 */
[----:B-1----:R-:W-:-:S06]  /*0710*/  VIADD R5, R0, 0xffffffe ;  /* 0x0ffffffe00057836 */ /* 0x002fcc0000000000 */
[----:B------:R-:W1:Y:S02]  /*0720*/  F2I.FTZ.U32.TRUNC.NTZ R5, R5 ;  /* 0x0000000500057305 */ /* 0x000e64000021f000 */
[----:B-1----:R-:W-:-:S04]  /*0730*/  IMAD.MOV R10, RZ, RZ, -R5 ;  /* 0x000000ffff0a7224 */ /* 0x002fc800078e0a05 */
[----:B------:R-:W-:Y:S01]  /*0740*/  IMAD R7, R10, R9, RZ ;  /* 0x000000090a077224 */ /* 0x000fe200078e02ff */
[----:B------:R-:W-:-:S03]  /*0750*/  IABS R10, R13 ;  /* 0x0000000d000a7213 */ /* 0x000fc60000000000 */
[----:B------:R-:W-:Y:S01]  /*0760*/  IMAD.HI.U32 R4, R5, R7, R4 ;  /* 0x0000000705047227 */ /* 0x000fe200078e0004 */
[----:B------:R-:W-:-:S03]  /*0770*/  IADD3 R0, PT, PT, RZ, -R10, RZ ;  /* 0x8000000aff007210 */ /* 0x000fc60007ffe0ff */
[----:B------:R-:W-:Y:S02]  /*0780*/  IMAD.MOV.U32 R5, RZ, RZ, R6 ;  /* 0x000000ffff057224 */ /* 0x000fe400078e0006 */
[----:B------:R-:W1:Y:S02]  /*0790*/  I2F.RP R6, R37 ;  /* 0x0000002500067306 */ /* 0x000e640000209400 */
[----:B------:R-:W-:-:S04]  /*07a0*/  IMAD.HI.U32 R4, R4, R5, RZ ;  /* 0x0000000504047227 */ /* 0x000fc800078e00ff */
[----:B------:R-:W-:Y:S02]  /*07b0*/  IMAD R0, R4, R0, R5 ;  /* 0x0000000004007224 */ /* 0x000fe400078e0205 */
[----:B------:R-:W2:Y:S03]  /*07c0*/  I2F.RP R5, R17 ;  /* 0x0000001100057306 */ /* 0x000ea60000209400 */
[----:B------:R-:W-:-:S05]  /*07d0*/  ISETP.GT.U32.AND P1, PT, R9, R0, PT ;  /* 0x000000000900720c */ /* 0x000fca0003f24070 */
[----:B-1----:R-:W1:Y:S08]  /*07e0*/  MUFU.RCP R6, R6 ;  /* 0x0000000600067308 */ /* 0x002e700000001000 */
[----:B------:R-:W-:Y:S01]  /*07f0*/  @!P1 IMAD.IADD R0, R0, 0x1, -R9 ;  /* 0x0000000100009824 */ /* 0x000fe200078e0a09 */
[----:B--2---:R-:W2:Y:S01]  /*0800*/  MUFU.RCP R5, R5 ;  /* 0x0000000500057308 */ /* 0x004ea20000001000 */
[----:B------:R-:W-:Y:S01]  /*0810*/  @!P1 VIADD R4, R4, 0x1 ;  /* 0x0000000104049836 */ /* 0x000fe20000000000 */
[----:B------:R-:W-:-:S02]  /*0820*/  ISETP.NE.AND P1, PT, R13, RZ, PT ;  /* 0x000000ff0d00720c */ /* 0x000fc40003f25270 */
[----:B------:R-:W-:Y:S02]  /*0830*/  ISETP.GE.U32.AND P0, PT, R0, R9, PT ;  /* 0x000000090000720c */ /* 0x000fe40003f06070 */
[----:B------:R-:W-:Y:S01]  /*0840*/  LOP3.LUT R0, R12, R13, RZ, 0x3c, !PT ;  /* 0x0000000d0c007212 */ /* 0x000fe200078e3cff */
[----:B-1----:R-:W-:Y:S01]  /*0850*/  VIADD R7, R6, 0xffffffe ;  /* 0x0ffffffe06077836 */ /* 0x002fe20000000000 */
[----:B------:R-:W-:Y:S01]  /*0860*/  SHF.R.U32.HI R9, RZ, 0x5, R200 ;  /* 0x00000005ff097819 */ /* 0x000fe200000116c8 */
[----:B------:R-:W-:Y:S01]  /*0870*/  IMAD.MOV.U32 R6, RZ, RZ, RZ ;  /* 0x000000ffff067224 */ /* 0x000fe200078e00ff */
[----:B------:R-:W-:Y:S02]  /*0880*/  ISETP.GE.AND P2, PT, R0, RZ, PT ;  /* 0x000000ff0000720c */ /* 0x000fe40003f46270 */
[----:B------:R-:W-:Y:S01]  /*0890*/  SGXT.U32 R9, R9, 0x2 ;  /* 0x000000020909781a */ /* 0x000fe20000000000 */
[----:B------:R-:W1:Y:S04]  /*08a0*/  F2I.FTZ.U32.TRUNC.NTZ R7, R7 ;  /* 0x0000000700077305 */ /* 0x000e68000021f000 */
[----:B------:R-:W-:-:S02]  /*08b0*/  @P0 VIADD R4, R4, 0x1 ;  /* 0x0000000104040836 */ /* 0x000fc40000000000 */
[----:B--2---:R-:W-:-:S04]  /*08c0*/  VIADD R5, R5, 0xffffffe ;  /* 0x0ffffffe05057836 */ /* 0x004fc80000000000 */
[----:B------:R-:W-:Y:S01]  /*08d0*/  @!P2 IMAD.MOV R4, RZ, RZ, -R4 ;  /* 0x000000ffff04a224 */ /* 0x000fe200078e0a04 */
[----:B------:R-:W-:Y:S01]  /*08e0*/  @!P1 LOP3.LUT R4, RZ, R13, RZ, 0x33, !PT ;  /* 0x0000000dff049212 */ /* 0x000fe200078e33ff */
[----:B------:R-:W2:Y:S01]  /*08f0*/  F2I.FTZ.U32.TRUNC.NTZ R5, R5 ;  /* 0x0000000500057305 */ /* 0x000ea2000021f000 */
[----:B-1----:R-:W-:-:S03]  /*0900*/  IADD3 R0, PT, PT, RZ, -R7, RZ ;  /* 0x80000007ff007210 */ /* 0x002fc60007ffe0ff */
[----:B------:R-:W-:Y:S02]  /*0910*/  IMAD.SHL.U32 R202, R4, 0x40, RZ ;  /* 0x0000004004ca7824 */ /* 0x000fe400078e00ff */
[----:B------:R-:W-:-:S03]  /*0920*/  IMAD R11, R0, R37, RZ ;  /* 0x00000025000b7224 */ /* 0x000fc600078e02ff */
[----:B------:R-:W-:Y:S01]  /*0930*/  LOP3.LUT R9, R202, R9, RZ, 0xfc, !PT ;  /* 0x00000009ca097212 */ /* 0x000fe200078efcff */
[----:B------:R-:W-:Y:S02]  /*0940*/  IMAD.MOV R0, RZ, RZ, -R4 ;  /* 0x000000ffff007224 */ /* 0x000fe400078e0a04 */
[----:B------:R-:W-:Y:S01]  /*0950*/  IMAD.HI.U32 R10, R7, R11, R6 ;  /* 0x0000000b070a7227 */ /* 0x000fe200078e0006 */
[----:B------:R-:W-:Y:S02]  /*0960*/  IABS R11, R9 ;  /* 0x00000009000b7213 */ /* 0x000fe40000000000 */
[----:B------:R-:W-:Y:S01]  /*0970*/  SHF.R.U32.HI R6, RZ, 0x5, R200 ;  /* 0x00000005ff067819 */ /* 0x000fe200000116c8 */
[----:B------:R-:W-:Y:S01]  /*0980*/  IMAD R0, R13, R0, R12 ;  /* 0x000000000d007224 */ /* 0x000fe200078e020c */
[C---:B------:R-:W-:Y:S01]  /*0990*/  LOP3.LUT R41, R9.reuse, 0x14, RZ, 0xfc, !PT ;  /* 0x0000001409297812 */ /* 0x040fe200078efcff */
[----:B--2---:R-:W-:Y:S01]  /*09a0*/  IMAD.MOV R4, RZ, RZ, -R5 ;  /* 0x000000ffff047224 */ /* 0x004fe200078e0a05 */
[----:B------:R-:W-:Y:S01]  /*09b0*/  R2UR UR8, R6 ;  /* 0x00000000060872ca */ /* 0x000fe200000e0000 */
[----:B------:R-:W-:Y:S01]  /*09c0*/  IMAD.IADD R0, R8, 0x1, R0 ;  /* 0x0000000108007824 */ /* 0x000fe200078e0200 */
[C---:B------:R-:W-:Y:S01]  /*09d0*/  LOP3.LUT R8, R9.reuse, 0x4, RZ, 0xfc, !PT ;  /* 0x0000000409087812 */ /* 0x040fe200078efcff */
[----:B------:R-:W-:Y:S01]  /*09e0*/  IMAD.HI.U32 R6, R10, R11, RZ ;  /* 0x0000000b0a067227 */ /* 0x000fe200078e00ff */
[----:B------:R-:W-:-:S02]  /*09f0*/  LOP3.LUT R42, R9, 0x18, RZ, 0xfc, !PT ;  /* 0x00000018092a7812 */ /* 0x000fc400078efcff */
[----:B------:R-:W-:Y:S01]  /*0a00*/  IABS R13, R8 ;  /* 0x00000008000d7213 */ /* 0x000fe20000000000 */
[----:B------:R-:W-:Y:S01]  /*0a10*/  IMAD R203, R0, 0x200, R45 ;  /* 0x0000020000cb7824 */ /* 0x000fe200078e022d */
[----:B------:R-:W-:Y:S01]  /*0a20*/  IADD3 R6, PT, PT, -R6, RZ, RZ ;  /* 0x000000ff06067210 */ /* 0x000fe20007ffe1ff */
[----:B------:R-:W-:Y:S01]  /*0a30*/  IMAD R7, R4, R17, RZ ;  /* 0x0000001104077224 */ /* 0x000fe200078e02ff */
[----:B------:R-:W-:Y:S01]  /*0a40*/  ISETP.GE.AND P5, PT, R8, RZ, PT ;  /* 0x000000ff0800720c */ /* 0x000fe20003fa6270 */
[----:B------:R-:W-:Y:S01]  /*0a50*/  IMAD.MOV.U32 R4, RZ, RZ, RZ ;  /* 0x000000ffff047224 */ /* 0x000fe200078e00ff */
[----:B------:R-:W-:Y:S01]  /*0a60*/  IABS R8, R203 ;  /* 0x000000cb00087213 */ /* 0x000fe20000000000 */
[----:B------:R-:W-:Y:S01]  /*0a70*/  VIADD R206, R203, 0x80 ;  /* 0x00000080cbce7836 */ /* 0x000fe20000000000 */
[----:B------:R-:W-:Y:S01]  /*0a80*/  LOP3.LUT R40, R9, 0x10, RZ, 0xfc, !PT ;  /* 0x0000001009287812 */ /* 0x000fe200078efcff */
[C---:B------:R-:W-:Y:S01]  /*0a90*/  VIADD R205, R203.reuse, 0x100 ;  /* 0x00000100cbcd7836 */ /* 0x040fe20000000000 */
[----:B------:R-:W-:Y:S01]  /*0aa0*/  IABS R20, R41 ;  /* 0x0000002900147213 */ /* 0x000fe20000000000 */
[----:B------:R-:W-:Y:S01]  /*0ab0*/  VIADD R204, R203, 0x180 ;  /* 0x00000180cbcc7836 */ /* 0x000fe20000000000 */
[----:B------:R-:W-:Y:S01]  /*0ac0*/  IABS R12, R206 ;  /* 0x000000ce000c7213 */ /* 0x000fe20000000000 */
[----:B------:R-:W-:Y:S01]  /*0ad0*/  IMAD.HI.U32 R4, R5, R7, R4 ;  /* 0x0000000705047227 */ /* 0x000fe200078e0004 */
[----:B------:R-:W-:Y:S01]  /*0ae0*/  IABS R14, R205 ;  /* 0x000000cd000e7213 */ /* 0x000fe20000000000 */
[----:B------:R-:W-:Y:S01]  /*0af0*/  USHF.L.U32 UR4, UR8, 0x15, URZ ;  /* 0x0000001508047899 */ /* 0x000fe200080006ff */
[----:B------:R-:W-:Y:S01]  /*0b00*/  IABS R15, R204 ;  /* 0x000000cc000f7213 */ /* 0x000fe20000000000 */
[----:B------:R-:W-:Y:S01]  /*0b10*/  IMAD R11, R37, R6, R11 ;  /* 0x00000006250b7224 */ /* 0x000fe200078e020b */
[----:B------:R-:W-:Y:S01]  /*0b20*/  IABS R22, R42 ;  /* 0x0000002a00167213 */ /* 0x000fe20000000000 */
[C---:B------:R-:W-:Y:S01]  /*0b30*/  IMAD.HI.U32 R0, R4.reuse, R8, RZ ;  /* 0x0000000804007227 */ /* 0x040fe200078e00ff */
[----:B------:R-:W-:Y:S01]  /*0b40*/  IABS R19, R40 ;  /* 0x0000002800137213 */ /* 0x000fe20000000000 */
[----:B------:R-:W-:Y:S01]  /*0b50*/  ULOP3.LUT UR4, UR4, 0x600000, URZ, 0xc0, !UPT ;  /* 0x0060000004047892 */ /* 0x000fe2000f8ec0ff */
[C---:B------:R-:W-:Y:S01]  /*0b60*/  LOP3.LUT R43, R9.reuse, 0x1c, RZ, 0xfc, !PT ;  /* 0x0000001c092b7812 */ /* 0x040fe200078efcff */
[C---:B------:R-:W-:Y:S01]  /*0b70*/  IMAD.HI.U32 R5, R4.reuse, R12, RZ ;  /* 0x0000000c04057227 */ /* 0x040fe200078e00ff */
[C---:B------:R-:W-:Y:S01]  /*0b80*/  LOP3.LUT R46, R9.reuse, 0x24, RZ, 0xfc, !PT ;  /* 0x00000024092e7812 */ /* 0x040fe200078efcff */
[----:B------:R-:W-:Y:S01]  /*0b90*/  UIADD3 UR12, UPT, UPT, UR11, UR4, URZ ;  /* 0x000000040b0c7290 */ /* 0x000fe2000fffe0ff */
[----:B------:R-:W-:Y:S01]  /*0ba0*/  LOP3.LUT R44, R9, 0x20, RZ, 0xfc, !PT ;  /* 0x00000020092c7812 */ /* 0x000fe200078efcff */
[----:B------:R-:W-:Y:S01]  /*0bb0*/  IMAD.HI.U32 R6, R4, R14, RZ ;  /* 0x0000000e04067227 */ /* 0x000fe200078e00ff */
[----:B------:R-:W-:-:S02]  /*0bc0*/  IADD3 R5, PT, PT, -R5, RZ, RZ ;  /* 0x000000ff05057210 */ /* 0x000fc40007ffe1ff */
[C---:B------:R-:W-:Y:S01]  /*0bd0*/  LOP3.LUT R47, R9.reuse, 0x28, RZ, 0xfc, !PT ;  /* 0x00000028092f7812 */ /* 0x040fe200078efcff */
[----:B------:R-:W-:Y:S01]  /*0be0*/  IMAD.HI.U32 R4, R4, R15, RZ ;  /* 0x0000000f04047227 */ /* 0x000fe200078e00ff */
[C---:B------:R-:W-:Y:S02]  /*0bf0*/  LOP3.LUT R48, R9.reuse, 0x2c, RZ, 0xfc, !PT ;  /* 0x0000002c09307812 */ /* 0x040fe400078efcff */
[C---:B------:R-:W-:Y:S01]  /*0c00*/  LOP3.LUT R49, R9.reuse, 0x30, RZ, 0xfc, !PT ;  /* 0x0000003009317812 */ /* 0x040fe200078efcff */
[C---:B------:R-:W-:Y:S01]  /*0c10*/  IMAD.HI.U32 R7, R10.reuse, R13, RZ ;  /* 0x0000000d0a077227 */ /* 0x040fe200078e00ff */
[----:B------:R-:W-:Y:S02]  /*0c20*/  IABS R27, R48 ;  /* 0x00000030001b7213 */ /* 0x000fe40000000000 */
[----:B------:R-:W-:Y:S01]  /*0c30*/  IABS R32, R49 ;  /* 0x0000003100207213 */ /* 0x000fe20000000000 */
[----:B------:R-:W-:Y:S01]  /*0c40*/  IMAD.MOV R16, RZ, RZ, -R4 ;  /* 0x000000ffff107224 */ /* 0x000fe200078e0a04 */
[C---:B------:R-:W-:Y:S01]  /*0c50*/  LOP3.LUT R39, R9.reuse, 0x3c, RZ, 0xfc, !PT ;  /* 0x0000003c09277812 */ /* 0x040fe200078efcff */
[----:B------:R-:W-:Y:S01]  /*0c60*/  IMAD.MOV R18, RZ, RZ, -R7 ;  /* 0x000000ffff127224 */ /* 0x000fe200078e0a07 */
[----:B------:R-:W-:Y:S01]  /*0c70*/  LOP3.LUT R50, R9, 0x34, RZ, 0xfc, !PT ;  /* 0x0000003409327812 */ /* 0x000fe200078efcff */
[----:B------:R-:W-:Y:S01]  /*0c80*/  IMAD R7, R17, R16, R15 ;  /* 0x0000001011077224 */ /* 0x000fe200078e020f */
[----:B------:R-:W-:Y:S01]  /*0c90*/  LOP3.LUT R51, R9, 0x38, RZ, 0xfc, !PT ;  /* 0x0000003809337812 */ /* 0x000fe200078efcff */
[----:B------:R-:W-:Y:S01]  /*0ca0*/  IMAD.MOV R0, RZ, RZ, -R0 ;  /* 0x000000ffff007224 */ /* 0x000fe200078e0a00 */
[----:B------:R-:W-:Y:S01]  /*0cb0*/  IABS R38, R39 ;  /* 0x0000002700267213 */ /* 0x000fe20000000000 */
[----:B------:R-:W-:Y:S01]  /*0cc0*/  IMAD.MOV R6, RZ, RZ, -R6 ;  /* 0x000000ffff067224 */ /* 0x000fe200078e0a06 */
[C---:B------:R-:W-:Y:S01]  /*0cd0*/  ISETP.GT.U32.AND P6, PT, R17.reuse, R7, PT ;  /* 0x000000071100720c */ /* 0x040fe20003fc4070 */
[----:B------:R-:W-:Y:S01]  /*0ce0*/  IMAD R0, R17, R0, R8 ;  /* 0x0000000011007224 */ /* 0x000fe200078e0208 */
[----:B------:R-:W-:Y:S01]  /*0cf0*/  LOP3.LUT R8, R9, 0xc, RZ, 0xfc, !PT ;  /* 0x0000000c09087812 */ /* 0x000fe200078efcff */
[----:B------:R-:W-:Y:S01]  /*0d00*/  IMAD R4, R17, R5, R12 ;  /* 0x0000000511047224 */ /* 0x000fe200078e020c */
[----:B------:R-:W-:Y:S01]  /*0d10*/  LOP3.LUT R5, R9, 0x8, RZ, 0xfc, !PT ;  /* 0x0000000809057812 */ /* 0x000fe200078efcff */
[C---:B------:R-:W-:Y:S01]  /*0d20*/  IMAD R6, R17.reuse, R6, R14 ;  /* 0x0000000611067224 */ /* 0x040fe200078e020e */
[----:B------:R-:W-:Y:S01]  /*0d30*/  ISETP.GT.U32.AND P1, PT, R17, R0, PT ;  /* 0x000000001100720c */ /* 0x000fe20003f24070 */
[----:B------:R-:W-:Y:S01]  /*0d40*/  IMAD R13, R37, R18, R13 ;  /* 0x00000012250d7224 */ /* 0x000fe200078e020d */
[C---:B------:R-:W-:Y:S01]  /*0d50*/  ISETP.GT.U32.AND P2, PT, R17.reuse, R4, PT ;  /* 0x000000041100720c */ /* 0x040fe20003f44070 */
[----:B------:R-:W-:Y:S01]  /*0d60*/  IMAD.HI.U32 R14, R10, R20, RZ ;  /* 0x000000140a0e7227 */ /* 0x000fe200078e00ff */
[----:B------:R-:W-:-:S02]  /*0d70*/  ISETP.GT.U32.AND P4, PT, R17, R6, PT ;  /* 0x000000061100720c */ /* 0x000fc40003f84070 */
[----:B------:R-:W-:Y:S01]  /*0d80*/  IABS R15, R5 ;  /* 0x00000005000f7213 */ /* 0x000fe20000000000 */
[--C-:B------:R-:W-:Y:S01]  /*0d90*/  @!P6 IMAD.IADD R7, R7, 0x1, -R17.reuse ;  /* 0x000000010707e824 */ /* 0x100fe200078e0a11 */
[----:B------:R-:W-:Y:S01]  /*0da0*/  IABS R18, R8 ;  /* 0x0000000800127213 */ /* 0x000fe20000000000 */
[----:B------:R-:W-:Y:S01]  /*0db0*/  IMAD.HI.U32 R12, R10, R19, RZ ;  /* 0x000000130a0c7227 */ /* 0x000fe200078e00ff */
[----:B------:R-:W-:Y:S02]  /*0dc0*/  ISETP.GE.AND P3, PT, R5, RZ, PT ;  /* 0x000000ff0500720c */ /* 0x000fe40003f66270 */
[----:B------:R-:W-:Y:S01]  /*0dd0*/  ISETP.GT.U32.AND P6, PT, R17, R7, PT ;  /* 0x000000071100720c */ /* 0x000fe20003fc4070 */
[----:B------:R-:W-:Y:S01]  /*0de0*/  @!P1 IMAD.IADD R0, R0, 0x1, -R17 ;  /* 0x0000000100009824 */ /* 0x000fe200078e0a11 */
[----:B------:R-:W-:Y:S01]  /*0df0*/  ISETP.GE.AND P0, PT, R8, RZ, PT ;  /* 0x000000ff0800720c */ /* 0x000fe20003f06270 */
[----:B------:R-:W-:Y:S01]  /*0e00*/  IMAD.HI.U32 R5, R10, R15, RZ ;  /* 0x0000000f0a057227 */ /* 0x000fe200078e00ff */
[----:B------:R-:W-:-:S02]  /*0e10*/  IABS R34, R50 ;  /* 0x0000003200227213 */ /* 0x000fc40000000000 */
[----:B------:R-:W-:Y:S01]  /*0e20*/  ISETP.GT.U32.AND P1, PT, R17, R0, PT ;  /* 0x000000001100720c */ /* 0x000fe20003f24070 */
[----:B------:R-:W-:Y:S01]  /*0e30*/  IMAD.HI.U32 R8, R10, R18, RZ ;  /* 0x000000120a087227 */ /* 0x000fe200078e00ff */
[----:B------:R-:W-:-:S03]  /*0e40*/  IABS R36, R51 ;  /* 0x0000003300247213 */ /* 0x000fc60000000000 */
[--C-:B------:R-:W-:Y:S02]  /*0e50*/  @!P2 IMAD.IADD R4, R4, 0x1, -R17.reuse ;  /* 0x000000010404a824 */ /* 0x100fe400078e0a11 */
[----:B------:R-:W-:Y:S02]  /*0e60*/  @!P4 IMAD.IADD R6, R6, 0x1, -R17 ;  /* 0x000000010606c824 */ /* 0x000fe400078e0a11 */
[----:B------:R-:W-:Y:S01]  /*0e70*/  IMAD.MOV R16, RZ, RZ, -R5 ;  /* 0x000000ffff107224 */ /* 0x000fe200078e0a05 */
[C---:B------:R-:W-:Y:S01]  /*0e80*/  ISETP.GT.U32.AND P2, PT, R17.reuse, R4, PT ;  /* 0x000000041100720c */ /* 0x040fe20003f44070 */
[----:B------:R-:W-:Y:S01]  /*0e90*/  IMAD.MOV R8, RZ, RZ, -R8 ;  /* 0x000000ffff087224 */ /* 0x000fe200078e0a08 */
[----:B------:R-:W-:Y:S01]  /*0ea0*/  ISETP.GT.U32.AND P4, PT, R17, R6, PT ;  /* 0x000000061100720c */ /* 0x000fe20003f84070 */
[----:B------:R-:W-:-:S04]  /*0eb0*/  IMAD.HI.U32 R5, R10, R22, RZ ;  /* 0x000000160a057227 */ /* 0x000fc800078e00ff */
[----:B------:R-:W-:Y:S01]  /*0ec0*/  IMAD.MOV R21, RZ, RZ, -R14 ;  /* 0x000000ffff157224 */ /* 0x000fe200078e0a0e */
[----:B------:R-:W-:Y:S01]  /*0ed0*/  IADD3 R5, PT, PT, -R5, RZ, RZ ;  /* 0x000000ff05057210 */ /* 0x000fe20007ffe1ff */
[C---:B------:R-:W-:Y:S02]  /*0ee0*/  IMAD R14, R37.reuse, R16, R15 ;  /* 0x00000010250e7224 */ /* 0x040fe400078e020f */
[C---:B------:R-:W-:Y:S02]  /*0ef0*/  IMAD R15, R37.reuse, R8, R18 ;  /* 0x00000008250f7224 */ /* 0x040fe400078e0212 */
[----:B------:R-:W-:Y:S02]  /*0f00*/  IMAD.MOV R12, RZ, RZ, -R12 ;  /* 0x000000ffff0c7224 */ /* 0x000fe400078e0a0c */
[----:B------:R-:W-:Y:S01]  /*0f10*/  IMAD R18, R37, R21, R20 ;  /* 0x0000001525127224 */ /* 0x000fe200078e0214 */
[----:B------:R-:W-:Y:S01]  /*0f20*/  IABS R20, R43 ;  /* 0x0000002b00147213 */ /* 0x000fe20000000000 */
[----:B------:R-:W-:Y:S01]  /*0f30*/  @!P6 IMAD.IADD R7, R7, 0x1, -R17 ;  /* 0x000000010707e824 */ /* 0x000fe200078e0a11 */
[----:B------:R-:W-:Y:S01]  /*0f40*/  ISETP.GE.AND P6, PT, R203, RZ, PT ;  /* 0x000000ffcb00720c */ /* 0x000fe20003fc6270 */
[C---:B------:R-:W-:Y:S01]  /*0f50*/  IMAD R16, R37.reuse, R12, R19 ;  /* 0x0000000c25107224 */ /* 0x040fe200078e0213 */
[----:B------:R-:W-:Y:S01]  /*0f60*/  @!P4 IADD3 R6, PT, PT, R6, -R17, RZ ;  /* 0x800000110606c210 */ /* 0x000fe20007ffe0ff */
[----:B------:R-:W-:Y:S01]  /*0f70*/  IMAD R19, R37, R5, R22 ;  /* 0x0000000525137224 */ /* 0x000fe200078e0216 */
[----:B------:R-:W-:Y:S01]  /*0f80*/  ISETP.GE.AND P4, PT, R205, RZ, PT ;  /* 0x000000ffcd00720c */ /* 0x000fe20003f86270 */
[----:B------:R-:W-:Y:S01]  /*0f90*/  IMAD.HI.U32 R5, R10, R20, RZ ;  /* 0x000000140a057227 */ /* 0x000fe200078e00ff */
[----:B------:R-:W-:-:S02]  /*0fa0*/  IABS R22, R46 ;  /* 0x0000002e00167213 */ /* 0x000fc40000000000 */
[----:B------:R-:W-:Y:S01]  /*0fb0*/  IABS R21, R44 ;  /* 0x0000002c00157213 */ /* 0x000fe20000000000 */
[----:B------:R-:W-:Y:S01]  /*0fc0*/  @!P1 IMAD.IADD R0, R0, 0x1, -R17 ;  /* 0x0000000100009824 */ /* 0x000fe200078e0a11 */
[----:B------:R-:W-:Y:S01]  /*0fd0*/  ISETP.GE.AND P1, PT, R206, RZ, PT ;  /* 0x000000ffce00720c */ /* 0x000fe20003f26270 */
[----:B------:R-:W-:Y:S02]  /*0fe0*/  IMAD.MOV R5, RZ, RZ, -R5 ;  /* 0x000000ffff057224 */ /* 0x000fe400078e0a05 */
[----:B------:R-:W-:Y:S01]  /*0ff0*/  @!P2 IMAD.IADD R4, R4, 0x1, -R17 ;  /* 0x000000010404a824 */ /* 0x000fe200078e0a11 */
[----:B------:R-:W-:Y:S01]  /*1000*/  ISETP.GE.AND P2, PT, R204, RZ, PT ;  /* 0x000000ffcc00720c */ /* 0x000fe20003f46270 */
[----:B------:R-:W-:Y:S01]  /*1010*/  IMAD R20, R37, R5, R20 ;  /* 0x0000000525147224 */ /* 0x000fe200078e0214 */
[----:B------:R-:W-:Y:S01]  /*1020*/  LOP3.LUT R5, RZ, R2, RZ, 0x33, !PT ;  /* 0x00000002ff057212 */ /* 0x000fe200078e33ff */
[----:B------:R-:W-:Y:S01]  /*1030*/  @!P6 IMAD.MOV R0, RZ, RZ, -R0 ;  /* 0x000000ffff00e224 */ /* 0x000fe200078e0a00 */
[----:B------:R-:W-:Y:S01]  /*1040*/  ISETP.NE.AND P6, PT, R2, RZ, PT ;  /* 0x000000ff0200720c */ /* 0x000fe20003fc5270 */
[----:B------:R-:W-:Y:S01]  /*1050*/  IMAD.HI.U32 R12, R10, R22, RZ ;  /* 0x000000160a0c7227 */ /* 0x000fe200078e00ff */
[----:B------:R-:W-:-:S02]  /*1060*/  IABS R17, R47 ;  /* 0x0000002f00117213 */ /* 0x000fc40000000000 */
[----:B------:R-:W-:Y:S01]  /*1070*/  SEL R140, R5, R0, !P6 ;  /* 0x00000000058c7207 */ /* 0x000fe20007000000 */
[C---:B---3--:R-:W-:Y:S01]  /*1080*/  VIADD R0, R201.reuse, 0xffffffed ;  /* 0xffffffedc9007836 */ /* 0x048fe20000000000 */
[----:B------:R-:W-:Y:S01]  /*1090*/  @!P1 IADD3 R4, PT, PT, -R4, RZ, RZ ;  /* 0x000000ff04049210 */ /* 0x000fe20007ffe1ff */
[----:B------:R-:W-:Y:S02]  /*10a0*/  IMAD.MOV R12, RZ, RZ, -R12 ;  /* 0x000000ffff0c7224 */ /* 0x000fe400078e0a0c */
[----:B------:R-:W-:Y:S01]  /*10b0*/  VIADD R2, R201, 0xffffffec ;  /* 0xffffffecc9027836 */ /* 0x000fe20000000000 */
[----:B------:R-:W-:Y:S01]  /*10c0*/  SEL R139, R5, R4, !P6 ;  /* 0x00000004058b7207 */ /* 0x000fe20007000000 */
[----:B------:R-:W-:Y:S01]  /*10d0*/  @!P4 IMAD.MOV R6, RZ, RZ, -R6 ;  /* 0x000000ffff06c224 */ /* 0x000fe200078e0a06 */
[----:B------:R-:W-:Y:S01]  /*10e0*/  ISETP.GE.U32.AND P1, PT, R0, 0x7fffffce, PT ;  /* 0x7fffffce0000780c */ /* 0x000fe20003f26070 */
[----:B------:R-:W-:Y:S01]  /*10f0*/  @!P2 IMAD.MOV R7, RZ, RZ, -R7 ;  /* 0x000000ffff07a224 */ /* 0x000fe200078e0a07 */
[C---:B------:R-:W-:Y:S01]  /*1100*/  IADD3 R0, PT, PT, R201.reuse, -0x17, RZ ;  /* 0xffffffe9c9007810 */ /* 0x040fe20007ffe0ff */
[----:B------:R-:W-:Y:S01]  /*1110*/  VIADD R4, R201, 0xffffffef ;  /* 0xffffffefc9047836 */ /* 0x000fe20000000000 */
[----:B------:R-:W-:Y:S01]  /*1120*/  ISETP.GE.U32.AND P4, PT, R2, 0x7fffffcd, PT ;  /* 0x7fffffcd0200780c */ /* 0x000fe20003f86070 */
[----:B------:R-:W-:Y:S01]  /*1130*/  IMAD R22, R37, R12, R22 ;  /* 0x0000000c25167224 */ /* 0x000fe200078e0216 */
[----:B------:R-:W-:Y:S01]  /*1140*/  SEL R12, RZ, 0x1fffe, P1 ;  /* 0x0001fffeff0c7807 */ /* 0x000fe20000800000 */
[----:B------:R-:W-:Y:S01]  /*1150*/  VIADD R2, R201, 0xffffffe8 ;  /* 0xffffffe8c9027836 */ /* 0x000fe20000000000 */
[C---:B------:R-:W-:Y:S01]  /*1160*/  SEL R138, R5.reuse, R6, !P6 ;  /* 0x00000006058a7207 */ /* 0x040fe20007000000 */
[----:B------:R-:W-:Y:S01]  /*1170*/  IMAD.HI.U32 R8, R10, R21, RZ ;  /* 0x000000150a087227 */ /* 0x000fe200078e00ff */
[----:B------:R-:W-:-:S02]  /*1180*/  SEL R137, R5, R7, !P6 ;  /* 0x0000000705897207 */ /* 0x000fc40007000000 */
[----:B------:R-:W-:Y:S01]  /*1190*/  ISETP.GE.U32.AND P1, PT, R0, 0x7fffffca, PT ;  /* 0x7fffffca0000780c */ /* 0x000fe20003f26070 */
[C---:B------:R-:W-:Y:S01]  /*11a0*/  VIADD R5, R201.reuse, 0xffffffee ;  /* 0xffffffeec9057836 */ /* 0x040fe20000000000 */
[----:B------:R-:W-:Y:S01]  /*11b0*/  ISETP.GE.U32.AND P2, PT, R4, 0x7fffffd0, PT ;  /* 0x7fffffd00400780c */ /* 0x000fe20003f46070 */
[C---:B------:R-:W-:Y:S01]  /*11c0*/  VIADD R0, R201.reuse, 0xffffffeb ;  /* 0xffffffebc9007836 */ /* 0x040fe20000000000 */
[----:B------:R-:W-:Y:S01]  /*11d0*/  SEL R33, RZ, 0x1, P4 ;  /* 0x00000001ff217807 */ /* 0x000fe20002000000 */
[----:B------:R-:W-:Y:S01]  /*11e0*/  IMAD.MOV R8, RZ, RZ, -R8 ;  /* 0x000000ffff087224 */ /* 0x000fe200078e0a08 */
[----:B------:R-:W-:Y:S01]  /*11f0*/  ISETP.GE.U32.AND P4, PT, R2, 0x7fffffc9, PT ;  /* 0x7fffffc90200780c */ /* 0x000fe20003f86070 */
[----:B------:R-:W-:Y:S01]  /*1200*/  VIADD R2, R201, 0xffffffea ;  /* 0xffffffeac9027836 */ /* 0x000fe20000000000 */
[----:B------:R-:W-:Y:S01]  /*1210*/  SEL R29, RZ, 0x7fff8, P2 ;  /* 0x0007fff8ff1d7807 */ /* 0x000fe20001000000 */
[----:B------:R-:W-:Y:S01]  /*1220*/  IMAD R21, R37, R8, R21 ;  /* 0x0000000825157224 */ /* 0x000fe200078e0215 */
[----:B------:R-:W-:Y:S01]  /*1230*/  ISETP.GE.U32.AND P6, PT, R5, 0x7fffffcf, PT ;  /* 0x7fffffcf0500780c */ /* 0x000fe20003fc6070 */
[C---:B------:R-:W-:Y:S01]  /*1240*/  VIADD R6, R201.reuse, 0xffffffe2 ;  /* 0xffffffe2c9067836 */ /* 0x040fe20000000000 */
[----:B------:R-:W-:Y:S01]  /*1250*/  ISETP.GE.U32.AND P2, PT, R0, 0x7fffffcc, PT ;  /* 0x7fffffcc0000780c */ /* 0x000fe20003f46070 */
[----:B------:R-:W-:Y:S01]  /*1260*/  VIADD R0, R201, 0xffffffe5 ;  /* 0xffffffe5c9007836 */ /* 0x000fe20000000000 */
[----:B------:R-:W-:Y:S01]  /*1270*/  SEL R8, RZ, 0x4, P6 ;  /* 0x00000004ff087807 */ /* 0x000fe20003000000 */
[----:B------:R-:W-:Y:S01]  /*1280*/  IMAD.HI.U32 R23, R10, R34, RZ ;  /* 0x000000220a177227 */ /* 0x000fe200078e00ff */
[----:B------:R-:W-:-:S02]  /*1290*/  SEL R7, RZ, 0x7fff8, P2 ;  /* 0x0007fff8ff077807 */ /* 0x000fc40001000000 */
[----:B------:R-:W-:Y:S01]  /*12a0*/  ISETP.GE.U32.AND P6, PT, R2, 0x7fffffcb, PT ;  /* 0x7fffffcb0200780c */ /* 0x000fe20003fc6070 */
[----:B------:R-:W-:Y:S01]  /*12b0*/  VIADD R2, R201, 0xffffffe4 ;  /* 0xffffffe4c9027836 */ /* 0x000fe20000000000 */
[----:B------:R-:W-:Y:S01]  /*12c0*/  ISETP.GT.U32.AND P2, PT, R37, R11, PT ;  /* 0x0000000b2500720c */ /* 0x000fe20003f44070 */
[----:B------:R-:W-:Y:S01]  /*12d0*/  IMAD.HI.U32 R25, R10, R36, RZ ;  /* 0x000000240a197227 */ /* 0x000fe200078e00ff */
[----:B------:R-:W-:Y:S02]  /*12e0*/  SEL R26, RZ, 0x1, P4 ;  /* 0x00000001ff1a7807 */ /* 0x000fe40002000000 */
[----:B------:R-:W-:Y:S01]  /*12f0*/  ISETP.GE.U32.AND P4, PT, R2, 0x7fffffc5, PT ;  /* 0x7fffffc50200780c */ /* 0x000fe20003f86070 */
[C---:B------:R-:W-:Y:S01]  /*1300*/  VIADD R2, R201.reuse, 0xffffffe6 ;  /* 0xffffffe6c9027836 */ /* 0x040fe20000000000 */
[----:B------:R-:W-:Y:S01]  /*1310*/  SEL R35, RZ, 0x1fffe, P1 ;  /* 0x0001fffeff237807 */ /* 0x000fe20000800000 */
[----:B------:R-:W-:Y:S01]  /*1320*/  IMAD.MOV R23, RZ, RZ, -R23 ;  /* 0x000000ffff177224 */ /* 0x000fe200078e0a17 */
[----:B------:R-:W-:Y:S01]  /*1330*/  ISETP.GE.U32.AND P1, PT, R0, 0x7fffffc6, PT ;  /* 0x7fffffc60000780c */ /* 0x000fe20003f26070 */
[----:B------:R-:W-:Y:S01]  /*1340*/  VIADD R0, R201, 0xffffffe7 ;  /* 0xffffffe7c9007836 */ /* 0x000fe20000000000 */
[----:B------:R-:W-:Y:S01]  /*1350*/  SEL R119, RZ, 0x1, P4 ;  /* 0x00000001ff777807 */ /* 0x000fe20002000000 */
[----:B------:R-:W-:Y:S01]  /*1360*/  IMAD.MOV R25, RZ, RZ, -R25 ;  /* 0x000000ffff197224 */ /* 0x000fe200078e0a19 */
[----:B------:R-:W-:Y:S01]  /*1370*/  ISETP.GT.U32.AND P4, PT, R37, R13, PT ;  /* 0x0000000d2500720c */ /* 0x000fe20003f84070 */
[--C-:B------:R-:W-:Y:S01]  /*1380*/  @!P2 IMAD.IADD R11, R11, 0x1, -R37.reuse ;  /* 0x000000010b0ba824 */ /* 0x100fe200078e0a25 */
[----:B------:R-:W-:Y:S01]  /*1390*/  SEL R24, RZ, 0x1fffe, P1 ;  /* 0x0001fffeff187807 */ /* 0x000fe20000800000 */
[----:B------:R-:W-:Y:S01]  /*13a0*/  IMAD R140, R140, UR6, RZ ;  /* 0x000000068c8c7c24 */ /* 0x000fe2000f8e02ff */
[----:B------:R-:W-:Y:S01]  /*13b0*/  ISETP.GE.U32.AND P1, PT, R0, 0x7fffffc8, PT ;  /* 0x7fffffc80000780c */ /* 0x000fe20003f26070 */
[----:B------:R-:W-:Y:S01]  /*13c0*/  IMAD R139, R139, UR6, RZ ;  /* 0x000000068b8b7c24 */ /* 0x000fe2000f8e02ff */
[----:B------:R-:W-:Y:S01]  /*13d0*/  ISETP.GT.U32.AND P2, PT, R37, R11, PT ;  /* 0x0000000b2500720c */ /* 0x000fe20003f44070 */
[----:B------:R-:W-:Y:S01]  /*13e0*/  IMAD R138, R138, UR6, RZ ;  /* 0x000000068a8a7c24 */ /* 0x000fe2000f8e02ff */
[----:B------:R-:W-:Y:S01]  /*13f0*/  SEL R5, RZ, 0x7fff8, P1 ;  /* 0x0007fff8ff057807 */ /* 0x000fe20000800000 */
[----:B------:R-:W-:Y:S01]  /*1400*/  IMAD R137, R137, UR6, RZ ;  /* 0x0000000689897c24 */ /* 0x000fe2000f8e02ff */
[----:B------:R-:W-:Y:S01]  /*1410*/  ISETP.GE.U32.AND P1, PT, R6, 0x7fffffc3, PT ;  /* 0x7fffffc30600780c */ /* 0x000fe20003f26070 */
[----:B------:R-:W-:Y:S01]  /*1420*/  VIADD R6, R201, 0xffffffe3 ;  /* 0xffffffe3c9067836 */ /* 0x000fe20000000000 */
[----:B------:R-:W-:Y:S01]  /*1430*/  SEL R4, RZ, 0x4, P6 ;  /* 0x00000004ff047807 */ /* 0x000fe20003000000 */
[--C-:B------:R-:W-:Y:S01]  /*1440*/  @!P4 IMAD.IADD R13, R13, 0x1, -R37.reuse ;  /* 0x000000010d0dc824 */ /* 0x100fe200078e0a25 */
[----:B------:R-:W-:Y:S01]  /*1450*/  ISETP.GE.U32.AND P6, PT, R2, 0x7fffffc7, PT ;  /* 0x7fffffc70200780c */ /* 0x000fe20003fc6070 */
[----:B------:R-:W-:Y:S01]  /*1460*/  IMAD.SHL.U32 R53, R140, 0x4, RZ ;  /* 0x000000048c357824 */ /* 0x000fe200078e00ff */
[----:B------:R-:W-:Y:S01]  /*1470*/  IADD3 R2, PT, PT, R201, -0x1f, RZ ;  /* 0xffffffe1c9027810 */ /* 0x000fe20007ffe0ff */
[----:B------:R-:W-:Y:S01]  /*1480*/  IMAD.SHL.U32 R52, R139, 0x4, RZ ;  /* 0x000000048b347824 */ /* 0x000fe200078e00ff */
[----:B------:R-:W-:Y:S01]  /*1490*/  SEL R0, RZ, 0x4, P6 ;  /* 0x00000004ff007807 */ /* 0x000fe20003000000 */
[----:B------:R-:W-:Y:S01]  /*14a0*/  @!P2 IMAD.IADD R11, R11, 0x1, -R37 ;  /* 0x000000010b0ba824 */ /* 0x000fe200078e0a25 */
[----:B------:R-:W-:Y:S01]  /*14b0*/  ISETP.GE.U32.AND P4, PT, R6, 0x7fffffc4, PT ;  /* 0x7fffffc40600780c */ /* 0x000fe20003f86070 */
[----:B------:R-:W-:Y:S01]  /*14c0*/  STL [R1+0x4bc], R53 ;  /* 0x0004bc3501007387 */ /* 0x000fe20000100800 */
[----:B------:R-:W-:Y:S01]  /*14d0*/  ISETP.GE.U32.AND P6, PT, R2, 0x7fffffc2, PT ;  /* 0x7fffffc20200780c */ /* 0x000fe20003fc6070 */
[C---:B------:R-:W-:Y:S01]  /*14e0*/  IMAD.HI.U32 R2, R10.reuse, R17, RZ ;  /* 0x000000110a027227 */ /* 0x040fe200078e00ff */
[----:B------:R-:W-:Y:S01]  /*14f0*/  SEL R6, RZ, 0x4, P1 ;  /* 0x00000004ff067807 */ /* 0x000fe20000800000 */
[----:B------:R-:W-:Y:S01]  /*1500*/  STL [R1+0x4b8], R52 ;  /* 0x0004b83401007387 */ /* 0x000fe20000100800 */
[C---:B------:R-:W-:Y:S01]  /*1510*/  ISETP.GT.U32.AND P1, PT, R37.reuse, R14, PT ;  /* 0x0000000e2500720c */ /* 0x040fe20003f24070 */
[----:B------:R-:W-:Y:S01]  /*1520*/  IMAD.MOV R2, RZ, RZ, -R2 ;  /* 0x000000ffff027224 */ /* 0x000fe200078e0a02 */
[----:B------:R-:W-:Y:S01]  /*1530*/  SEL R28, RZ, 0x1fffe, P6 ;  /* 0x0001fffeff1c7807 */ /* 0x000fe20003000000 */
[----:B------:R-:W-:Y:S01]  /*1540*/  UMOV UR6, 0x1 ;  /* 0x0000000100067882 */ /* 0x000fe20000000000 */
[C---:B------:R-:W-:Y:S01]  /*1550*/  ISETP.GT.U32.AND P6, PT, R37.reuse, R13, PT ;  /* 0x0000000d2500720c */ /* 0x040fe20003fc4070 */
[C---:B------:R-:W-:Y:S01]  /*1560*/  IMAD R2, R37.reuse, R2, R17 ;  /* 0x0000000225027224 */ /* 0x040fe200078e0211 */
[----:B------:R-:W-:Y:S01]  /*1570*/  ISETP.GT.U32.AND P2, PT, R37, R15, PT ;  /* 0x0000000f2500720c */ /* 0x000fe20003f44070 */
[----:B------:R-:W-:Y:S01]  /*1580*/  IMAD.HI.U32 R17, R10, R32, RZ ;  /* 0x000000200a117227 */ /* 0x000fe200078e00ff */
[----:B------:R-:W-:-:S02]  /*1590*/  SEL R31, RZ, 0x7fff8, P4 ;  /* 0x0007fff8ff1f7807 */ /* 0x000fc40002000000 */
[----:B------:R-:W-:Y:S01]  /*15a0*/  ISETP.GE.AND P4, PT, R9, RZ, PT ;  /* 0x000000ff0900720c */ /* 0x000fe20003f86270 */
[----:B------:R-:W-:-:S04]  /*15b0*/  IMAD.HI.U32 R9, R10, R27, RZ ;  /* 0x0000001b0a097227 */ /* 0x000fc800078e00ff */
[----:B------:R-:W-:Y:S01]  /*15c0*/  @!P1 IMAD.IADD R14, R14, 0x1, -R37 ;  /* 0x000000010e0e9824 */ /* 0x000fe200078e0a25 */
[----:B------:R-:W-:Y:S01]  /*15d0*/  ISETP.GT.U32.AND P1, PT, R37, R18, PT ;  /* 0x000000122500720c */ /* 0x000fe20003f24070 */
[----:B------:R-:W-:Y:S01]  /*15e0*/  IMAD.MOV R30, RZ, RZ, -R9 ;  /* 0x000000ffff1e7224 */ /* 0x000fe200078e0a09 */
[----:B------:R-:W-:Y:S01]  /*15f0*/  @!P6 IADD3 R13, PT, PT, R13, -R37, RZ ;  /* 0x800000250d0de210 */ /* 0x000fe20007ffe0ff */
[----:B------:R-:W-:Y:S01]  /*1600*/  @!P2 IMAD.IADD R15, R15, 0x1, -R37 ;  /* 0x000000010f0fa824 */ /* 0x000fe200078e0a25 */
[C---:B------:R-:W-:Y:S01]  /*1610*/  ISETP.GT.U32.AND P6, PT, R37.reuse, R16, PT ;  /* 0x000000102500720c */ /* 0x040fe20003fc4070 */
[----:B------:R-:W-:Y:S01]  /*1620*/  IMAD.MOV R17, RZ, RZ, -R17 ;  /* 0x000000ffff117224 */ /* 0x000fe200078e0a11 */
[----:B------:R-:W-:Y:S01]  /*1630*/  ISETP.GT.U32.AND P2, PT, R37, R19, PT ;  /* 0x000000132500720c */ /* 0x000fe20003f44070 */
[----:B------:R-:W-:-:S04]  /*1640*/  IMAD.HI.U32 R9, R10, R38, RZ ;  /* 0x000000260a097227 */ /* 0x000fc800078e00ff */
[C---:B------:R-:W-:Y:S02]  /*1650*/  IMAD R10, R37.reuse, R30, R27 ;  /* 0x0000001e250a7224 */ /* 0x040fe400078e021b */
[--C-:B------:R-:W-:Y:S01]  /*1660*/  @!P1 IMAD.IADD R18, R18, 0x1, -R37.reuse ;  /* 0x0000000112129824 */ /* 0x100fe200078e0a25 */
[C---:B------:R-:W-:Y:S01]  /*1670*/  ISETP.GT.U32.AND P1, PT, R37.reuse, R21, PT ;  /* 0x000000152500720c */ /* 0x040fe20003f24070 */
[C---:B------:R-:W-:Y:S02]  /*1680*/  IMAD R27, R37.reuse, R17, R32 ;  /* 0x00000011251b7224 */ /* 0x040fe400078e0220 */
[--C-:B------:R-:W-:Y:S01]  /*1690*/  @!P6 IMAD.IADD R16, R16, 0x1, -R37.reuse ;  /* 0x000000011010e824 */ /* 0x100fe200078e0a25 */
[----:B------:R-:W-:Y:S01]  /*16a0*/  ISETP.GT.U32.AND P6, PT, R37, R20, PT ;  /* 0x000000142500720c */ /* 0x000fe20003fc4070 */
[----:B------:R-:W-:Y:S01]  /*16b0*/  @!P2 IMAD.IADD R19, R19, 0x1, -R37 ;  /* 0x000000011313a824 */ /* 0x000fe200078e0a25 */
[----:B------:R-:W-:Y:S01]  /*16c0*/  ISETP.GT.U32.AND P2, PT, R37, R22, PT ;  /* 0x000000162500720c */ /* 0x000fe20003f44070 */
[----:B------:R-:W-:-:S02]  /*16d0*/  IMAD.MOV R17, RZ, RZ, -R9 ;  /* 0x000000ffff117224 */ /* 0x000fc400078e0a09 */
[----:B------:R-:W-:Y:S01]  /*16e0*/  @!P4 IMAD.MOV R11, RZ, RZ, -R11 ;  /* 0x000000ffff0bc224 */ /* 0x000fe200078e0a0b */
[C---:B------:R-:W-:Y:S01]  /*16f0*/  ISETP.GT.U32.AND P4, PT, R37.reuse, R19, PT ;  /* 0x000000132500720c */ /* 0x040fe20003f84070 */
[----:B------:R-:W-:Y:S02]  /*1700*/  IMAD R30, R37, R23, R34 ;  /* 0x00000017251e7224 */ /* 0x000fe400078e0222 */
[----:B------:R-:W-:Y:S01]  /*1710*/  @!P1 IMAD.IADD R21, R21, 0x1, -R37 ;  /* 0x0000000115159824 */ /* 0x000fe200078e0a25 */
[C---:B------:R-:W-:Y:S01]  /*1720*/  ISETP.GT.U32.AND P1, PT, R37.reuse, R15, PT ;  /* 0x0000000f2500720c */ /* 0x040fe20003f24070 */
[----:B------:R-:W-:Y:S02]  /*1730*/  @!P5 IMAD.MOV R13, RZ, RZ, -R13 ;  /* 0x000000ffff0dd224 */ /* 0x000fe400078e0a0d */
[----:B------:R-:W-:Y:S01]  /*1740*/  @!P6 IADD3 R20, PT, PT, R20, -R37, RZ ;  /* 0x800000251414e210 */ /* 0x000fe20007ffe0ff */
[C---:B------:R-:W-:Y:S01]  /*1750*/  IMAD R32, R37.reuse, R25, R36 ;  /* 0x0000001925207224 */ /* 0x040fe200078e0224 */
[C---:B------:R-:W-:Y:S01]  /*1760*/  ISETP.GT.U32.AND P6, PT, R37.reuse, R14, PT ;  /* 0x0000000e2500720c */ /* 0x040fe20003fc4070 */
[----:B------:R-:W-:Y:S01]  /*1770*/  @!P2 IMAD.IADD R22, R22, 0x1, -R37 ;  /* 0x000000011616a824 */ /* 0x000fe200078e0a25 */
[----:B------:R-:W-:Y:S01]  /*1780*/  ISETP.GT.U32.AND P2, PT, R37, R16, PT ;  /* 0x000000102500720c */ /* 0x000fe20003f44070 */
[----:B------:R-:W-:-:S02]  /*1790*/  IMAD.SHL.U32 R34, R137, 0x4, RZ ;  /* 0x0000000489227824 */ /* 0x000fc400078e00ff */
[--C-:B------:R-:W-:Y:S01]  /*17a0*/  @!P4 IMAD.IADD R19, R19, 0x1, -R37.reuse ;  /* 0x000000011313c824 */ /* 0x100fe200078e0a25 */
[----:B------:R-:W-:Y:S02]  /*17b0*/  ISETP.GT.U32.AND P5, PT, R37, R22, PT ;  /* 0x000000162500720c */ /* 0x000fe40003fa4070 */
[----:B------:R-:W-:Y:S01]  /*17c0*/  @!P1 IMAD.IADD R15, R15, 0x1, -R37 ;  /* 0x000000010f0f9824 */ /* 0x000fe200078e0a25 */
[C---:B------:R-:W-:Y:S02]  /*17d0*/  ISETP.GT.U32.AND P1, PT, R37.reuse, R18, PT ;  /* 0x000000122500720c */ /* 0x040fe40003f24070 */
[C---:B------:R-:W-:Y:S01]  /*17e0*/  ISETP.GT.U32.AND P4, PT, R37.reuse, R30, PT ;  /* 0x0000001e2500720c */ /* 0x040fe20003f84070 */
[----:B------:R-:W-:Y:S01]  /*17f0*/  IMAD.MOV.U32 R9, RZ, RZ, R15 ;  /* 0x000000ffff097224 */ /* 0x000fe200078e000f */
[----:B------:R-:W-:Y:S01]  /*1800*/  @!P6 IADD3 R14, PT, PT, R14, -R37, RZ ;  /* 0x800000250e0ee210 */ /* 0x000fe20007ffe0ff */
[C---:B------:R-:W-:Y:S01]  /*1810*/  IMAD R15, R37.reuse, R17, R38 ;  /* 0x00000011250f7224 */ /* 0x040fe200078e0226 */
[----:B------:R-:W-:Y:S01]  /*1820*/  @!P2 IADD3 R16, PT, PT, R16, -R37, RZ ;  /* 0x800000251010a210 */ /* 0x000fe20007ffe0ff */
[----:B------:R-:W-:Y:S01]  /*1830*/  @!P0 IMAD.MOV R9, RZ, RZ, -R9 ;  /* 0x000000ffff098224 */ /* 0x000fe200078e0a09 */
[C---:B------:R-:W-:Y:S01]  /*1840*/  ISETP.GT.U32.AND P2, PT, R37.reuse, R10, PT ;  /* 0x0000000a2500720c */ /* 0x040fe20003f44070 */
[----:B------:R-:W-:Y:S01]  /*1850*/  @!P3 IMAD.MOV R14, RZ, RZ, -R14 ;  /* 0x000000ffff0eb224 */ /* 0x000fe200078e0a0e */
[C---:B------:R-:W-:Y:S01]  /*1860*/  ISETP.GT.U32.AND P0, PT, R37.reuse, R2, PT ;  /* 0x000000022500720c */ /* 0x040fe20003f04070 */
[--C-:B------:R-:W-:Y:S01]  /*1870*/  @!P5 IMAD.IADD R22, R22, 0x1, -R37.reuse ;  /* 0x000000011616d824 */ /* 0x100fe200078e0a25 */
[C---:B------:R-:W-:Y:S01]  /*1880*/  ISETP.GT.U32.AND P3, PT, R37.reuse, R21, PT ;  /* 0x000000152500720c */ /* 0x040fe20003f64070 */
[--C-:B------:R-:W-:Y:S01]  /*1890*/  @!P1 IMAD.IADD R18, R18, 0x1, -R37.reuse ;  /* 0x0000000112129824 */ /* 0x100fe200078e0a25 */
[C---:B------:R-:W-:Y:S01]  /*18a0*/  ISETP.GT.U32.AND P6, PT, R37.reuse, R20, PT ;  /* 0x000000142500720c */ /* 0x040fe20003fc4070 */
[----:B------:R-:W-:Y:S01]  /*18b0*/  @!P4 IMAD.IADD R30, R30, 0x1, -R37 ;  /* 0x000000011e1ec824 */ /* 0x000fe200078e0a25 */
[----:B------:R-:W-:Y:S01]  /*18c0*/  ISETP.GT.U32.AND P1, PT, R37, R27, PT ;  /* 0x0000001b2500720c */ /* 0x000fe20003f24070 */
[----:B------:R-:W-:Y:S01]  /*18d0*/  IMAD.MOV.U32 R17, RZ, RZ, R16 ;  /* 0x000000ffff117224 */ /* 0x000fe200078e0010 */
[----:B------:R-:W-:Y:S01]  /*18e0*/  ISETP.GE.AND P5, PT, R40, RZ, PT ;  /* 0x000000ff2800720c */ /* 0x000fe20003fa6270 */
[----:B------:R-:W-:Y:S01]  /*18f0*/  IMAD.SHL.U32 R16, R138, 0x4, RZ ;  /* 0x000000048a107824 */ /* 0x000fe200078e00ff */
[----:B------:R-:W-:-:S02]  /*1900*/  ISETP.GE.AND P4, PT, R44, RZ, PT ;  /* 0x000000ff2c00720c */ /* 0x000fc40003f86270 */
[----:B------:R-:W-:Y:S01]  /*1910*/  @!P2 IADD3 R10, PT, PT, R10, -R37, RZ ;  /* 0x800000250a0aa210 */ /* 0x000fe20007ffe0ff */
[--C-:B------:R-:W-:Y:S01]  /*1920*/  @!P0 IMAD.IADD R2, R2, 0x1, -R37.reuse ;  /* 0x0000000102028824 */ /* 0x100fe200078e0a25 */
[----:B------:R-:W-:Y:S01]  /*1930*/  ISETP.GE.AND P2, PT, R42, RZ, PT ;  /* 0x000000ff2a00720c */ /* 0x000fe20003f46270 */
[--C-:B------:R-:W-:Y:S01]  /*1940*/  @!P3 IMAD.IADD R21, R21, 0x1, -R37.reuse ;  /* 0x000000011515b824 */ /* 0x100fe200078e0a25 */
[----:B------:R-:W-:Y:S01]  /*1950*/  ISETP.GE.AND P0, PT, R41, RZ, PT ;  /* 0x000000ff2900720c */ /* 0x000fe20003f06270 */
[--C-:B------:R-:W-:Y:S01]  /*1960*/  @!P6 IMAD.IADD R20, R20, 0x1, -R37.reuse ;  /* 0x000000011414e824 */ /* 0x100fe200078e0a25 */
[----:B------:R-:W-:Y:S01]  /*1970*/  ISETP.GT.U32.AND P3, PT, R37, R15, PT ;  /* 0x0000000f2500720c */ /* 0x000fe20003f64070 */
[----:B------:R-:W-:Y:S01]  /*1980*/  @!P1 IMAD.IADD R27, R27, 0x1, -R37 ;  /* 0x000000011b1b9824 */ /* 0x000fe200078e0a25 */
[----:B------:R-:W-:Y:S01]  /*1990*/  ISETP.GT.U32.AND P6, PT, R37, R32, PT ;  /* 0x000000202500720c */ /* 0x000fe20003fc4070 */
[----:B------:R-:W-:Y:S01]  /*19a0*/  @!P5 IMAD.MOV R17, RZ, RZ, -R17 ;  /* 0x000000ffff11d224 */ /* 0x000fe200078e0a11 */
[----:B------:R-:W-:Y:S01]  /*19b0*/  ISETP.GE.AND P1, PT, R43, RZ, PT ;  /* 0x000000ff2b00720c */ /* 0x000fe20003f26270 */
[----:B------:R-:W-:Y:S01]  /*19c0*/  @!P4 IMAD.MOV R21, RZ, RZ, -R21 ;  /* 0x000000ffff15c224 */ /* 0x000fe200078e0a15 */
[----:B------:R1:W-:Y:S03]  /*19d0*/  STL [R1+0x4b4], R16 ;  /* 0x0004b41001007387 */ /* 0x0003e60000100800 */
[----:B------:R-:W-:Y:S01]  /*19e0*/  @!P2 IMAD.MOV R19, RZ, RZ, -R19 ;  /* 0x000000ffff13a224 */ /* 0x000fe200078e0a13 */
[----:B------:R-:W-:Y:S01]  /*19f0*/  ISETP.GT.U32.AND P2, PT, R37, R27, PT ;  /* 0x0000001b2500720c */ /* 0x000fe20003f44070 */
[----:B------:R2:W-:Y:S01]  /*1a00*/  STL [R1+0x4b0], R34 ;  /* 0x0004b02201007387 */ /* 0x0005e20000100800 */
[----:B------:R-:W-:Y:S01]  /*1a10*/  @!P0 IADD3 R18, PT, PT, -R18, RZ, RZ ;  /* 0x000000ff12128210 */ /* 0x000fe20007ffe1ff */
[--C-:B------:R-:W-:Y:S01]  /*1a20*/  @!P3 IMAD.IADD R15, R15, 0x1, -R37.reuse ;  /* 0x000000010f0fb824 */ /* 0x100fe200078e0a25 */
[C---:B------:R-:W-:Y:S01]  /*1a30*/  ISETP.GT.U32.AND P0, PT, R37.reuse, R10, PT ;  /* 0x0000000a2500720c */ /* 0x040fe20003f04070 */
[----:B------:R-:W-:Y:S01]  /*1a40*/  @!P6 IMAD.IADD R32, R32, 0x1, -R37 ;  /* 0x000000012020e824 */ /* 0x000fe200078e0a25 */
[----:B------:R-:W-:Y:S01]  /*1a50*/  ISETP.GT.U32.AND P3, PT, R37, R2, PT ;  /* 0x000000022500720c */ /* 0x000fe20003f64070 */
[----:B------:R-:W-:Y:S01]  /*1a60*/  @!P1 IMAD.MOV R20, RZ, RZ, -R20 ;  /* 0x000000ffff149224 */ /* 0x000fe200078e0a14 */
[----:B------:R-:W-:-:S02]  /*1a70*/  ISETP.GE.AND P6, PT, R46, RZ, PT ;  /* 0x000000ff2e00720c */ /* 0x000fc40003fc6270 */
[C---:B------:R-:W-:Y:S02]  /*1a80*/  ISETP.GT.U32.AND P1, PT, R37.reuse, R30, PT ;  /* 0x0000001e2500720c */ /* 0x040fe40003f24070 */
[C---:B------:R-:W-:Y:S02]  /*1a90*/  ISETP.GT.U32.AND P5, PT, R37.reuse, R32, PT ;  /* 0x000000202500720c */ /* 0x040fe40003fa4070 */
[----:B------:R-:W-:Y:S02]  /*1aa0*/  ISETP.GT.U32.AND P4, PT, R37, R15, PT ;  /* 0x0000000f2500720c */ /* 0x000fe40003f84070 */
[----:B------:R-:W-:Y:S01]  /*1ab0*/  @!P2 IADD3 R27, PT, PT, R27, -R37, RZ ;  /* 0x800000251b1ba210 */ /* 0x000fe20007ffe0ff */
[--C-:B------:R-:W-:Y:S01]  /*1ac0*/  @!P0 IMAD.IADD R10, R10, 0x1, -R37.reuse ;  /* 0x000000010a0a8824 */ /* 0x100fe200078e0a25 */
[----:B------:R-:W-:Y:S01]  /*1ad0*/  ISETP.GE.AND P2, PT, R50, RZ, PT ;  /* 0x000000ff3200720c */ /* 0x000fe20003f46270 */
[--C-:B------:R-:W-:Y:S01]  /*1ae0*/  @!P3 IMAD.IADD R2, R2, 0x1, -R37.reuse ;  /* 0x000000010202b824 */ /* 0x100fe200078e0a25 */
[----:B------:R-:W-:Y:S01]  /*1af0*/  ISETP.GE.AND P0, PT, R49, RZ, PT ;  /* 0x000000ff3100720c */ /* 0x000fe20003f06270 */
[----:B------:R-:W-:Y:S01]  /*1b00*/  @!P6 IMAD.MOV R22, RZ, RZ, -R22 ;  /* 0x000000ffff16e224 */ /* 0x000fe200078e0a16 */
[----:B------:R-:W-:Y:S01]  /*1b10*/  ISETP.GE.AND P6, PT, R47, RZ, PT ;  /* 0x000000ff2f00720c */ /* 0x000fe20003fc6270 */
[----:B------:R-:W-:Y:S01]  /*1b20*/  IMAD.MOV.U32 R23, RZ, RZ, R2 ;  /* 0x000000ffff177224 */ /* 0x000fe200078e0002 */
[----:B------:R-:W-:Y:S01]  /*1b30*/  ISETP.GE.AND P3, PT, R48, RZ, PT ;  /* 0x000000ff3000720c */ /* 0x000fe20003f66270 */
[----:B------:R-:W-:Y:S01]  /*1b40*/  @!P1 IMAD.IADD R30, R30, 0x1, -R37 ;  /* 0x000000011e1e9824 */ /* 0x000fe200078e0a25 */
[----:B------:R-:W-:Y:S01]  /*1b50*/  ISETP.GE.AND P1, PT, R51, RZ, PT ;  /* 0x000000ff3300720c */ /* 0x000fe20003f26270 */
[----:B------:R-:W-:-:S02]  /*1b60*/  VIADD R2, R201, 0xffffffff ;  /* 0xffffffffc9027836 */ /* 0x000fc40000000000 */
[--C-:B------:R-:W-:Y:S01]  /*1b70*/  @!P5 IMAD.IADD R32, R32, 0x1, -R37.reuse ;  /* 0x000000012020d824 */ /* 0x100fe200078e0a25 */
[----:B------:R-:W-:Y:S01]  /*1b80*/  ISETP.GE.AND P5, PT, R39, RZ, PT ;  /* 0x000000ff2700720c */ /* 0x000fe20003fa6270 */
[----:B------:R-:W-:Y:S01]  /*1b90*/  @!P4 IMAD.IADD R15, R15, 0x1, -R37 ;  /* 0x000000010f0fc824 */ /* 0x000fe200078e0a25 */
[----:B------:R-:W-:Y:S01]  /*1ba0*/  ISETP.GE.U32.AND P4, PT, R2, 0x7fffffe0, PT ;  /* 0x7fffffe00200780c */ /* 0x000fe20003f86070 */
[C---:B------:R-:W-:Y:S01]  /*1bb0*/  VIADD R2, R201.reuse, 0xfffffffd ;  /* 0xfffffffdc9027836 */ /* 0x040fe20000000000 */
[----:B------:R-:W-:Y:S01]  /*1bc0*/  @!P2 IADD3 R30, PT, PT, -R30, RZ, RZ ;  /* 0x000000ff1e1ea210 */ /* 0x000fe20007ffe1ff */
[----:B------:R-:W-:Y:S01]  /*1bd0*/  IMAD.MOV.U32 R25, RZ, RZ, R10 ;  /* 0x000000ffff197224 */ /* 0x000fe200078e000a */
[----:B-----5:R-:W-:Y:S01]  /*1be0*/  IADD3 R42, P2, PT, R52, UR16, RZ ;  /* 0x00000010342a7c10 */ /* 0x020fe2000ff5e0ff */
[----:B------:R-:W-:Y:S01]  /*1bf0*/  @!P0 IMAD.MOV R27, RZ, RZ, -R27 ;  /* 0x000000ffff1b8224 */ /* 0x000fe200078e0a1b */
[----:B------:R-:W-:Y:S01]  /*1c00*/  IADD3 R10, PT, PT, R201, -0x2, RZ ;  /* 0xfffffffec90a7810 */ /* 0x000fe20007ffe0ff */
[----:B------:R-:W-:Y:S01]  /*1c10*/  @!P6 IMAD.MOV R23, RZ, RZ, -R23 ;  /* 0x000000ffff17e224 */ /* 0x000fe200078e0a17 */
[----:B------:R-:W-:Y:S01]  /*1c20*/  IADD3 R40, P0, PT, R53, UR16, RZ ;  /* 0x0000001035287c10 */ /* 0x000fe2000ff1e0ff */
[----:B------:R-:W-:Y:S01]  /*1c30*/  @!P3 IMAD.MOV R25, RZ, RZ, -R25 ;  /* 0x000000ffff19b224 */ /* 0x000fe200078e0a19 */
[----:B------:R-:W-:Y:S01]  /*1c40*/  LEA.HI.X.SX32 R43, R139, UR17, 0x2, P2 ;  /* 0x000000118b2b7c11 */ /* 0x000fe200090f16ff */
[----:B------:R-:W-:Y:S01]  /*1c50*/  @!P1 IMAD.MOV R32, RZ, RZ, -R32 ;  /* 0x000000ffff209224 */ /* 0x000fe200078e0a20 */
[----:B------:R-:W-:-:S02]  /*1c60*/  ISETP.GE.U32.AND P2, PT, R2, 0x7fffffde, PT ;  /* 0x7fffffde0200780c */ /* 0x000fc40003f46070 */
[----:B------:R-:W-:Y:S02]  /*1c70*/  ISETP.NE.AND P6, PT, R3, RZ, PT ;  /* 0x000000ff0300720c */ /* 0x000fe40003fc5270 */
[----:B------:R-:W-:Y:S01]  /*1c80*/  LOP3.LUT R2, RZ, R3, RZ, 0x33, !PT ;  /* 0x00000003ff027212 */ /* 0x000fe200078e33ff */
[----:B------:R-:W-:Y:S01]  /*1c90*/  IMAD.MOV.U32 R3, RZ, RZ, R15 ;  /* 0x000000ffff037224 */ /* 0x000fe200078e000f */
[----:B------:R-:W-:Y:S01]  /*1ca0*/  ISETP.GE.U32.AND P3, PT, R10, 0x7fffffdf, PT ;  /* 0x7fffffdf0a00780c */ /* 0x000fe20003f66070 */
[----:B------:R-:W-:Y:S01]  /*1cb0*/  VIADD R10, R201, 0xfffffffc ;  /* 0xfffffffcc90a7836 */ /* 0x000fe20000000000 */
[----:B------:R-:W-:Y:S01]  /*1cc0*/  LEA.HI.X.SX32 R41, R140, UR17, 0x2, P0 ;  /* 0x000000118c297c11 */ /* 0x000fe200080f16ff */
[----:B------:R-:W-:Y:S01]  /*1cd0*/  @!P5 IMAD.MOV R3, RZ, RZ, -R3 ;  /* 0x000000ffff03d224 */ /* 0x000fe200078e0a03 */
[----:B------:R-:W-:Y:S02]  /*1ce0*/  IADD3 R38, P0, PT, R16, UR16, RZ ;  /* 0x0000001010267c10 */ /* 0x000fe4000ff1e0ff */
[----:B-1----:R-:W-:-:S02]  /*1cf0*/  SEL R16, R2, R11, !P6 ;  /* 0x0000000b02107207 */ /* 0x002fc40007000000 */
[----:B------:R-:W-:Y:S02]  /*1d00*/  LEA.HI.X.SX32 R39, R138, UR17, 0x2, P0 ;  /* 0x000000118a277c11 */ /* 0x000fe400080f16ff */
[----:B------:R-:W-:Y:S02]  /*1d10*/  ISETP.GE.U32.AND P0, PT, R10, 0x7fffffdd, PT ;  /* 0x7fffffdd0a00780c */ /* 0x000fe40003f06070 */
[C---:B------:R-:W-:Y:S02]  /*1d20*/  SEL R15, R2.reuse, R13, !P6 ;  /* 0x0000000d020f7207 */ /* 0x040fe40007000000 */
[C---:B------:R-:W-:Y:S02]  /*1d30*/  SEL R11, R2.reuse, R17, !P6 ;  /* 0x00000011020b7207 */ /* 0x040fe40007000000 */
[C---:B------:R-:W-:Y:S02]  /*1d40*/  SEL R13, R2.reuse, R9, !P6 ;  /* 0x00000009020d7207 */ /* 0x040fe40007000000 */
[----:B------:R-:W-:-:S02]  /*1d50*/  SEL R10, R2, R18, !P6 ;  /* 0x00000012020a7207 */ /* 0x000fc40007000000 */
[C---:B------:R-:W-:Y:S02]  /*1d60*/  SEL R17, R2.reuse, R20, !P6 ;  /* 0x0000001402117207 */ /* 0x040fe40007000000 */
[C---:B------:R-:W-:Y:S02]  /*1d70*/  SEL R9, R2.reuse, R19, !P6 ;  /* 0x0000001302097207 */ /* 0x040fe40007000000 */
[C---:B------:R-:W-:Y:S02]  /*1d80*/  SEL R18, R2.reuse, R23, !P6 ;  /* 0x0000001702127207 */ /* 0x040fe40007000000 */
[C---:B------:R-:W-:Y:S02]  /*1d90*/  SEL R20, R2.reuse, R27, !P6 ;  /* 0x0000001b02147207 */ /* 0x040fe40007000000 */
[C---:B------:R-:W-:Y:S02]  /*1da0*/  SEL R19, R2.reuse, R21, !P6 ;  /* 0x0000001502137207 */ /* 0x040fe40007000000 */
[----:B------:R-:W-:-:S02]  /*1db0*/  SEL R23, R2, R25, !P6 ;  /* 0x0000001902177207 */ /* 0x000fc40007000000 */
[C---:B------:R-:W-:Y:S02]  /*1dc0*/  SEL R27, R2.reuse, R3, !P6 ;  /* 0x00000003021b7207 */ /* 0x040fe40007000000 */
[----:B------:R-:W-:Y:S02]  /*1dd0*/  ISETP.NE.U32.AND P1, PT, R45, RZ, PT ;  /* 0x000000ff2d00720c */ /* 0x000fe40003f25070 */
[C---:B------:R-:W-:Y:S02]  /*1de0*/  SEL R14, R2.reuse, R14, !P6 ;  /* 0x0000000e020e7207 */ /* 0x040fe40007000000 */
[----:B------:R-:W-:Y:S02]  /*1df0*/  SEL R22, R2, R22, !P6 ;  /* 0x0000001602167207 */ /* 0x000fe40007000000 */
[----:B------:R-:W-:Y:S02]  /*1e00*/  IADD3 R36, P5, PT, R34, UR16, RZ ;  /* 0x0000001022247c10 */ /* 0x000fe4000ffbe0ff */
[----:B------:R-:W-:-:S02]  /*1e10*/  SEL R25, R2, R30, !P6 ;  /* 0x0000001e02197207 */ /* 0x000fc40007000000 */
[----:B------:R-:W-:Y:S02]  /*1e20*/  SEL R21, R2, R32, !P6 ;  /* 0x0000002002157207 */ /* 0x000fe40007000000 */
[----:B------:R-:W-:Y:S01]  /*1e30*/  IADD3 R3, PT, PT, R201, -0x5, RZ ;  /* 0xfffffffbc9037810 */ /* 0x000fe20007ffe0ff */
[----:B--2---:R-:W-:Y:S06]  /*1e40*/  BRA.U UP0, `(.L_x_5) ;  /* 0x0000000100187547 */ /* 0x004fec000b800000 */
[----:B------:R-:W-:Y:S01]  /*1e50*/  ELECT P6, URZ, PT ;  /* 0x0000000000ff782f */ /* 0x000fe200038c0000 */
[----:B------:R-:W-:Y:S01]  /*1e60*/  IMAD.MOV.U32 R2, RZ, RZ, 0x1 ;  /* 0x00000001ff027424 */ /* 0x000fe200078e00ff */
[----:B------:R-:W-:Y:S01]  /*1e70*/  UMOV UR4, 0x40 ;  /* 0x0000004000047882 */ /* 0x000fe20000000000 */
[----:B------:R-:W-:Y:S01]  /*1e80*/  UVIRTCOUNT.DEALLOC.SMPOOL 0x80 ;  /* 0x000000800000784c */ /* 0x000fe20000000000 */
[----:B------:R-:W-:-:S09]  /*1e90*/  ULEA UR4, UR5, UR4, 0x18 ;  /* 0x0000000405047291 */ /* 0x000fd2000f8ec0ff */
[----:B------:R1:W-:Y:S03]  /*1ea0*/  @P6 STS.U8 [UR4], R2 ;  /* 0x00000002ff006988 */ /* 0x0003e60008000004 */
.L_x_5:
[----:B------:R-:W-:Y:S01]  /*1eb0*/  STTM.x64 tmem[UR12], RZ ;  /* 0x000000ff000079ed */ /* 0x000fe2000834000c */
[----:B------:R-:W-:Y:S01]  /*1ec0*/  STTM.x64 tmem[UR12+0x40], RZ ;  /* 0x000040ff000079ed */ /* 0x000fe2000834000c */
[----:B------:R-:W-:Y:S01]  /*1ed0*/  STTM.x64 tmem[UR12+0x80], RZ ;  /* 0x000080ff000079ed */ /* 0x000fe2000834000c */
[----:B------:R-:W-:Y:S01]  /*1ee0*/  STTM.x64 tmem[UR12+0xc0], RZ ;  /* 0x0000c0ff000079ed */ /* 0x000fe2000834000c */
[----:B------:R-:W2:Y:S02]  /*1ef0*/  FENCE.VIEW.ASYNC.T ;  /* 0x00000000000073c6 */ /* 0x000ea40000000200 */
[----:B--2---:R-:W-:Y:S01]  /*1f00*/  VOTEU.ALL UP1, P1 ;  /* 0x0000000000ff7886 */ /* 0x004fe20000820000 */
[----:B------:R-:W-:Y:S01]  /*1f10*/  UIADD3 UR4, UPT, UPT, UR10, 0x26000, URZ ;  /* 0x000260000a047890 */ /* 0x000fe2000fffe0ff */
[----:B------:R-:W2:Y:S01]  /*1f20*/  LDC.64 R142, c[0x0][0x3a8] ;  /* 0x0000ea00ff8e7b82 */ /* 0x000ea20000000a00 */
[----:B-1----:R-:W-:Y:S01]  /*1f30*/  IMAD.SHL.U32 R2, R45, 0x4, RZ ;  /* 0x000000042d027824 */ /* 0x002fe200078e00ff */
[----:B------:R-:W-:Y:S01]  /*1f40*/  VOTEU.ALL UP2, P1 ;  /* 0x0000000000ff7886 */ /* 0x000fe20000840000 */
[----:B------:R-:W-:-:S04]  /*1f50*/  @!UP1 UIADD3 UR14, UPT, UPT, -UR6, 0x100000, URZ ;  /* 0x00100000060e9890 */ /* 0x000fc8000fffe1ff */
[----:B------:R-:W-:Y:S02]  /*1f60*/  @!UP1 USHF.L.U32 UR15, UR14, 0xb, URZ ;  /* 0x0000000b0e0f9899 */ /* 0x000fe400080006ff */
[----:B------:R-:W-:Y:S01]  /*1f70*/  @!UP1 USHF.L.U32 UR14, UR14, 0x1, URZ ;  /* 0x000000010e0e9899 */ /* 0x000fe200080006ff */
[----:B------:R-:W-:Y:S01]  /*1f80*/  STL.64 [R1+0x5e0], R204 ;  /* 0x0005e0cc01007387 */ /* 0x000fe20000100a00 */
[----:B------:R-:W-:-:S04]  /*1f90*/  @!UP1 UIADD3 UR6, UPT, UPT, -UR6, 0x100000, URZ ;  /* 0x0010000006069890 */ /* 0x000fc8000fffe1ff */
[----:B------:R-:W-:Y:S02]  /*1fa0*/  @!UP1 USHF.L.U32 UR7, UR6, 0xb, URZ ;  /* 0x0000000b06079899 */ /* 0x000fe400080006ff */
[----:B------:R-:W-:Y:S01]  /*1fb0*/  @!UP1 USHF.L.U32 UR6, UR6, 0x1, URZ ;  /* 0x0000000106069899 */ /* 0x000fe200080006ff */
[----:B------:R-:W-:Y:S01]  /*1fc0*/  VOTEU.ALL UP1, P1 ;  /* 0x0000000000ff7886 */ /* 0x000fe20000820000 */
[----:B------:R-:W-:Y:S01]  /*1fd0*/  VIADD R207, R2, UR10 ;  /* 0x0000000a02cf7c36 */ /* 0x000fe20008000000 */
[----:B------:R-:W-:Y:S01]  /*1fe0*/  BAR.SYNC.DEFER_BLOCKING 0x0 ;  /* 0x0000000000007b1d */ /* 0x000fe20000010000 */
[----:B------:R-:W-:Y:S01]  /*1ff0*/  LEA.HI.X.SX32 R37, R137, UR17, 0x2, P5 ;  /* 0x0000001189257c11 */ /* 0x000fe2000a8f16ff */
[----:B------:R-:W-:Y:S01]  /*2000*/  VIADD R126, R201, 0xffffffc2 ;  /* 0xffffffc2c97e7836 */ /* 0x000fe20000000000 */
[----:B------:R-:W-:Y:S01]  /*2010*/  ISETP.GE.U32.AND P5, PT, R3, 0x7fffffdc, PT ;  /* 0x7fffffdc0300780c */ /* 0x000fe20003fa6070 */
[C---:B------:R-:W-:Y:S01]  /*2020*/  VIADD R3, R201.reuse, 0xfffffffa ;  /* 0xfffffffac9037836 */ /* 0x040fe20000000000 */
[C---:B------:R-:W-:Y:S01]  /*2030*/  IADD3 R136, PT, PT, R201.reuse, -0x2c, RZ ;  /* 0xffffffd4c9887810 */ /* 0x040fe20007ffe0ff */
[C---:B------:R-:W-:Y:S01]  /*2040*/  VIADD R128, R201.reuse, 0xffffffdc ;  /* 0xffffffdcc9807836 */ /* 0x040fe20000000000 */
[----:B------:R-:W1:Y:S01]  /*2050*/  LDCU UR5, c[0x0][0x3b0] ;  /* 0x00007600ff0577ac */ /* 0x000e620008000800 */
[----:B------:R-:W-:Y:S01]  /*2060*/  STL.64 [R1+0x5d8], R202 ;  /* 0x0005d8ca01007387 */ /* 0x000fe20000100a00 */
[----:B------:R-:W-:-:S02]  /*2070*/  VIADD R132, R201, 0xffffffd8 ;  /* 0xffffffd8c9847836 */ /* 0x000fc40000000000 */
[C---:B------:R-:W-:Y:S01]  /*2080*/  VIADD R144, R201.reuse, 0xffffffd6 ;  /* 0xffffffd6c9907836 */ /* 0x040fe20000000000 */
[----:B------:R3:W-:Y:S01]  /*2090*/  STL.64 [R1+0x5d0], R138 ;  /* 0x0005d08a01007387 */ /* 0x0007e20000100a00 */
[----:B------:R-:W-:Y:S02]  /*20a0*/  VIADD R148, R201, 0xffffffd2 ;  /* 0xffffffd2c9947836 */ /* 0x000fe40000000000 */
[----:B------:R-:W-:Y:S02]  /*20b0*/  IMAD.IADD R26, R26, 0x1, R35 ;  /* 0x000000011a1a7824 */ /* 0x000fe400078e0223 */
[----:B--2---:R-:W-:-:S03]  /*20c0*/  IMAD.WIDE R52, R142, 0x4, R40 ;  /* 0x000000048e347825 */ /* 0x004fc600078e0228 */
[----:B------:R-:W-:Y:S01]  /*20d0*/  LOP3.LUT R26, R26, 0x3, RZ, 0xc0, !PT ;  /* 0x000000031a1a7812 */ /* 0x000fe200078ec0ff */
[C---:B------:R-:W-:Y:S01]  /*20e0*/  IMAD.WIDE R50, R142.reuse, 0x4, R42 ;  /* 0x000000048e327825 */ /* 0x040fe200078e022a */
[----:B------:R-:W-:Y:S04]  /*20f0*/  STL.64 [R1+0x38], R52 ;  /* 0x0000383401007387 */ /* 0x000fe80000100a00 */
[----:B------:R-:W2:Y:S02]  /*2100*/  FENCE.VIEW.ASYNC.S ;  /* 0x00000000000073c6 */ /* 0x000ea40000000000 */
[----:B--2---:R2:W4:Y:S01]  /*2110*/  @!UP1 SYNCS.EXCH.64 URZ, [UR4], UR14 ;  /* 0x0000000e04ff95b2 */ /* 0x0045220008000100 */
[----:B------:R-:W-:Y:S01]  /*2120*/  IMAD.WIDE R48, R142, 0x4, R38 ;  /* 0x000000048e307825 */ /* 0x000fe200078e0226 */
[----:B----4-:R-:W-:Y:S01]  /*2130*/  BAR.SYNC.DEFER_BLOCKING 0x0 ;  /* 0x0000000000007b1d */ /* 0x010fe20000010000 */
[----:B------:R-:W-:-:S02]  /*2140*/  IADD3 R26, PT, PT, R26, R7, R4 ;  /* 0x000000071a1a7210 */ /* 0x000fc40007ffe004 */
[----:B------:R-:W-:-:S04]  /*2150*/  IMAD.WIDE R46, R142, 0x4, R36 ;  /* 0x000000048e2e7825 */ /* 0x000fc800078e0224 */
[C---:B------:R-:W-:Y:S01]  /*2160*/  IMAD.SHL.U32 R30, R142.reuse, 0x2, RZ ;  /* 0x000000028e1e7824 */ /* 0x040fe200078e00ff */
[----:B------:R4:W-:Y:S01]  /*2170*/  STL.64 [R1+0x30], R50 ;  /* 0x0000303201007387 */ /* 0x0009e20000100a00 */
[----:B------:R-:W-:Y:S02]  /*2180*/  IMAD R34, R142, 0xb, RZ ;  /* 0x0000000b8e227824 */ /* 0x000fe400078e02ff */
[----:B------:R-:W-:Y:S01]  /*2190*/  IMAD.WIDE R44, R30, 0x4, R36 ;  /* 0x000000041e2c7825 */ /* 0x000fe200078e0224 */
[----:B------:R1:W-:Y:S03]  /*21a0*/  STL.64 [R1+0x28], R48 ;  /* 0x0000283001007387 */ /* 0x0003e60000100a00 */
[C---:B------:R-:W-:Y:S01]  /*21b0*/  IMAD.WIDE R94, R34.reuse, 0x4, R40 ;  /* 0x00000004225e7825 */ /* 0x040fe200078e0228 */
[----:B------:R1:W-:Y:S03]  /*21c0*/  STL.64 [R1+0x20], R46 ;  /* 0x0000202e01007387 */ /* 0x0003e60000100a00 */
[C---:B------:R-:W-:Y:S01]  /*21d0*/  IMAD.WIDE R98, R34.reuse, 0x4, R42 ;  /* 0x0000000422627825 */ /* 0x040fe200078e022a */
[----:B------:R1:W-:Y:S03]  /*21e0*/  STL [R1+0x5cc], R30 ;  /* 0x0005cc1e01007387 */ /* 0x0003e60000100800 */
[C---:B------:R-:W-:Y:S01]  /*21f0*/  IMAD.WIDE R100, R34.reuse, 0x4, R38 ;  /* 0x0000000422647825 */ /* 0x040fe200078e0226 */
[----:B------:R2:W1:Y:S02]  /*2200*/  @!UP2 SYNCS.EXCH.64 URZ, [UR10+0x26008], UR6 ;  /* 0x026008060affa5b2 */ /* 0x0004640008000100 */
[----:B------:R-:W-:Y:S01]  /*2210*/  @!PT LDS RZ, [RZ] ;  /* 0x00000000fffff984 */ /* 0x000fe20000000800 */
[----:B------:R-:W-:Y:S01]  /*2220*/  @!PT LDS RZ, [RZ] ;  /* 0x00000000fffff984 */ /* 0x000fe20000000800 */
[----:B------:R-:W-:Y:S01]  /*2230*/  @!PT LDS RZ, [RZ] ;  /* 0x00000000fffff984 */ /* 0x000fe20000000800 */
[----:B-1----:R-:W-:Y:S01]  /*2240*/  LDGSTS.E [R207], desc[UR26][R40.64], !P4 ;  /* 0x0000000028cf7fae */ /* 0x002fe2000e1a101a */
[----:B------:R-:W-:-:S03]  /*2250*/  IMAD.WIDE R102, R34, 0x4, R36 ;  /* 0x0000000422667825 */ /* 0x000fc600078e0224 */
[----:B------:R-:W-:Y:S01]  /*2260*/  LDGSTS.E [R207+0x200], desc[UR26][R42.64], !P4 ;  /* 0x002000002acf7fae */ /* 0x000fe2000e1a101a */
[----:B------:R-:W-:-:S03]  /*2270*/  IMAD R32, R142, 0xd, RZ ;  /* 0x0000000d8e207824 */ /* 0x000fc600078e02ff */
[----:B------:R-:W-:Y:S01]  /*2280*/  LDGSTS.E [R207+0x400], desc[UR26][R38.64], !P4 ;  /* 0x0040000026cf7fae */ /* 0x000fe2000e1a101a */
[----:B------:R-:W-:Y:S02]  /*2290*/  IMAD.IADD R24, R119, 0x1, R24 ;  /* 0x0000000177187824 */ /* 0x000fe400078e0218 */
[C---:B------:R-:W-:Y:S01]  /*22a0*/  IMAD.WIDE R110, R32.reuse, 0x4, R40 ;  /* 0x00000004206e7825 */ /* 0x040fe200078e0228 */
[----:B------:R-:W-:Y:S01]  /*22b0*/  LDGSTS.E [R207+0x600], desc[UR26][R36.64], !P4 ;  /* 0x0060000024cf7fae */ /* 0x000fe2000e1a101a */
[----:B------:R-:W-:Y:S02]  /*22c0*/  ISETP.GE.U32.AND P4, PT, R3, 0x7fffffdb, PT ;  /* 0x7fffffdb0300780c */ /* 0x000fe40003f86070 */
[----:B------:R-:W-:Y:S01]  /*22d0*/  VIADD R3, R201, 0xfffffff9 ;  /* 0xfffffff9c9037836 */ /* 0x000fe20000000000 */
[----:B------:R-:W-:Y:S01]  /*22e0*/  LDGSTS.E [R207+0x800], desc[UR26][R52.64], !P3 ;  /* 0x0080000034cf7fae */ /* 0x000fe2000d9a101a */
[----:B------:R-:W-:Y:S01]  /*22f0*/  IMAD.WIDE R112, R32, 0x4, R42 ;  /* 0x0000000420707825 */ /* 0x000fe200078e022a */
[----:B------:R-:W-:-:S02]  /*2300*/  LOP3.LUT R24, R24, 0x3, RZ, 0xc0, !PT ;  /* 0x0000000318187812 */ /* 0x000fc400078ec0ff */
[----:B------:R4:W-:Y:S01]  /*2310*/  LDGSTS.E [R207+0xa00], desc[UR26][R50.64], !P3 ;  /* 0x00a0000032cf7fae */ /* 0x0009e2000d9a101a */
[----:B------:R-:W-:Y:S01]  /*2320*/  IMAD.WIDE R114, R32, 0x4, R38 ;  /* 0x0000000420727825 */ /* 0x000fe200078e0226 */
[----:B------:R-:W-:Y:S02]  /*2330*/  IADD3 R5, PT, PT, R24, R5, R0 ;  /* 0x0000000518057210 */ /* 0x000fe40007ffe000 */
[----:B------:R1:W-:Y:S01]  /*2340*/  LDGSTS.E [R207+0xc00], desc[UR26][R48.64], !P3 ;  /* 0x00c0000030cf7fae */ /* 0x0003e2000d9a101a */
[----:B------:R-:W-:Y:S01]  /*2350*/  IMAD.WIDE R116, R32, 0x4, R36 ;  /* 0x0000000420747825 */ /* 0x000fe200078e0224 */
[----:B------:R-:W-:Y:S02]  /*2360*/  SHF.L.U32 R0, R26, 0x8, RZ ;  /* 0x000000081a007819 */ /* 0x000fe400000006ff */
[----:B------:R2:W-:Y:S01]  /*2370*/  LDGSTS.E [R207+0xe00], desc[UR26][R46.64], !P3 ;  /* 0x00e000002ecf7fae */ /* 0x0005e2000d9a101a */
[----:B------:R-:W-:Y:S01]  /*2380*/  ISETP.GE.U32.AND P3, PT, R3, 0x7fffffda, PT ;  /* 0x7fffffda0300780c */ /* 0x000fe20003f66070 */
[----:B---3--:R-:W-:Y:S01]  /*2390*/  IMAD R138, R142, 0xe, RZ ;  /* 0x0000000e8e8a7824 */ /* 0x008fe200078e02ff */
[----:B------:R-:W-:Y:S01]  /*23a0*/  IADD3 R3, PT, PT, R201, -0x8, RZ ;  /* 0xfffffff8c9037810 */ /* 0x000fe20007ffe0ff */
[----:B----4-:R-:W-:Y:S01]  /*23b0*/  IMAD.WIDE R50, R30, 0x4, R40 ;  /* 0x000000041e327825 */ /* 0x010fe200078e0228 */
[----:B------:R-:W-:-:S03]  /*23c0*/  LOP3.LUT R0, R0, 0xf00, RZ, 0xe2, !PT ;  /* 0x00000f0000007812 */ /* 0x000fc600078ee2ff */
[C---:B-1----:R-:W-:Y:S01]  /*23d0*/  IMAD.WIDE R48, R30.reuse, 0x4, R42 ;  /* 0x000000041e307825 */ /* 0x042fe200078e022a */
[----:B------:R-:W-:Y:S03]  /*23e0*/  STL.64 [R1+0x18], R50 ;  /* 0x0000183201007387 */ /* 0x000fe60000100a00 */
[----:B--2---:R-:W-:Y:S01]  /*23f0*/  IMAD.WIDE R46, R30, 0x4, R38 ;  /* 0x000000041e2e7825 */ /* 0x004fe200078e0226 */
[----:B------:R-:W-:Y:S03]  /*2400*/  STL.64 [R1+0x10], R48 ;  /* 0x0000103001007387 */ /* 0x000fe60000100a00 */
[C---:B------:R-:W-:Y:S01]  /*2410*/  IMAD R30, R142.reuse, 0x3, RZ ;  /* 0x000000038e1e7824 */ /* 0x040fe200078e02ff */
[----:B------:R-:W-:Y:S01]  /*2420*/  STL.64 [R1+0x8], R46 ;  /* 0x0000082e01007387 */ /* 0x000fe20000100a00 */
[----:B------:R-:W-:-:S02]  /*2430*/  IMAD.SHL.U32 R26, R142, 0x10, RZ ;  /* 0x000000108e1a7824 */ /* 0x000fc400078e00ff */
[C---:B------:R-:W-:Y:S01]  /*2440*/  IMAD.WIDE R250, R30.reuse, 0x4, R40 ;  /* 0x000000041efa7825 */ /* 0x040fe200078e0228 */
[----:B------:R-:W-:Y:S03]  /*2450*/  STL.64 [R1], R44 ;  /* 0x0000002c01007387 */ /* 0x000fe60000100a00 */
[C---:B------:R-:W-:Y:S01]  /*2460*/  IMAD.WIDE R248, R30.reuse, 0x4, R42 ;  /* 0x000000041ef87825 */ /* 0x040fe200078e022a */
[----:B------:R1:W-:Y:S03]  /*2470*/  STL [R1+0x5c8], R30 ;  /* 0x0005c81e01007387 */ /* 0x0003e60000100800 */
[C---:B------:R-:W-:Y:S01]  /*2480*/  IMAD.WIDE R246, R30.reuse, 0x4, R38 ;  /* 0x000000041ef67825 */ /* 0x040fe200078e0226 */
[----:B------:R-:W-:Y:S03]  /*2490*/  LDGSTS.E [R207+0x1000], desc[UR26][R50.64], !P2 ;  /* 0x0100000032cf7fae */ /* 0x000fe6000d1a101a */
[----:B------:R-:W-:Y:S01]  /*24a0*/  IMAD.WIDE R244, R30, 0x4, R36 ;  /* 0x000000041ef47825 */ /* 0x000fe200078e0224 */
[----:B------:R-:W-:Y:S03]  /*24b0*/  LDGSTS.E [R207+0x1200], desc[UR26][R48.64], !P2 ;  /* 0x0120000030cf7fae */ /* 0x000fe6000d1a101a */
[C---:B-1----:R-:W-:Y:S01]  /*24c0*/  IMAD.SHL.U32 R30, R142.reuse, 0x4, RZ ;  /* 0x000000048e1e7824 */ /* 0x042fe200078e00ff */
[----:B------:R-:W-:Y:S01]  /*24d0*/  LDGSTS.E [R207+0x1400], desc[UR26][R46.64], !P2 ;  /* 0x014000002ecf7fae */ /* 0x000fe2000d1a101a */
[----:B------:R-:W-:-:S02]  /*24e0*/  IMAD R24, R142, 0x11, RZ ;  /* 0x000000118e187824 */ /* 0x000fc400078e02ff */
[C---:B------:R-:W-:Y:S01]  /*24f0*/  IMAD.WIDE R242, R30.reuse, 0x4, R40 ;  /* 0x000000041ef27825 */ /* 0x040fe200078e0228 */
[----:B------:R1:W-:Y:S01]  /*2500*/  LDGSTS.E [R207+0x1600], desc[UR26][R44.64], !P2 ;  /* 0x016000002ccf7fae */ /* 0x0003e2000d1a101a */
[----:B------:R-:W-:Y:S02]  /*2510*/  ISETP.GE.U32.AND P2, PT, R3, 0x7fffffd9, PT ;  /* 0x7fffffd90300780c */ /* 0x000fe40003f46070 */
[C---:B------:R-:W-:Y:S01]  /*2520*/  IMAD.WIDE R240, R30.reuse, 0x4, R42 ;  /* 0x000000041ef07825 */ /* 0x040fe200078e022a */
[----:B------:R-:W-:Y:S03]  /*2530*/  STL.64 [R1+0x5e8], R250 ;  /* 0x0005e8fa01007387 */ /* 0x000fe60000100a00 */
[C---:B------:R-:W-:Y:S01]  /*2540*/  IMAD.WIDE R238, R30.reuse, 0x4, R38 ;  /* 0x000000041eee7825 */ /* 0x040fe200078e0226 */
[----:B------:R2:W-:Y:S03]  /*2550*/  STL [R1+0x5c4], R30 ;  /* 0x0005c41e01007387 */ /* 0x0005e60000100800 */
[----:B------:R-:W-:Y:S01]  /*2560*/  VIADD R3, R201, 0xfffffff7 ;  /* 0xfffffff7c9037836 */ /* 0x000fe20000000000 */
[----:B------:R-:W-:Y:S01]  /*2570*/  LDGSTS.E [R207+0x1800], desc[UR26][R250.64], !P0 ;  /* 0x01800000facf7fae */ /* 0x000fe2000c1a101a */
[----:B-1----:R-:W-:-:S03]  /*2580*/  IMAD.WIDE R44, R30, 0x4, R36 ;  /* 0x000000041e2c7825 */ /* 0x002fc600078e0224 */
[----:B------:R-:W-:Y:S01]  /*2590*/  STL.64 [R1+0x5f0], R248 ;  /* 0x0005f0f801007387 */ /* 0x000fe20000100a00 */
[----:B------:R-:W-:-:S03]  /*25a0*/  IMAD.WIDE R154, R24, 0x4, R38 ;  /* 0x00000004189a7825 */ /* 0x000fc600078e0226 */
[----:B------:R-:W-:Y:S01]  /*25b0*/  LDGSTS.E [R207+0x1a00], desc[UR26][R248.64], !P0 ;  /* 0x01a00000f8cf7fae */ /* 0x000fe2000c1a101a */
[----:B--2---:R-:W-:Y:S02]  /*25c0*/  IMAD R30, R142, 0x5, RZ ;  /* 0x000000058e1e7824 */ /* 0x004fe400078e02ff */
[----:B------:R-:W-:Y:S01]  /*25d0*/  IMAD.WIDE R156, R24, 0x4, R36 ;  /* 0x00000004189c7825 */ /* 0x000fe200078e0224 */
[----:B------:R-:W-:Y:S03]  /*25e0*/  STL.64 [R1+0x5f8], R246 ;  /* 0x0005f8f601007387 */ /* 0x000fe60000100a00 */
[C---:B------:R-:W-:Y:S01]  /*25f0*/  IMAD.WIDE R46, R30.reuse, 0x4, R40 ;  /* 0x000000041e2e7825 */ /* 0x040fe200078e0228 */
[----:B------:R-:W-:Y:S03]  /*2600*/  LDGSTS.E [R207+0x1c00], desc[UR26][R246.64], !P0 ;  /* 0x01c00000f6cf7fae */ /* 0x000fe6000c1a101a */
[C---:B------:R-:W-:Y:S01]  /*2610*/  IMAD.WIDE R48, R30.reuse, 0x4, R42 ;  /* 0x000000041e307825 */ /* 0x040fe200078e022a */
[----:B------:R-:W-:Y:S03]  /*2620*/  STL.64 [R1+0x600], R244 ;  /* 0x000600f401007387 */ /* 0x000fe60000100a00 */
[----:B------:R-:W-:Y:S01]  /*2630*/  IMAD.WIDE R50, R30, 0x4, R38 ;  /* 0x000000041e327825 */ /* 0x000fe200078e0226 */
[----:B------:R-:W-:Y:S01]  /*2640*/  LDGSTS.E [R207+0x1e00], desc[UR26][R244.64], !P0 ;  /* 0x01e00000f4cf7fae */ /* 0x000fe2000c1a101a */
[----:B------:R-:W-:-:S02]  /*2650*/  ISETP.GE.U32.AND P0, PT, R3, 0x7fffffd8, PT ;  /* 0x7fffffd80300780c */ /* 0x000fc40003f06070 */
[----:B------:R-:W-:Y:S01]  /*2660*/  IMAD.WIDE R52, R30, 0x4, R36 ;  /* 0x000000041e347825 */ /* 0x000fe200078e0224 */
[----:B------:R-:W-:Y:S03]  /*2670*/  STL.64 [R1+0x608], R242 ;  /* 0x000608f201007387 */ /* 0x000fe60000100a00 */
[----:B------:R-:W-:Y:S01]  /*2680*/  VIADD R3, R201, 0xfffffff6 ;  /* 0xfffffff6c9037836 */ /* 0x000fe20000000000 */
[----:B------:R1:W-:Y:S01]  /*2690*/  STL [R1+0x5c0], R30 ;  /* 0x0005c01e01007387 */ /* 0x0003e20000100800 */
[----:B------:R-:W-:Y:S02]  /*26a0*/  IMAD R14, R14, UR5, RZ ;  /* 0x000000050e0e7c24 */ /* 0x000fe4000f8e02ff */
[----:B------:R-:W-:Y:S01]  /*26b0*/  IMAD R18, R18, UR5, RZ ;  /* 0x0000000512127c24 */ /* 0x000fe2000f8e02ff */
[----:B------:R-:W-:Y:S01]  /*26c0*/  LDGSTS.E [R207+0x2000], desc[UR26][R242.64], !P5 ;  /* 0x02000000f2cf7fae */ /* 0x000fe2000e9a101a */
[----:B------:R-:W-:-:S02]  /*26d0*/  IMAD R20, R20, UR5, RZ ;  /* 0x0000000514147c24 */ /* 0x000fc4000f8e02ff */
[----:B------:R-:W-:Y:S01]  /*26e0*/  IMAD R252, R27, UR5, RZ ;  /* 0x000000051bfc7c24 */ /* 0x000fe2000f8e02ff */
[----:B------:R-:W-:Y:S01]  /*26f0*/  LDGSTS.E [R207+0x2200], desc[UR26][R240.64], !P5 ;  /* 0x02200000f0cf7fae */ /* 0x000fe2000e9a101a */
[----:B-1----:R-:W-:-:S03]  /*2700*/  IMAD R30, R142, 0x6, RZ ;  /* 0x000000068e1e7824 */ /* 0x002fc600078e02ff */
[----:B------:R-:W-:Y:S01]  /*2710*/  STL.64 [R1+0x610], R240 ;  /* 0x000610f001007387 */ /* 0x000fe20000100a00 */
[----:B------:R-:W-:-:S03]  /*2720*/  IMAD.WIDE R54, R30, 0x4, R40 ;  /* 0x000000041e367825 */ /* 0x000fc600078e0228 */
[----:B------:R-:W-:Y:S01]  /*2730*/  LDGSTS.E [R207+0x2400], desc[UR26][R238.64], !P5 ;  /* 0x02400000eecf7fae */ /* 0x000fe2000e9a101a */
[----:B------:R-:W-:-:S03]  /*2740*/  IMAD.WIDE R56, R30, 0x4, R42 ;  /* 0x000000041e387825 */ /* 0x000fc600078e022a */
[----:B------:R-:W-:Y:S01]  /*2750*/  STL.64 [R1+0x618], R238 ;  /* 0x000618ee01007387 */ /* 0x000fe20000100a00 */
[----:B------:R-:W-:-:S03]  /*2760*/  IMAD.WIDE R58, R30, 0x4, R38 ;  /* 0x000000041e3a7825 */ /* 0x000fc600078e0226 */
[----:B------:R1:W-:Y:S01]  /*2770*/  LDGSTS.E [R207+0x2600], desc[UR26][R44.64], !P5 ;  /* 0x026000002ccf7fae */ /* 0x0003e2000e9a101a */
[----:B------:R-:W-:Y:S01]  /*2780*/  ISETP.GE.U32.AND P5, PT, R3, 0x7fffffd7, PT ;  /* 0x7fffffd70300780c */ /* 0x000fe20003fa6070 */
[----:B------:R-:W-:Y:S02]  /*2790*/  IMAD.WIDE R60, R30, 0x4, R36 ;  /* 0x000000041e3c7825 */ /* 0x000fe400078e0224 */
[----:B------:R1:W-:Y:S02]  /*27a0*/  STL.64 [R1+0x620], R44 ;  /* 0x0006202c01007387 */ /* 0x0003e40000100a00 */
[----:B------:R-:W-:Y:S02]  /*27b0*/  VIADD R3, R201, 0xfffffff5 ;  /* 0xfffffff5c9037836 */ /* 0x000fe40000000000 */
[----:B------:R2:W-:Y:S04]  /*27c0*/  STL [R1+0x5bc], R30 ;  /* 0x0005bc1e01007387 */ /* 0x0005e80000100800 */
[----:B------:R-:W-:Y:S04]  /*27d0*/  LDGSTS.E [R207+0x2800], desc[UR26][R46.64], !P4 ;  /* 0x028000002ecf7fae */ /* 0x000fe8000e1a101a */
[----:B------:R-:W-:Y:S01]  /*27e0*/  LDGSTS.E [R207+0x2a00], desc[UR26][R48.64], !P4 ;  /* 0x02a0000030cf7fae */ /* 0x000fe2000e1a101a */
[----:B-1----:R-:W-:Y:S01]  /*27f0*/  LOP3.LUT R44, R200, 0x1f, RZ, 0xc0, !PT ;  /* 0x0000001fc82c7812 */ /* 0x002fe200078ec0ff */
[----:B--2---:R-:W-:-:S02]  /*2800*/  IMAD R30, R142, 0x7, RZ ;  /* 0x000000078e1e7824 */ /* 0x004fc400078e02ff */
[----:B------:R-:W-:Y:S01]  /*2810*/  LDGSTS.E [R207+0x2c00], desc[UR26][R50.64], !P4 ;  /* 0x02c0000032cf7fae */ /* 0x000fe2000e1a101a */
[----:B------:R-:W-:Y:S02]  /*2820*/  VIADD R45, R201, 0xffffffc0 ;  /* 0xffffffc0c92d7836 */ /* 0x000fe40000000000 */
[C---:B------:R-:W-:Y:S01]  /*2830*/  IMAD.WIDE R62, R30.reuse, 0x4, R40 ;  /* 0x000000041e3e7825 */ /* 0x040fe200078e0228 */
[----:B------:R-:W-:Y:S01]  /*2840*/  LDGSTS.E [R207+0x2e00], desc[UR26][R52.64], !P4 ;  /* 0x02e0000034cf7fae */ /* 0x000fe2000e1a101a */
[----:B------:R-:W-:Y:S02]  /*2850*/  ISETP.GE.U32.AND P4, PT, R3, 0x7fffffd6, PT ;  /* 0x7fffffd60300780c */ /* 0x000fe40003f86070 */
[C---:B------:R-:W-:Y:S01]  /*2860*/  IMAD.WIDE R64, R30.reuse, 0x4, R42 ;  /* 0x000000041e407825 */ /* 0x040fe200078e022a */
[----:B------:R1:W-:Y:S03]  /*2870*/  STL [R1+0x5b8], R30 ;  /* 0x0005b81e01007387 */ /* 0x0003e60000100800 */
[C---:B------:R-:W-:Y:S01]  /*2880*/  IMAD.WIDE R66, R30.reuse, 0x4, R38 ;  /* 0x000000041e427825 */ /* 0x040fe200078e0226 */
[----:B------:R-:W-:Y:S03]  /*2890*/  LDGSTS.E [R207+0x3000], desc[UR26][R54.64], !P3 ;  /* 0x0300000036cf7fae */ /* 0x000fe6000d9a101a */
[----:B------:R-:W-:Y:S01]  /*28a0*/  IMAD.WIDE R68, R30, 0x4, R36 ;  /* 0x000000041e447825 */ /* 0x000fe200078e0224 */
[----:B------:R-:W-:Y:S01]  /*28b0*/  LDGSTS.E [R207+0x3200], desc[UR26][R56.64], !P3 ;  /* 0x0320000038cf7fae */ /* 0x000fe2000d9a101a */
[----:B-1----:R-:W-:-:S02]  /*28c0*/  SHF.L.U32 R30, R142, 0x3, RZ ;  /* 0x000000038e1e7819 */ /* 0x002fc400000006ff */
[----:B------:R-:W-:Y:S01]  /*28d0*/  VIADD R3, R201, 0xfffffff4 ;  /* 0xfffffff4c9037836 */ /* 0x000fe20000000000 */
[----:B------:R-:W-:Y:S02]  /*28e0*/  LDGSTS.E [R207+0x3400], desc[UR26][R58.64], !P3 ;  /* 0x034000003acf7fae */ /* 0x000fe4000d9a101a */
[C---:B------:R-:W-:Y:S02]  /*28f0*/  IMAD.WIDE R70, R30.reuse, 0x4, R40 ;  /* 0x000000041e467825 */ /* 0x040fe400078e0228 */
[----:B------:R-:W-:Y:S01]  /*2900*/  LDGSTS.E [R207+0x3600], desc[UR26][R60.64], !P3 ;  /* 0x036000003ccf7fae */ /* 0x000fe2000d9a101a */
[----:B------:R-:W-:Y:S01]  /*2910*/  ISETP.GE.U32.AND P3, PT, R3, 0x7fffffd5, PT ;  /* 0x7fffffd50300780c */ /* 0x000fe20003f66070 */
[C---:B------:R-:W-:Y:S02]  /*2920*/  IMAD.WIDE R72, R30.reuse, 0x4, R42 ;  /* 0x000000041e487825 */ /* 0x040fe400078e022a */
[----:B------:R1:W-:Y:S02]  /*2930*/  STL [R1+0x5b4], R30 ;  /* 0x0005b41e01007387 */ /* 0x0003e40000100800 */
[----:B------:R-:W-:-:S02]  /*2940*/  IMAD.WIDE R74, R30, 0x4, R38 ;  /* 0x000000041e4a7825 */ /* 0x000fc400078e0226 */
[----:B------:R-:W-:Y:S02]  /*2950*/  LDGSTS.E [R207+0x3800], desc[UR26][R62.64], !P2 ;  /* 0x038000003ecf7fae */ /* 0x000fe4000d1a101a */
[----:B------:R-:W-:Y:S02]  /*2960*/  IMAD.WIDE R76, R30, 0x4, R36 ;  /* 0x000000041e4c7825 */ /* 0x000fe400078e0224 */
[----:B------:R-:W-:Y:S02]  /*2970*/  LDGSTS.E [R207+0x3a00], desc[UR26][R64.64], !P2 ;  /* 0x03a0000040cf7fae */ /* 0x000fe4000d1a101a */
[----:B------:R-:W-:Y:S02]  /*2980*/  VIADD R3, R201, 0xfffffff3 ;  /* 0xfffffff3c9037836 */ /* 0x000fe40000000000 */
[----:B------:R-:W-:Y:S01]  /*2990*/  LDGSTS.E [R207+0x3c00], desc[UR26][R66.64], !P2 ;  /* 0x03c0000042cf7fae */ /* 0x000fe2000d1a101a */
[----:B-1----:R-:W-:-:S03]  /*29a0*/  IMAD R30, R142, 0x9, RZ ;  /* 0x000000098e1e7824 */ /* 0x002fc600078e02ff */
[----:B------:R-:W-:Y:S01]  /*29b0*/  LDGSTS.E [R207+0x3e00], desc[UR26][R68.64], !P2 ;  /* 0x03e0000044cf7fae */ /* 0x000fe2000d1a101a */
[----:B------:R-:W-:Y:S01]  /*29c0*/  ISETP.GE.U32.AND P2, PT, R3, 0x7fffffd4, PT ;  /* 0x7fffffd40300780c */ /* 0x000fe20003f46070 */
[C---:B------:R-:W-:Y:S02]  /*29d0*/  IMAD.WIDE R78, R30.reuse, 0x4, R40 ;  /* 0x000000041e4e7825 */ /* 0x040fe400078e0228 */
[----:B------:R1:W-:Y:S02]  /*29e0*/  STL [R1+0x5b0], R30 ;  /* 0x0005b01e01007387 */ /* 0x0003e40000100800 */
[C---:B------:R-:W-:Y:S02]  /*29f0*/  IMAD.WIDE R80, R30.reuse, 0x4, R42 ;  /* 0x000000041e507825 */ /* 0x040fe400078e022a */
[----:B------:R-:W-:Y:S02]  /*2a00*/  LDGSTS.E [R207+0x4000], desc[UR26][R70.64], !P0 ;  /* 0x0400000046cf7fae */ /* 0x000fe4000c1a101a */
[----:B------:R-:W-:-:S02]  /*2a10*/  IMAD.WIDE R82, R30, 0x4, R38 ;  /* 0x000000041e527825 */ /* 0x000fc400078e0226 */
[----:B------:R-:W-:Y:S02]  /*2a20*/  LDGSTS.E [R207+0x4200], desc[UR26][R72.64], !P0 ;  /* 0x0420000048cf7fae */ /* 0x000fe4000c1a101a */
[----:B------:R-:W-:Y:S02]  /*2a30*/  IMAD.WIDE R84, R30, 0x4, R36 ;  /* 0x000000041e547825 */ /* 0x000fe400078e0224 */
[----:B------:R-:W-:Y:S02]  /*2a40*/  LDGSTS.E [R207+0x4400], desc[UR26][R74.64], !P0 ;  /* 0x044000004acf7fae */ /* 0x000fe4000c1a101a */
[----:B------:R-:W-:Y:S02]  /*2a50*/  VIADD R3, R201, 0xfffffff2 ;  /* 0xfffffff2c9037836 */ /* 0x000fe40000000000 */
[----:B-1----:R-:W-:Y:S01]  /*2a60*/  IMAD R30, R142, 0xa, RZ ;  /* 0x0000000a8e1e7824 */ /* 0x002fe200078e02ff */
[----:B------:R-:W-:Y:S02]  /*2a70*/  LDGSTS.E [R207+0x4600], desc[UR26][R76.64], !P0 ;  /* 0x046000004ccf7fae */ /* 0x000fe4000c1a101a */
[----:B------:R-:W-:Y:S01]  /*2a80*/  ISETP.GE.U32.AND P0, PT, R3, 0x7fffffd3, PT ;  /* 0x7fffffd30300780c */ /* 0x000fe20003f06070 */
[C---:B------:R-:W-:Y:S01]  /*2a90*/  IMAD.WIDE R86, R30.reuse, 0x4, R40 ;  /* 0x000000041e567825 */ /* 0x040fe200078e0228 */
[----:B------:R-:W-:Y:S03]  /*2aa0*/  LDGSTS.E [R207+0x4800], desc[UR26][R78.64], !P5 ;  /* 0x048000004ecf7fae */ /* 0x000fe6000e9a101a */
[C---:B------:R-:W-:Y:S01]  /*2ab0*/  IMAD.WIDE R88, R30.reuse, 0x4, R42 ;  /* 0x000000041e587825 */ /* 0x040fe200078e022a */
[----:B------:R-:W-:Y:S03]  /*2ac0*/  LDGSTS.E [R207+0x4a00], desc[UR26][R80.64], !P5 ;  /* 0x04a0000050cf7fae */ /* 0x000fe6000e9a101a */
[----:B------:R-:W-:Y:S01]  /*2ad0*/  VIADD R3, R201, 0xfffffff1 ;  /* 0xfffffff1c9037836 */ /* 0x000fe20000000000 */
[----:B------:R-:W-:Y:S01]  /*2ae0*/  LDGSTS.E [R207+0x4c00], desc[UR26][R82.64], !P5 ;  /* 0x04c0000052cf7fae */ /* 0x000fe2000e9a101a */
[----:B------:R-:W-:-:S03]  /*2af0*/  IMAD.WIDE R90, R30, 0x4, R38 ;  /* 0x000000041e5a7825 */ /* 0x000fc600078e0226 */
[----:B------:R1:W-:Y:S01]  /*2b00*/  STL [R1+0x5ac], R30 ;  /* 0x0005ac1e01007387 */ /* 0x0003e20000100800 */
[----:B------:R-:W-:-:S03]  /*2b10*/  IMAD.WIDE R92, R30, 0x4, R36 ;  /* 0x000000041e5c7825 */ /* 0x000fc600078e0224 */
[----:B------:R-:W-:Y:S01]  /*2b20*/  LDGSTS.E [R207+0x4e00], desc[UR26][R84.64], !P5 ;  /* 0x04e0000054cf7fae */ /* 0x000fe2000e9a101a */
[----:B------:R-:W-:Y:S01]  /*2b30*/  ISETP.GE.U32.AND P5, PT, R3, 0x7fffffd2, PT ;  /* 0x7fffffd20300780c */ /* 0x000fe20003fa6070 */
[----:B------:R-:W-:Y:S02]  /*2b40*/  VIADD R3, R201, 0xfffffff0 ;  /* 0xfffffff0c9037836 */ /* 0x000fe40000000000 */
[----:B------:R-:W-:Y:S01]  /*2b50*/  LDGSTS.E [R207+0x5000], desc[UR26][R86.64], !P4 ;  /* 0x0500000056cf7fae */ /* 0x000fe2000e1a101a */
[----:B-1----:R-:W-:-:S03]  /*2b60*/  IMAD R30, R142, 0xc, RZ ;  /* 0x0000000c8e1e7824 */ /* 0x002fc600078e02ff */
[----:B------:R-:W-:Y:S01]  /*2b70*/  LDGSTS.E [R207+0x5200], desc[UR26][R88.64], !P4 ;  /* 0x0520000058cf7fae */ /* 0x000fe2000e1a101a */
[----:B------:R-:W-:-:S03]  /*2b80*/  IMAD.WIDE R96, R30, 0x4, R40 ;  /* 0x000000041e607825 */ /* 0x000fc600078e0228 */
[----:B------:R-:W-:Y:S01]  /*2b90*/  LDGSTS.E [R207+0x5400], desc[UR26][R90.64], !P4 ;  /* 0x054000005acf7fae */ /* 0x000fe2000e1a101a */
[----:B------:R-:W-:-:S03]  /*2ba0*/  IMAD.WIDE R104, R30, 0x4, R42 ;  /* 0x000000041e687825 */ /* 0x000fc600078e022a */
[----:B------:R-:W-:Y:S01]  /*2bb0*/  LDGSTS.E [R207+0x5600], desc[UR26][R92.64], !P4 ;  /* 0x056000005ccf7fae */ /* 0x000fe2000e1a101a */
[----:B------:R-:W-:Y:S01]  /*2bc0*/  ISETP.GE.U32.AND P4, PT, R3, 0x7fffffd1, PT ;  /* 0x7fffffd10300780c */ /* 0x000fe20003f86070 */
[C---:B------:R-:W-:Y:S02]  /*2bd0*/  IMAD.WIDE R106, R30.reuse, 0x4, R38 ;  /* 0x000000041e6a7825 */ /* 0x040fe400078e0226 */
[----:B------:R-:W-:Y:S02]  /*2be0*/  LDGSTS.E [R207+0x5800], desc[UR26][R94.64], !P3 ;  /* 0x058000005ecf7fae */ /* 0x000fe4000d9a101a */
[----:B------:R-:W-:Y:S02]  /*2bf0*/  IMAD.WIDE R108, R30, 0x4, R36 ;  /* 0x000000041e6c7825 */ /* 0x000fe400078e0224 */
[----:B------:R-:W-:Y:S02]  /*2c00*/  LDGSTS.E [R207+0x5a00], desc[UR26][R98.64], !P3 ;  /* 0x05a0000062cf7fae */ /* 0x000fe4000d9a101a */
[----:B------:R-:W-:-:S02]  /*2c10*/  VIADD R3, R201, 0xffffffe0 ;  /* 0xffffffe0c9037836 */ /* 0x000fc40000000000 */
[----:B------:R-:W-:Y:S04]  /*2c20*/  LDGSTS.E [R207+0x5c00], desc[UR26][R100.64], !P3 ;  /* 0x05c0000064cf7fae */ /* 0x000fe8000d9a101a */
[----:B------:R-:W-:Y:S01]  /*2c30*/  LDGSTS.E [R207+0x5e00], desc[UR26][R102.64], !P3 ;  /* 0x05e0000066cf7fae */ /* 0x000fe2000d9a101a */
[----:B------:R-:W-:-:S03]  /*2c40*/  ISETP.GE.U32.AND P3, PT, R3, 0x7fffffc1, PT ;  /* 0x7fffffc10300780c */ /* 0x000fc60003f66070 */
[----:B------:R-:W-:Y:S01]  /*2c50*/  LDGSTS.E [R207+0x6000], desc[UR26][R96.64], !P2 ;  /* 0x0600000060cf7fae */ /* 0x000fe2000d1a101a */
[----:B------:R-:W-:-:S03]  /*2c60*/  SEL R153, RZ, 0x1, P3 ;  /* 0x00000001ff997807 */ /* 0x000fc60001800000 */
[----:B------:R-:W-:Y:S02]  /*2c70*/  STL [R1+0x5a8], R34 ;  /* 0x0005a82201007387 */ /* 0x000fe40000100800 */
[----:B------:R-:W-:Y:S02]  /*2c80*/  IMAD.IADD R28, R153, 0x1, R28 ;  /* 0x00000001991c7824 */ /* 0x000fe400078e021c */
[----:B------:R-:W-:Y:S01]  /*2c90*/  LDGSTS.E [R207+0x6200], desc[UR26][R104.64], !P2 ;  /* 0x0620000068cf7fae */ /* 0x000fe2000d1a101a */
[----:B------:R-:W-:Y:S02]  /*2ca0*/  IMAD.WIDE R152, R24, 0x4, R42 ;  /* 0x0000000418987825 */ /* 0x000fe400078e022a */
[----:B------:R-:W-:Y:S01]  /*2cb0*/  LOP3.LUT R28, R28, 0x3, RZ, 0xc0, !PT ;  /* 0x000000031c1c7812 */ /* 0x000fe200078ec0ff */
[----:B------:R1:W-:Y:S03]  /*2cc0*/  STL [R1+0x5a4], R30 ;  /* 0x0005a41e01007387 */ /* 0x0003e60000100800 */
[----:B------:R-:W-:Y:S01]  /*2cd0*/  IADD3 R28, PT, PT, R28, R31, R6 ;  /* 0x0000001f1c1c7210 */ /* 0x000fe20007ffe006 */
[----:B------:R-:W-:Y:S03]  /*2ce0*/  LDGSTS.E [R207+0x6400], desc[UR26][R106.64], !P2 ;  /* 0x064000006acf7fae */ /* 0x000fe6000d1a101a */
[----:B------:R-:W-:Y:S01]  /*2cf0*/  LOP3.LUT R28, R28, 0xf, RZ, 0xc0, !PT ;  /* 0x0000000f1c1c7812 */ /* 0x000fe200078ec0ff */
[----:B------:R-:W-:Y:S01]  /*2d00*/  LDGSTS.E [R207+0x6600], desc[UR26][R108.64], !P2 ;  /* 0x066000006ccf7fae */ /* 0x000fe2000d1a101a */
[----:B------:R-:W-:Y:S01]  /*2d10*/  ISETP.GE.AND P2, PT, R44, R3, PT ;  /* 0x000000032c00720c */ /* 0x000fe20003f46270 */
[----:B-1----:R-:W-:-:S02]  /*2d20*/  VIADD R30, R201, 0xffffffcc ;  /* 0xffffffccc91e7836 */ /* 0x002fc40000000000 */
[----:B------:R-:W-:Y:S01]  /*2d30*/  LDGSTS.E [R207+0x6800], desc[UR26][R110.64], !P0 ;  /* 0x068000006ecf7fae */ /* 0x000fe2000c1a101a */
[----:B------:R-:W-:Y:S02]  /*2d40*/  VIADD R3, R201, 0xffffffcd ;  /* 0xffffffcdc9037836 */ /* 0x000fe40000000000 */
[----:B------:R-:W-:Y:S01]  /*2d50*/  IMAD R28, R5, 0x10, R28 ;  /* 0x00000010051c7824 */ /* 0x000fe200078e021c */
[----:B------:R-:W-:Y:S02]  /*2d60*/  LDGSTS.E [R207+0x6a00], desc[UR26][R112.64], !P0 ;  /* 0x06a0000070cf7fae */ /* 0x000fe4000c1a101a */
[----:B------:R-:W-:Y:S01]  /*2d70*/  ISETP.GE.U32.AND P6, PT, R3, 0x7fffffae, PT ;  /* 0x7fffffae0300780c */ /* 0x000fe20003fc6070 */
[----:B------:R-:W-:Y:S01]  /*2d80*/  VIADD R3, R201, 0xffffffcf ;  /* 0xffffffcfc9037836 */ /* 0x000fe20000000000 */
[----:B------:R-:W-:Y:S01]  /*2d90*/  LDGSTS.E [R207+0x6c00], desc[UR26][R114.64], !P0 ;  /* 0x06c0000072cf7fae */ /* 0x000fe2000c1a101a */
[----:B------:R-:W-:Y:S02]  /*2da0*/  LOP3.LUT R28, R28, 0xff, RZ, 0xc0, !PT ;  /* 0x000000ff1c1c7812 */ /* 0x000fe400078ec0ff */
[----:B------:R-:W-:Y:S01]  /*2db0*/  SEL R125, RZ, 0x1fffe, P6 ;  /* 0x0001fffeff7d7807 */ /* 0x000fe20003000000 */
[----:B------:R-:W-:Y:S01]  /*2dc0*/  LDGSTS.E [R207+0x6e00], desc[UR26][R116.64], !P0 ;  /* 0x06e0000074cf7fae */ /* 0x000fe2000c1a101a */
[----:B------:R-:W-:-:S02]  /*2dd0*/  ISETP.GE.U32.AND P0, PT, R30, 0x7fffffad, PT ;  /* 0x7fffffad1e00780c */ /* 0x000fc40003f06070 */
[C---:B------:R-:W-:Y:S01]  /*2de0*/  IADD3 R30, PT, PT, R201.reuse, -0x32, RZ ;  /* 0xffffffcec91e7810 */ /* 0x040fe20007ffe0ff */
[----:B------:R1:W-:Y:S01]  /*2df0*/  STL [R1+0x5a0], R32 ;  /* 0x0005a02001007387 */ /* 0x0003e20000100800 */
[----:B------:R-:W-:Y:S02]  /*2e00*/  SEL R120, RZ, 0x1, P0 ;  /* 0x00000001ff787807 */ /* 0x000fe40000000000 */
[----:B------:R-:W-:Y:S01]  /*2e10*/  ISETP.GE.U32.AND P0, PT, R30, 0x7fffffaf, PT ;  /* 0x7fffffaf1e00780c */ /* 0x000fe20003f06070 */
[----:B------:R-:W-:Y:S01]  /*2e20*/  VIADD R30, R201, 0xffffffc8 ;  /* 0xffffffc8c91e7836 */ /* 0x000fe20000000000 */
[----:B------:R-:W-:Y:S01]  /*2e30*/  ISETP.GE.U32.AND P6, PT, R3, 0x7fffffb0, PT ;  /* 0x7fffffb00300780c */ /* 0x000fe20003fc6070 */
[C---:B------:R-:W-:Y:S01]  /*2e40*/  VIADD R3, R201.reuse, 0xffffffc9 ;  /* 0xffffffc9c9037836 */ /* 0x040fe20000000000 */
[----:B------:R-:W-:Y:S01]  /*2e50*/  SEL R118, RZ, 0x4, P0 ;  /* 0x00000004ff767807 */ /* 0x000fe20000000000 */
[----:B------:R-:W-:Y:S01]  /*2e60*/  IMAD.IADD R120, R120, 0x1, R125 ;  /* 0x0000000178787824 */ /* 0x000fe200078e027d */
[----:B------:R-:W-:Y:S01]  /*2e70*/  ISETP.GE.U32.AND P0, PT, R30, 0x7fffffa9, PT ;  /* 0x7fffffa91e00780c */ /* 0x000fe20003f06070 */
[----:B------:R-:W-:Y:S01]  /*2e80*/  VIADD R30, R201, 0xffffffca ;  /* 0xffffffcac91e7836 */ /* 0x000fe20000000000 */
[----:B------:R-:W-:Y:S01]  /*2e90*/  SEL R123, RZ, 0x7fff8, P6 ;  /* 0x0007fff8ff7b7807 */ /* 0x000fe20003000000 */
[----:B------:R-:W-:Y:S01]  /*2ea0*/  STL [R1+0x59c], R138 ;  /* 0x00059c8a01007387 */ /* 0x000fe20000100800 */
[----:B------:R-:W-:Y:S01]  /*2eb0*/  ISETP.GE.U32.AND P6, PT, R3, 0x7fffffaa, PT ;  /* 0x7fffffaa0300780c */ /* 0x000fe20003fc6070 */
[----:B------:R-:W-:Y:S01]  /*2ec0*/  VIADD R3, R201, 0xffffffcb ;  /* 0xffffffcbc9037836 */ /* 0x000fe20000000000 */
[----:B------:R-:W-:-:S02]  /*2ed0*/  SEL R122, RZ, 0x1, P0 ;  /* 0x00000001ff7a7807 */ /* 0x000fc40000000000 */
[----:B------:R-:W-:Y:S01]  /*2ee0*/  ISETP.GE.U32.AND P0, PT, R30, 0x7fffffab, PT ;  /* 0x7fffffab1e00780c */ /* 0x000fe20003f06070 */
[----:B------:R-:W-:Y:S01]  /*2ef0*/  VIADD R30, R201, 0xffffffc4 ;  /* 0xffffffc4c91e7836 */ /* 0x000fe20000000000 */
[----:B------:R-:W-:Y:S02]  /*2f00*/  SEL R127, RZ, 0x1fffe, P6 ;  /* 0x0001fffeff7f7807 */ /* 0x000fe40003000000 */
[----:B------:R-:W-:Y:S02]  /*2f10*/  ISETP.GE.U32.AND P6, PT, R3, 0x7fffffac, PT ;  /* 0x7fffffac0300780c */ /* 0x000fe40003fc6070 */
[----:B-1----:R-:W-:Y:S02]  /*2f20*/  SEL R32, RZ, 0x4, P0 ;  /* 0x00000004ff207807 */ /* 0x002fe40000000000 */
[C---:B------:R-:W-:Y:S02]  /*2f30*/  IADD3 R3, PT, PT, R201.reuse, -0x3b, RZ ;  /* 0xffffffc5c9037810 */ /* 0x040fe40007ffe0ff */
[----:B------:R-:W-:Y:S01]  /*2f40*/  ISETP.GE.U32.AND P0, PT, R30, 0x7fffffa5, PT ;  /* 0x7fffffa51e00780c */ /* 0x000fe20003f06070 */
[----:B------:R-:W-:Y:S01]  /*2f50*/  VIADD R30, R201, 0xffffffc6 ;  /* 0xffffffc6c91e7836 */ /* 0x000fe20000000000 */
[----:B------:R-:W-:-:S02]  /*2f60*/  SEL R121, RZ, 0x7fff8, P6 ;  /* 0x0007fff8ff797807 */ /* 0x000fc40003000000 */
[----:B------:R-:W-:Y:S01]  /*2f70*/  ISETP.GE.U32.AND P6, PT, R3, 0x7fffffa6, PT ;  /* 0x7fffffa60300780c */ /* 0x000fe20003fc6070 */
[C---:B------:R-:W-:Y:S01]  /*2f80*/  VIADD R3, R201.reuse, 0xffffffc7 ;  /* 0xffffffc7c9037836 */ /* 0x040fe20000000000 */
[----:B------:R-:W-:Y:S02]  /*2f90*/  SEL R124, RZ, 0x1, P0 ;  /* 0x00000001ff7c7807 */ /* 0x000fe40000000000 */
[----:B------:R-:W-:Y:S01]  /*2fa0*/  ISETP.GE.U32.AND P0, PT, R30, 0x7fffffa7, PT ;  /* 0x7fffffa71e00780c */ /* 0x000fe20003f06070 */
[----:B------:R-:W-:Y:S01]  /*2fb0*/  VIADD R30, R201, 0xffffffc1 ;  /* 0xffffffc1c91e7836 */ /* 0x000fe20000000000 */
[----:B------:R-:W-:Y:S02]  /*2fc0*/  SEL R129, RZ, 0x1fffe, P6 ;  /* 0x0001fffeff817807 */ /* 0x000fe40003000000 */
[----:B------:R-:W-:Y:S02]  /*2fd0*/  ISETP.GE.U32.AND P6, PT, R3, 0x7fffffa8, PT ;  /* 0x7fffffa80300780c */ /* 0x000fe40003fc6070 */
[----:B------:R-:W-:Y:S01]  /*2fe0*/  SEL R3, RZ, 0x4, P0 ;  /* 0x00000004ff037807 */ /* 0x000fe20000000000 */
[----:B------:R-:W-:Y:S01]  /*2ff0*/  IMAD.IADD R124, R124, 0x1, R129 ;  /* 0x000000017c7c7824 */ /* 0x000fe200078e0281 */
[----:B------:R-:W-:Y:S01]  /*3000*/  ISETP.GE.U32.AND P0, PT, R30, 0x7fffffa2, PT ;  /* 0x7fffffa21e00780c */ /* 0x000fe20003f06070 */
[----:B------:R-:W-:Y:S01]  /*3010*/  VIADD R30, R201, 0xffffffc3 ;  /* 0xffffffc3c91e7836 */ /* 0x000fe20000000000 */
[----:B------:R-:W-:-:S02]  /*3020*/  SEL R34, RZ, 0x7fff8, P6 ;  /* 0x0007fff8ff227807 */ /* 0x000fc40003000000 */
[----:B------:R-:W-:Y:S02]  /*3030*/  ISETP.GE.U32.AND P6, PT, R126, 0x7fffffa3, PT ;  /* 0x7fffffa37e00780c */ /* 0x000fe40003fc6070 */
[----:B------:R-:W-:Y:S02]  /*3040*/  SEL R133, RZ, 0x1fffe, P0 ;  /* 0x0001fffeff857807 */ /* 0x000fe40000000000 */
[----:B------:R-:W-:Y:S02]  /*3050*/  ISETP.GE.U32.AND P0, PT, R30, 0x7fffffa4, PT ;  /* 0x7fffffa41e00780c */ /* 0x000fe40003f06070 */
[C---:B------:R-:W-:Y:S02]  /*3060*/  IADD3 R30, PT, PT, R201.reuse, -0x23, RZ ;  /* 0xffffffddc91e7810 */ /* 0x040fe40007ffe0ff */
[----:B------:R-:W-:Y:S02]  /*3070*/  SEL R126, RZ, 0x4, P6 ;  /* 0x00000004ff7e7807 */ /* 0x000fe40003000000 */
[----:B------:R-:W-:Y:S01]  /*3080*/  ISETP.GE.U32.AND P6, PT, R128, 0x7fffffbd, PT ;  /* 0x7fffffbd8000780c */ /* 0x000fe20003fc6070 */
[----:B------:R-:W-:Y:S01]  /*3090*/  VIADD R128, R201, 0xffffffde ;  /* 0xffffffdec9807836 */ /* 0x000fe20000000000 */
[----:B------:R-:W-:-:S02]  /*30a0*/  SEL R131, RZ, 0x7fff8, P0 ;  /* 0x0007fff8ff837807 */ /* 0x000fc40000000000 */
[----:B------:R-:W-:Y:S01]  /*30b0*/  ISETP.GE.U32.AND P0, PT, R30, 0x7fffffbe, PT ;  /* 0x7fffffbe1e00780c */ /* 0x000fe20003f06070 */
[C---:B------:R-:W-:Y:S01]  /*30c0*/  VIADD R30, R201.reuse, 0xffffffdf ;  /* 0xffffffdfc91e7836 */ /* 0x040fe20000000000 */
[----:B------:R-:W-:Y:S02]  /*30d0*/  SEL R130, RZ, 0x1, P6 ;  /* 0x00000001ff827807 */ /* 0x000fe40003000000 */
[----:B------:R-:W-:Y:S02]  /*30e0*/  ISETP.GE.U32.AND P6, PT, R128, 0x7fffffbf, PT ;  /* 0x7fffffbf8000780c */ /* 0x000fe40003fc6070 */
[----:B------:R-:W-:Y:S02]  /*30f0*/  SEL R141, RZ, 0x1fffe, P0 ;  /* 0x0001fffeff8d7807 */ /* 0x000fe40000000000 */
[----:B------:R-:W-:Y:S01]  /*3100*/  ISETP.GE.U32.AND P0, PT, R30, 0x7fffffc0, PT ;  /* 0x7fffffc01e00780c */ /* 0x000fe20003f06070 */
[C---:B------:R-:W-:Y:S01]  /*3110*/  VIADD R30, R201.reuse, 0xffffffd9 ;  /* 0xffffffd9c91e7836 */ /* 0x040fe20000000000 */
[----:B------:R-:W-:Y:S01]  /*3120*/  SEL R128, RZ, 0x4, P6 ;  /* 0x00000004ff807807 */ /* 0x000fe20003000000 */
[----:B------:R-:W-:Y:S01]  /*3130*/  IMAD.IADD R130, R130, 0x1, R141 ;  /* 0x0000000182827824 */ /* 0x000fe200078e028d */
[----:B------:R-:W-:Y:S01]  /*3140*/  ISETP.GE.U32.AND P6, PT, R132, 0x7fffffb9, PT ;  /* 0x7fffffb98400780c */ /* 0x000fe20003fc6070 */
[----:B------:R-:W-:Y:S01]  /*3150*/  VIADD R132, R201, 0xffffffda ;  /* 0xffffffdac9847836 */ /* 0x000fe20000000000 */
[----:B------:R-:W-:Y:S01]  /*3160*/  SEL R135, RZ, 0x7fff8, P0 ;  /* 0x0007fff8ff877807 */ /* 0x000fe20000000000 */
[----:B------:R-:W-:Y:S01]  /*3170*/  IMAD R141, R23, UR5, RZ ;  /* 0x00000005178d7c24 */ /* 0x000fe2000f8e02ff */
[----:B------:R-:W-:Y:S01]  /*3180*/  ISETP.GE.U32.AND P0, PT, R30, 0x7fffffba, PT ;  /* 0x7fffffba1e00780c */ /* 0x000fe20003f06070 */
[----:B------:R-:W-:Y:S01]  /*3190*/  VIADD R30, R201, 0xffffffdb ;  /* 0xffffffdbc91e7836 */ /* 0x000fe20000000000 */
[----:B------:R-:W-:-:S02]  /*31a0*/  SEL R134, RZ, 0x1, P6 ;  /* 0x00000001ff867807 */ /* 0x000fc40003000000 */
[----:B------:R-:W-:Y:S02]  /*31b0*/  ISETP.GE.U32.AND P6, PT, R132, 0x7fffffbb, PT ;  /* 0x7fffffbb8400780c */ /* 0x000fe40003fc6070 */
[----:B------:R-:W-:Y:S02]  /*31c0*/  SEL R147, RZ, 0x1fffe, P0 ;  /* 0x0001fffeff937807 */ /* 0x000fe40000000000 */
[----:B------:R-:W-:Y:S01]  /*31d0*/  ISETP.GE.U32.AND P0, PT, R30, 0x7fffffbc, PT ;  /* 0x7fffffbc1e00780c */ /* 0x000fe20003f06070 */
[----:B------:R-:W-:Y:S01]  /*31e0*/  VIADD R30, R201, 0xffffffd5 ;  /* 0xffffffd5c91e7836 */ /* 0x000fe20000000000 */
[----:B------:R-:W-:Y:S01]  /*31f0*/  SEL R132, RZ, 0x4, P6 ;  /* 0x00000004ff847807 */ /* 0x000fe20003000000 */
[----:B------:R-:W-:Y:S01]  /*3200*/  IMAD.IADD R134, R134, 0x1, R147 ;  /* 0x0000000186867824 */ /* 0x000fe200078e0293 */
[----:B------:R-:W-:Y:S02]  /*3210*/  ISETP.GE.U32.AND P6, PT, R136, 0x7fffffb5, PT ;  /* 0x7fffffb58800780c */ /* 0x000fe40003fc6070 */
[----:B------:R-:W-:-:S02]  /*3220*/  SEL R145, RZ, 0x7fff8, P0 ;  /* 0x0007fff8ff917807 */ /* 0x000fc40000000000 */
[----:B------:R-:W-:Y:S01]  /*3230*/  ISETP.GE.U32.AND P0, PT, R30, 0x7fffffb6, PT ;  /* 0x7fffffb61e00780c */ /* 0x000fe20003f06070 */
[C---:B------:R-:W-:Y:S01]  /*3240*/  VIADD R30, R201.reuse, 0xffffffd0 ;  /* 0xffffffd0c91e7836 */ /* 0x040fe20000000000 */
[----:B------:R-:W-:Y:S02]  /*3250*/  SEL R136, RZ, 0x1, P6 ;  /* 0x00000001ff887807 */ /* 0x000fe40003000000 */
[----:B------:R-:W-:Y:S01]  /*3260*/  ISETP.GE.U32.AND P6, PT, R144, 0x7fffffb7, PT ;  /* 0x7fffffb79000780c */ /* 0x000fe20003fc6070 */
[C---:B------:R-:W-:Y:S01]  /*3270*/  VIADD R144, R201.reuse, 0xffffffd1 ;  /* 0xffffffd1c9907836 */ /* 0x040fe20000000000 */
        /* <DEDUP_REMOVED lines=8> */
[----:B------:R-:W-:Y:S02]  /*3300*/  IADD3 R148, PT, PT, R201, -0x2d, RZ ;  /* 0xffffffd3c9947810 */ /* 0x000fe40007ffe0ff */
[----:B------:R-:W-:Y:S02]  /*3310*/  SEL R151, RZ, 0x1fffe, P6 ;  /* 0x0001fffeff977807 */ /* 0x000fe40003000000 */
[----:B------:R-:W-:Y:S02]  /*3320*/  ISETP.GE.U32.AND P6, PT, R144, 0x7fffffb8, PT ;  /* 0x7fffffb89000780c */ /* 0x000fe40003fc6070 */
[----:B------:R-:W-:Y:S01]  /*3330*/  SEL R144, RZ, 0x4, P0 ;  /* 0x00000004ff907807 */ /* 0x000fe20000000000 */
[----:B------:R-:W-:Y:S01]  /*3340*/  IMAD.IADD R146, R146, 0x1, R151 ;  /* 0x0000000192927824 */ /* 0x000fe200078e0297 */
[----:B------:R-:W-:Y:S01]  /*3350*/  ISETP.GE.U32.AND P0, PT, R148, 0x7fffffb4, PT ;  /* 0x7fffffb49400780c */ /* 0x000fe20003f06070 */
[----:B------:R-:W-:Y:S01]  /*3360*/  IMAD.IADD R148, R33, 0x1, R12 ;  /* 0x0000000121947824 */ /* 0x000fe200078e020c */
[----:B------:R-:W-:Y:S01]  /*3370*/  SEL R5, RZ, 0x7fff8, P6 ;  /* 0x0007fff8ff057807 */ /* 0x000fe20003000000 */
[----:B------:R-:W-:Y:S01]  /*3380*/  IMAD.WIDE R150, R24, 0x4, R40 ;  /* 0x0000000418967825 */ /* 0x000fe200078e0228 */
[----:B------:R-:W-:-:S02]  /*3390*/  SEL R33, RZ, 0x7fff8, P0 ;  /* 0x0007fff8ff217807 */ /* 0x000fc40000000000 */
[----:B------:R-:W-:Y:S01]  /*33a0*/  ISETP.GE.U32.AND P0, PT, R45, 0x7fffffa1, PT ;  /* 0x7fffffa12d00780c */ /* 0x000fe20003f06070 */
[----:B------:R-:W-:Y:S01]  /*33b0*/  IMAD R45, R142, 0xf, RZ ;  /* 0x0000000f8e2d7824 */ /* 0x000fe200078e02ff */
[----:B------:R-:W-:Y:S02]  /*33c0*/  LOP3.LUT R148, R148, 0x3, RZ, 0xc0, !PT ;  /* 0x0000000394947812 */ /* 0x000fe400078ec0ff */
[----:B------:R-:W-:Y:S02]  /*33d0*/  SEL R12, RZ, 0x1, P0 ;  /* 0x00000001ff0c7807 */ /* 0x000fe40000000000 */
[----:B------:R-:W-:Y:S01]  /*33e0*/  IADD3 R29, PT, PT, R148, R29, R8 ;  /* 0x0000001d941d7210 */ /* 0x000fe20007ffe008 */
[----:B------:R-:W-:Y:S01]  /*33f0*/  IMAD.WIDE R148, R26, 0x4, R36 ;  /* 0x000000041a947825 */ /* 0x000fe200078e0224 */
[----:B------:R-:W-:Y:S01]  /*3400*/  LOP3.LUT R146, R146, 0x3, RZ, 0xc0, !PT ;  /* 0x0000000392927812 */ /* 0x000fe200078ec0ff */
[----:B------:R-:W-:Y:S01]  /*3410*/  STL [R1+0x598], R45 ;  /* 0x0005982d01007387 */ /* 0x000fe20000100800 */
[----:B------:R-:W-:Y:S01]  /*3420*/  LOP3.LUT R136, R136, 0x3, RZ, 0xc0, !PT ;  /* 0x0000000388887812 */ /* 0x000fe200078ec0ff */
[----:B------:R-:W-:Y:S01]  /*3430*/  IMAD.IADD R12, R12, 0x1, R133 ;  /* 0x000000010c0c7824 */ /* 0x000fe200078e0285 */
[----:B------:R-:W-:Y:S01]  /*3440*/  IADD3 R33, PT, PT, R146, R33, R144 ;  /* 0x0000002192217210 */ /* 0x000fe20007ffe090 */
[----:B------:R-:W-:Y:S01]  /*3450*/  IMAD R29, R29, 0x1000, R0 ;  /* 0x000010001d1d7824 */ /* 0x000fe200078e0200 */
[----:B------:R-:W-:Y:S01]  /*3460*/  IADD3 R122, PT, PT, R122, R127, RZ ;  /* 0x0000007f7a7a7210 */ /* 0x000fe20007ffe0ff */
[----:B------:R-:W-:Y:S01]  /*3470*/  IMAD.WIDE R146, R26, 0x4, R38 ;  /* 0x000000041a927825 */ /* 0x000fe200078e0226 */
[----:B------:R-:W-:Y:S01]  /*3480*/  LOP3.LUT R12, R12, 0x3, RZ, 0xc0, !PT ;  /* 0x000000030c0c7812 */ /* 0x000fe200078ec0ff */
[----:B------:R1:W-:Y:S01]  /*3490*/  STL [R1+0x594], R26 ;  /* 0x0005941a01007387 */ /* 0x0003e20000100800 */
[----:B------:R-:W-:Y:S01]  /*34a0*/  LOP3.LUT R8, R120, 0x3, RZ, 0xc0, !PT ;  /* 0x0000000378087812 */ /* 0x000fe200078ec0ff */
[----:B------:R-:W-:Y:S01]  /*34b0*/  IMAD.IADD R28, R29, 0x1, R28 ;  /* 0x000000011d1c7824 */ /* 0x000fe200078e021c */
[----:B------:R-:W-:Y:S01]  /*34c0*/  LOP3.LUT R124, R124, 0x3, RZ, 0xc0, !PT ;  /* 0x000000037c7c7812 */ /* 0x000fe200078ec0ff */
[----:B------:R2:W-:Y:S01]  /*34d0*/  STL [R1+0x590], R24 ;  /* 0x0005901801007387 */ /* 0x0005e20000100800 */
[----:B------:R-:W-:Y:S01]  /*34e0*/  IADD3 R12, PT, PT, R12, R131, R126 ;  /* 0x000000830c0c7210 */ /* 0x000fe20007ffe07e */
[----:B------:R-:W-:Y:S01]  /*34f0*/  IMAD.WIDE R126, R45, 0x4, R40 ;  /* 0x000000042d7e7825 */ /* 0x000fe200078e0228 */
[----:B------:R-:W-:-:S02]  /*3500*/  IADD3 R5, PT, PT, R136, R5, R30 ;  /* 0x0000000588057210 */ /* 0x000fc40007ffe01e */
[----:B------:R-:W-:Y:S02]  /*3510*/  LOP3.LUT R0, R33, 0xf, RZ, 0xc0, !PT ;  /* 0x0000000f21007812 */ /* 0x000fe400078ec0ff */
[----:B------:R-:W-:Y:S02]  /*3520*/  LOP3.LUT R4, R122, 0x3, RZ, 0xc0, !PT ;  /* 0x000000037a047812 */ /* 0x000fe400078ec0ff */
[----:B------:R-:W-:Y:S01]  /*3530*/  IADD3 R8, PT, PT, R8, R123, R118 ;  /* 0x0000007b08087210 */ /* 0x000fe20007ffe076 */
[----:B------:R-:W-:Y:S01]  /*3540*/  IMAD R5, R5, 0x10, R0 ;  /* 0x0000001005057824 */ /* 0x000fe200078e0200 */
[----:B------:R-:W-:Y:S01]  /*3550*/  IADD3 R7, PT, PT, R124, R34, R3 ;  /* 0x000000227c077210 */ /* 0x000fe20007ffe003 */
[----:B------:R-:W-:Y:S01]  /*3560*/  IMAD.WIDE R118, R138, 0x4, R40 ;  /* 0x000000048a767825 */ /* 0x000fe200078e0228 */
[----:B------:R-:W-:Y:S02]  /*3570*/  LOP3.LUT R12, R12, 0xf, RZ, 0xc0, !PT ;  /* 0x0000000f0c0c7812 */ /* 0x000fe400078ec0ff */
[----:B------:R-:W-:Y:S01]  /*3580*/  IADD3 R4, PT, PT, R4, R121, R32 ;  /* 0x0000007904047210 */ /* 0x000fe20007ffe020 */
[----:B------:R-:W-:Y:S01]  /*3590*/  IMAD.WIDE R120, R138, 0x4, R42 ;  /* 0x000000048a787825 */ /* 0x000fe200078e022a */
[----:B------:R-:W-:Y:S01]  /*35a0*/  LOP3.LUT R6, R130, 0x3, RZ, 0xc0, !PT ;  /* 0x0000000382067812 */ /* 0x000fe200078ec0ff */
[----:B------:R-:W-:Y:S01]  /*35b0*/  LDGSTS.E [R207+0x7000], desc[UR26][R118.64], !P5 ;  /* 0x0700000076cf7fae */ /* 0x000fe2000e9a101a */
[----:B------:R-:W-:Y:S01]  /*35c0*/  LOP3.LUT R0, R28, 0xffff, RZ, 0xc0, !PT ;  /* 0x0000ffff1c007812 */ /* 0x000fe200078ec0ff */
[----:B------:R-:W-:Y:S01]  /*35d0*/  IMAD.WIDE R122, R138, 0x4, R38 ;  /* 0x000000048a7a7825 */ /* 0x000fe200078e0226 */
[----:B------:R-:W-:Y:S01]  /*35e0*/  LOP3.LUT R3, R134, 0x3, RZ, 0xc0, !PT ;  /* 0x0000000386037812 */ /* 0x000fe200078ec0ff */
[----:B------:R-:W-:Y:S01]  /*35f0*/  LDGSTS.E [R207+0x7200], desc[UR26][R120.64], !P5 ;  /* 0x0720000078cf7fae */ /* 0x000fe2000e9a101a */
[----:B------:R-:W-:Y:S01]  /*3600*/  IADD3 R6, PT, PT, R6, R135, R128 ;  /* 0x0000008706067210 */ /* 0x000fe20007ffe080 */
[----:B------:R-:W-:Y:S01]  /*3610*/  IMAD.WIDE R124, R138, 0x4, R36 ;  /* 0x000000048a7c7825 */ /* 0x000fe200078e0224 */
[----:B------:R-:W-:Y:S01]  /*3620*/  IADD3 R3, PT, PT, R3, R145, R132 ;  /* 0x0000009103037210 */ /* 0x000fe20007ffe084 */
[----:B------:R-:W-:Y:S01]  /*3630*/  LDGSTS.E [R207+0x7400], desc[UR26][R122.64], !P5 ;  /* 0x074000007acf7fae */ /* 0x000fe2000e9a101a */
[----:B------:R-:W-:Y:S01]  /*3640*/  LOP3.LUT R5, R5, 0xff, RZ, 0xc0, !PT ;  /* 0x000000ff05057812 */ /* 0x000fe200078ec0ff */
[----:B------:R-:W-:Y:S01]  /*3650*/  IMAD R7, R7, 0x10, R12 ;  /* 0x0000001007077824 */ /* 0x000fe200078e020c */
[----:B------:R-:W-:Y:S01]  /*3660*/  SHF.R.U32.HI R12, RZ, 0xf, R0 ;  /* 0x0000000fff0c7819 */ /* 0x000fe20000011600 */
[C---:B------:R-:W-:Y:S01]  /*3670*/  IMAD.WIDE R128, R45.reuse, 0x4, R42 ;  /* 0x000000042d807825 */ /* 0x040fe200078e022a */
[----:B------:R-:W-:Y:S02]  /*3680*/  LDGSTS.E [R207+0x7600], desc[UR26][R124.64], !P5 ;  /* 0x076000007ccf7fae */ /* 0x000fe4000e9a101a */
[----:B------:R-:W-:Y:S01]  /*3690*/  LOP3.LUT P5, RZ, R12, 0x1, RZ, 0xc0, !PT ;  /* 0x000000010cff7812 */ /* 0x000fe200078ac0ff */
[----:B------:R-:W-:Y:S01]  /*36a0*/  IMAD.WIDE R130, R45, 0x4, R38 ;  /* 0x000000042d827825 */ /* 0x000fe200078e0226 */
[----:B------:R-:W-:Y:S01]  /*36b0*/  SHF.R.U32.HI R12, RZ, 0xe, R0 ;  /* 0x0000000eff0c7819 */ /* 0x000fe20000011600 */
[----:B------:R-:W-:Y:S01]  /*36c0*/  LDGSTS.E [R207+0x7800], desc[UR26][R126.64], !P4 ;  /* 0x078000007ecf7fae */ /* 0x000fe2000e1a101a */
[----:B------:R-:W-:Y:S01]  /*36d0*/  LOP3.LUT R7, R7, 0xff, RZ, 0xc0, !PT ;  /* 0x000000ff07077812 */ /* 0x000fe200078ec0ff */
[----:B------:R-:W-:-:S02]  /*36e0*/  IMAD.WIDE R132, R45, 0x4, R36 ;  /* 0x000000042d847825 */ /* 0x000fc400078e0224 */
[----:B------:R-:W-:Y:S02]  /*36f0*/  LDGSTS.E [R207+0x7a00], desc[UR26][R128.64], !P4 ;  /* 0x07a0000080cf7fae */ /* 0x000fe4000e1a101a */
[C---:B------:R-:W-:Y:S02]  /*3700*/  IMAD.WIDE R134, R26.reuse, 0x4, R40 ;  /* 0x000000041a867825 */ /* 0x040fe400078e0228 */
[----:B------:R-:W-:Y:S02]  /*3710*/  LDGSTS.E [R207+0x7c00], desc[UR26][R130.64], !P4 ;  /* 0x07c0000082cf7fae */ /* 0x000fe4000e1a101a */
[----:B------:R-:W-:Y:S02]  /*3720*/  IMAD.WIDE R144, R26, 0x4, R42 ;  /* 0x000000041a907825 */ /* 0x000fe400078e022a */
[----:B------:R-:W-:Y:S01]  /*3730*/  LDGSTS.E [R207+0x7e00], desc[UR26][R132.64], !P4 ;  /* 0x07e0000084cf7fae */ /* 0x000fe2000e1a101a */
[----:B------:R-:W-:Y:S01]  /*3740*/  LOP3.LUT P4, RZ, R12, 0x1, RZ, 0xc0, !PT ;  /* 0x000000010cff7812 */ /* 0x000fe2000788c0ff */
[C---:B-1----:R-:W-:Y:S01]  /*3750*/  IMAD R26, R142.reuse, 0x12, RZ ;  /* 0x000000128e1a7824 */ /* 0x042fe200078e02ff */
[----:B------:R-:W-:Y:S01]  /*3760*/  SHF.R.U32.HI R12, RZ, 0xd, R0 ;  /* 0x0000000dff0c7819 */ /* 0x000fe20000011600 */
[----:B------:R-:W-:Y:S01]  /*3770*/  LDGSTS.E [R207+0x8000], desc[UR26][R134.64], P5 ;  /* 0x0800000086cf7fae */ /* 0x000fe2000a9a101a */
[----:B--2---:R-:W-:-:S02]  /*3780*/  IMAD R24, R142, 0x13, RZ ;  /* 0x000000138e187824 */ /* 0x004fc400078e02ff */
[C---:B------:R-:W-:Y:S01]  /*3790*/  IMAD.WIDE R158, R26.reuse, 0x4, R40 ;  /* 0x000000041a9e7825 */ /* 0x040fe200078e0228 */
[----:B------:R-:W-:Y:S03]  /*37a0*/  LDGSTS.E [R207+0x8200], desc[UR26][R144.64], P5 ;  /* 0x0820000090cf7fae */ /* 0x000fe6000a9a101a */
[C---:B------:R-:W-:Y:S01]  /*37b0*/  IMAD.WIDE R160, R26.reuse, 0x4, R42 ;  /* 0x000000041aa07825 */ /* 0x040fe200078e022a */
[----:B------:R-:W-:Y:S03]  /*37c0*/  LDGSTS.E [R207+0x8400], desc[UR26][R146.64], P5 ;  /* 0x0840000092cf7fae */ /* 0x000fe6000a9a101a */
[----:B------:R-:W-:Y:S01]  /*37d0*/  IMAD.WIDE R162, R26, 0x4, R38 ;  /* 0x000000041aa27825 */ /* 0x000fe200078e0226 */
[----:B------:R-:W-:Y:S01]  /*37e0*/  LDGSTS.E [R207+0x8600], desc[UR26][R148.64], P5 ;  /* 0x0860000094cf7fae */ /* 0x000fe2000a9a101a */
[----:B------:R-:W-:-:S02]  /*37f0*/  LOP3.LUT P5, RZ, R12, 0x1, RZ, 0xc0, !PT ;  /* 0x000000010cff7812 */ /* 0x000fc400078ac0ff */
[----:B------:R-:W-:Y:S01]  /*3800*/  SHF.R.U32.HI R12, RZ, 0xc, R0 ;  /* 0x0000000cff0c7819 */ /* 0x000fe20000011600 */
[----:B------:R-:W-:Y:S01]  /*3810*/  LDGSTS.E [R207+0x8800], desc[UR26][R150.64], P4 ;  /* 0x0880000096cf7fae */ /* 0x000fe2000a1a101a */
[----:B------:R-:W-:-:S03]  /*3820*/  IMAD.WIDE R164, R26, 0x4, R36 ;  /* 0x000000041aa47825 */ /* 0x000fc600078e0224 */
[----:B------:R-:W-:Y:S01]  /*3830*/  LDGSTS.E [R207+0x8a00], desc[UR26][R152.64], P4 ;  /* 0x08a0000098cf7fae */ /* 0x000fe2000a1a101a */
[----:B------:R-:W-:-:S03]  /*3840*/  IMAD.WIDE R166, R24, 0x4, R40 ;  /* 0x0000000418a67825 */ /* 0x000fc600078e0228 */
[----:B------:R-:W-:Y:S01]  /*3850*/  LDGSTS.E [R207+0x8c00], desc[UR26][R154.64], P4 ;  /* 0x08c000009acf7fae */ /* 0x000fe2000a1a101a */
[----:B------:R-:W-:-:S03]  /*3860*/  IMAD.WIDE R168, R24, 0x4, R42 ;  /* 0x0000000418a87825 */ /* 0x000fc600078e022a */
[----:B------:R-:W-:Y:S01]  /*3870*/  LDGSTS.E [R207+0x8e00], desc[UR26][R156.64], P4 ;  /* 0x08e000009ccf7fae */ /* 0x000fe2000a1a101a */
[----:B------:R-:W-:Y:S01]  /*3880*/  LOP3.LUT P4, RZ, R12, 0x1, RZ, 0xc0, !PT ;  /* 0x000000010cff7812 */ /* 0x000fe2000788c0ff */
[C---:B------:R-:W-:Y:S01]  /*3890*/  IMAD.WIDE R170, R24.reuse, 0x4, R38 ;  /* 0x0000000418aa7825 */ /* 0x040fe200078e0226 */
[----:B------:R-:W-:Y:S01]  /*38a0*/  SHF.R.U32.HI R12, RZ, 0xb, R0 ;  /* 0x0000000bff0c7819 */ /* 0x000fe20000011600 */
[----:B------:R-:W-:Y:S02]  /*38b0*/  LDGSTS.E [R207+0x9000], desc[UR26][R158.64], P5 ;  /* 0x090000009ecf7fae */ /* 0x000fe4000a9a101a */
[----:B------:R-:W-:Y:S02]  /*38c0*/  IMAD.WIDE R172, R24, 0x4, R36 ;  /* 0x0000000418ac7825 */ /* 0x000fe400078e0224 */
[----:B------:R-:W-:Y:S02]  /*38d0*/  LDGSTS.E [R207+0x9200], desc[UR26][R160.64], P5 ;  /* 0x09200000a0cf7fae */ /* 0x000fe4000a9a101a */
[----:B------:R-:W-:-:S02]  /*38e0*/  IMAD.SHL.U32 R4, R4, 0x100, RZ ;  /* 0x0000010004047824 */ /* 0x000fc400078e00ff */
[----:B------:R-:W-:Y:S01]  /*38f0*/  LDGSTS.E [R207+0x9400], desc[UR26][R162.64], P5 ;  /* 0x09400000a2cf7fae */ /* 0x000fe2000a9a101a */
[----:B------:R-:W-:Y:S02]  /*3900*/  IMAD.SHL.U32 R3, R3, 0x100, RZ ;  /* 0x0000010003037824 */ /* 0x000fe400078e00ff */
[----:B------:R-:W-:Y:S01]  /*3910*/  LOP3.LUT R4, R4, 0xf00, RZ, 0xe2, !PT ;  /* 0x00000f0004047812 */ /* 0x000fe200078ee2ff */
[----:B------:R-:W-:Y:S01]  /*3920*/  LDGSTS.E [R207+0x9600], desc[UR26][R164.64], P5 ;  /* 0x09600000a4cf7fae */ /* 0x000fe2000a9a101a */
[----:B------:R-:W-:Y:S02]  /*3930*/  LOP3.LUT P5, RZ, R12, 0x1, RZ, 0xc0, !PT ;  /* 0x000000010cff7812 */ /* 0x000fe400078ac0ff */
[----:B------:R-:W-:Y:S01]  /*3940*/  SHF.R.U32.HI R12, RZ, 0xa, R0 ;  /* 0x0000000aff0c7819 */ /* 0x000fe20000011600 */
[----:B------:R-:W-:Y:S01]  /*3950*/  LDGSTS.E [R207+0x9800], desc[UR26][R166.64], P4 ;  /* 0x09800000a6cf7fae */ /* 0x000fe2000a1a101a */
[----:B------:R-:W-:Y:S01]  /*3960*/  IMAD R8, R8, 0x1000, R4 ;  /* 0x0000100008087824 */ /* 0x000fe200078e0204 */
[----:B------:R-:W-:-:S02]  /*3970*/  LOP3.LUT R3, R3, 0xf00, RZ, 0xe2, !PT ;  /* 0x00000f0003037812 */ /* 0x000fc400078ee2ff */
[----:B------:R-:W-:Y:S01]  /*3980*/  LDGSTS.E [R207+0x9a00], desc[UR26][R168.64], P4 ;  /* 0x09a00000a8cf7fae */ /* 0x000fe2000a1a101a */
[----:B------:R-:W-:Y:S02]  /*3990*/  IMAD.IADD R7, R8, 0x1, R7 ;  /* 0x0000000108077824 */ /* 0x000fe400078e0207 */
[----:B------:R-:W-:Y:S01]  /*39a0*/  IMAD R3, R6, 0x1000, R3 ;  /* 0x0000100006037824 */ /* 0x000fe200078e0203 */
[----:B------:R1:W-:Y:S01]  /*39b0*/  STL [R1+0x58c], R26 ;  /* 0x00058c1a01007387 */ /* 0x0003e20000100800 */
[----:B------:R-:W-:Y:S01]  /*39c0*/  IMAD R8, R16, UR5, RZ ;  /* 0x0000000510087c24 */ /* 0x000fe2000f8e02ff */
[----:B------:R-:W-:Y:S01]  /*39d0*/  LOP3.LUT R6, R200, 0x60, RZ, 0xc0, !PT ;  /* 0x00000060c8067812 */ /* 0x000fe200078ec0ff */
[----:B------:R-:W-:Y:S01]  /*39e0*/  IMAD.IADD R3, R3, 0x1, R5 ;  /* 0x0000000103037824 */ /* 0x000fe200078e0205 */
[----:B------:R-:W-:Y:S01]  /*39f0*/  LDGSTS.E [R207+0x9c00], desc[UR26][R170.64], P4 ;  /* 0x09c00000aacf7fae */ /* 0x000fe2000a1a101a */
[----:B------:R-:W-:Y:S01]  /*3a00*/  IMAD R16, R19, UR5, RZ ;  /* 0x0000000513107c24 */ /* 0x000fe2000f8e02ff */
[----:B------:R-:W-:-:S02]  /*3a10*/  SHF.L.U32 R200, R142, 0x5, RZ ;  /* 0x000000058ec87819 */ /* 0x000fc400000006ff */
[----:B------:R-:W-:Y:S01]  /*3a20*/  LDGSTS.E [R207+0x9e00], desc[UR26][R172.64], P4 ;  /* 0x09e00000accf7fae */ /* 0x000fe2000a1a101a */
[----:B------:R-:W-:Y:S01]  /*3a30*/  LOP3.LUT P4, RZ, R12, 0x1, RZ, 0xc0, !PT ;  /* 0x000000010cff7812 */ /* 0x000fe2000788c0ff */
[----:B-1----:R-:W-:Y:S01]  /*3a40*/  IMAD R26, R142, 0x14, RZ ;  /* 0x000000148e1a7824 */ /* 0x002fe200078e02ff */
[----:B------:R-:W-:Y:S01]  /*3a50*/  SHF.R.U32.HI R12, RZ, 0x9, R0 ;  /* 0x00000009ff0c7819 */ /* 0x000fe20000011600 */
[----:B------:R1:W-:Y:S02]  /*3a60*/  STL [R1+0x588], R24 ;  /* 0x0005881801007387 */ /* 0x0003e40000100800 */
[C---:B------:R-:W-:Y:S02]  /*3a70*/  IMAD.WIDE R174, R26.reuse, 0x4, R40 ;  /* 0x000000041aae7825 */ /* 0x040fe400078e0228 */
[----:B------:R2:W-:Y:S02]  /*3a80*/  STL [R1+0x584], R26 ;  /* 0x0005841a01007387 */ /* 0x0005e40000100800 */
[----:B------:R-:W-:-:S02]  /*3a90*/  IMAD.WIDE R176, R26, 0x4, R42 ;  /* 0x000000041ab07825 */ /* 0x000fc400078e022a */
[----:B------:R-:W-:Y:S02]  /*3aa0*/  LDGSTS.E [R207+0xa000], desc[UR26][R174.64], P5 ;  /* 0x0a000000aecf7fae */ /* 0x000fe4000a9a101a */
[----:B-1----:R-:W-:Y:S02]  /*3ab0*/  IMAD R24, R142, 0x15, RZ ;  /* 0x000000158e187824 */ /* 0x002fe400078e02ff */
[C---:B------:R-:W-:Y:S01]  /*3ac0*/  IMAD.WIDE R178, R26.reuse, 0x4, R38 ;  /* 0x000000041ab27825 */ /* 0x040fe200078e0226 */
[----:B------:R-:W-:Y:S03]  /*3ad0*/  LDGSTS.E [R207+0xa200], desc[UR26][R176.64], P5 ;  /* 0x0a200000b0cf7fae */ /* 0x000fe6000a9a101a */
[----:B------:R-:W-:Y:S01]  /*3ae0*/  IMAD.WIDE R180, R26, 0x4, R36 ;  /* 0x000000041ab47825 */ /* 0x000fe200078e0224 */
[----:B------:R-:W-:Y:S03]  /*3af0*/  LDGSTS.E [R207+0xa400], desc[UR26][R178.64], P5 ;  /* 0x0a400000b2cf7fae */ /* 0x000fe6000a9a101a */
[----:B------:R-:W-:Y:S01]  /*3b00*/  IMAD.WIDE R182, R24, 0x4, R40 ;  /* 0x0000000418b67825 */ /* 0x000fe200078e0228 */
[----:B------:R-:W-:Y:S01]  /*3b10*/  LDGSTS.E [R207+0xa600], desc[UR26][R180.64], P5 ;  /* 0x0a600000b4cf7fae */ /* 0x000fe2000a9a101a */
[----:B------:R-:W-:-:S02]  /*3b20*/  LOP3.LUT P5, RZ, R12, 0x1, RZ, 0xc0, !PT ;  /* 0x000000010cff7812 */ /* 0x000fc400078ac0ff */
[C---:B------:R-:W-:Y:S01]  /*3b30*/  IMAD.WIDE R184, R24.reuse, 0x4, R42 ;  /* 0x0000000418b87825 */ /* 0x040fe200078e022a */
[----:B------:R-:W-:Y:S01]  /*3b40*/  SHF.R.U32.HI R12, RZ, 0x8, R0 ;  /* 0x00000008ff0c7819 */ /* 0x000fe20000011600 */
[----:B------:R-:W-:Y:S02]  /*3b50*/  LDGSTS.E [R207+0xa800], desc[UR26][R182.64], P4 ;  /* 0x0a800000b6cf7fae */ /* 0x000fe4000a1a101a */
[C---:B------:R-:W-:Y:S02]  /*3b60*/  IMAD.WIDE R186, R24.reuse, 0x4, R38 ;  /* 0x0000000418ba7825 */ /* 0x040fe400078e0226 */
[----:B------:R-:W-:Y:S02]  /*3b70*/  LDGSTS.E [R207+0xaa00], desc[UR26][R184.64], P4 ;  /* 0x0aa00000b8cf7fae */ /* 0x000fe4000a1a101a */
[----:B------:R-:W-:Y:S02]  /*3b80*/  IMAD.WIDE R188, R24, 0x4, R36 ;  /* 0x0000000418bc7825 */ /* 0x000fe400078e0224 */
[----:B------:R-:W-:Y:S02]  /*3b90*/  LDGSTS.E [R207+0xac00], desc[UR26][R186.64], P4 ;  /* 0x0ac00000bacf7fae */ /* 0x000fe4000a1a101a */
[----:B--2---:R-:W-:-:S02]  /*3ba0*/  IMAD R26, R142, 0x16, RZ ;  /* 0x000000168e1a7824 */ /* 0x004fc400078e02ff */
[----:B------:R-:W-:Y:S01]  /*3bb0*/  LDGSTS.E [R207+0xae00], desc[UR26][R188.64], P4 ;  /* 0x0ae00000bccf7fae */ /* 0x000fe2000a1a101a */
[----:B------:R-:W-:Y:S01]  /*3bc0*/  LOP3.LUT P4, RZ, R12, 0x1, RZ, 0xc0, !PT ;  /* 0x000000010cff7812 */ /* 0x000fe2000788c0ff */
[C---:B------:R-:W-:Y:S01]  /*3bd0*/  IMAD.WIDE R190, R26.reuse, 0x4, R40 ;  /* 0x000000041abe7825 */ /* 0x040fe200078e0228 */
[----:B------:R-:W-:Y:S01]  /*3be0*/  SHF.R.U32.HI R12, RZ, 0x7, R0 ;  /* 0x00000007ff0c7819 */ /* 0x000fe20000011600 */
[----:B------:R1:W-:Y:S02]  /*3bf0*/  STL [R1+0x580], R24 ;  /* 0x0005801801007387 */ /* 0x0003e40000100800 */
[C---:B------:R-:W-:Y:S02]  /*3c00*/  IMAD.WIDE R192, R26.reuse, 0x4, R42 ;  /* 0x000000041ac07825 */ /* 0x040fe400078e022a */
[----:B------:R-:W-:Y:S02]  /*3c10*/  LDGSTS.E [R207+0xb000], desc[UR26][R190.64], P5 ;  /* 0x0b000000becf7fae */ /* 0x000fe4000a9a101a */
[----:B------:R-:W-:-:S02]  /*3c20*/  IMAD.WIDE R194, R26, 0x4, R38 ;  /* 0x000000041ac27825 */ /* 0x000fc400078e0226 */
[----:B------:R-:W-:Y:S02]  /*3c30*/  LDGSTS.E [R207+0xb200], desc[UR26][R192.64], P5 ;  /* 0x0b200000c0cf7fae */ /* 0x000fe4000a9a101a */
[----:B-1----:R-:W-:Y:S02]  /*3c40*/  IMAD R24, R142, 0x17, RZ ;  /* 0x000000178e187824 */ /* 0x002fe400078e02ff */
        /* <DEDUP_REMOVED lines=11> */
[----:B------:R1:W-:Y:S04]  /*3d00*/  STL [R1+0x57c], R26 ;  /* 0x00057c1a01007387 */ /* 0x0003e80000100800 */
[----:B------:R-:W-:Y:S04]  /*3d10*/  LDGSTS.E [R207+0xbc00], desc[UR26][R210.64], P4 ;  /* 0x0bc00000d2cf7fae */ /* 0x000fe8000a1a101a */
[----:B------:R-:W-:Y:S01]  /*3d20*/  LDGSTS.E [R207+0xbe00], desc[UR26][R212.64], P4 ;  /* 0x0be00000d4cf7fae */ /* 0x000fe2000a1a101a */
[----:B------:R-:W-:Y:S01]  /*3d30*/  LOP3.LUT P4, RZ, R12, 0x1, RZ, 0xc0, !PT ;  /* 0x000000010cff7812 */ /* 0x000fe2000788c0ff */
[----:B-1----:R-:W-:Y:S01]  /*3d40*/  IMAD R26, R142, 0x18, RZ ;  /* 0x000000188e1a7824 */ /* 0x002fe200078e02ff */
[----:B------:R-:W-:Y:S01]  /*3d50*/  SHF.R.U32.HI R12, RZ, 0x5, R0 ;  /* 0x00000005ff0c7819 */ /* 0x000fe20000011600 */
[----:B------:R1:W-:Y:S02]  /*3d60*/  STL [R1+0x578], R24 ;  /* 0x0005781801007387 */ /* 0x0003e40000100800 */
[----:B------:R-:W-:-:S02]  /*3d70*/  IMAD.WIDE R214, R26, 0x4, R40 ;  /* 0x000000041ad67825 */ /* 0x000fc400078e0228 */
[----:B------:R2:W-:Y:S02]  /*3d80*/  STL [R1+0x574], R26 ;  /* 0x0005741a01007387 */ /* 0x0005e40000100800 */
[----:B------:R-:W-:Y:S02]  /*3d90*/  IMAD.WIDE R216, R26, 0x4, R42 ;  /* 0x000000041ad87825 */ /* 0x000fe400078e022a */
        /* <DEDUP_REMOVED lines=22> */
[----:B------:R-:W-:Y:S01]  /*3f00*/  IMAD.WIDE R232, R26, 0x4, R42 ;  /* 0x000000041ae87825 */ /* 0x000fe200078e022a */
[----:B------:R-:W-:Y:S01]  /*3f10*/  LOP3.LUT P6, RZ, R12, 0x1, RZ, 0xc0, !PT ;  /* 0x000000010cff7812 */ /* 0x000fe200078cc0ff */
[----:B------:R2:W-:Y:S01]  /*3f20*/  STL [R1+0x56c], R26 ;  /* 0x00056c1a01007387 */ /* 0x0005e20000100800 */
[----:B------:R-:W-:Y:S01]  /*3f30*/  SHF.R.U32.HI R12, RZ, 0x2, R0 ;  /* 0x00000002ff0c7819 */ /* 0x000fe20000011600 */
[----:B------:R-:W-:Y:S01]  /*3f40*/  IMAD.WIDE R234, R26, 0x4, R38 ;  /* 0x000000041aea7825 */ /* 0x000fe200078e0226 */
[----:B------:R-:W-:Y:S01]  /*3f50*/  SHF.R.U32.HI R0, RZ, 0x1, R0 ;  /* 0x00000001ff007819 */ /* 0x000fe20000011600 */
[----:B------:R-:W-:Y:S02]  /*3f60*/  LDGSTS.E [R207+0xd000], desc[UR26][R230.64], P5 ;  /* 0x0d000000e6cf7fae */ /* 0x000fe4000a9a101a */
[----:B-1----:R-:W-:-:S02]  /*3f70*/  IMAD R24, R142, 0x1b, RZ ;  /* 0x0000001b8e187824 */ /* 0x002fc400078e02ff */
[----:B------:R-:W-:Y:S01]  /*3f80*/  IMAD.WIDE R236, R26, 0x4, R36 ;  /* 0x000000041aec7825 */ /* 0x000fe200078e0224 */
[----:B------:R-:W-:Y:S03]  /*3f90*/  LDGSTS.E [R207+0xd200], desc[UR26][R232.64], P5 ;  /* 0x0d200000e8cf7fae */ /* 0x000fe6000a9a101a */
[----:B--2---:R-:W-:Y:S01]  /*3fa0*/  IMAD R26, R142, 0x1c, RZ ;  /* 0x0000001c8e1a7824 */ /* 0x004fe200078e02ff */
[----:B------:R1:W-:Y:S01]  /*3fb0*/  STL [R1+0x568], R24 ;  /* 0x0005681801007387 */ /* 0x0003e20000100800 */
[----:B------:R-:W-:-:S03]  /*3fc0*/  IMAD.WIDE R34, R24, 0x4, R40 ;  /* 0x0000000418227825 */ /* 0x000fc600078e0228 */
[----:B------:R-:W-:Y:S01]  /*3fd0*/  LDGSTS.E [R207+0xd400], desc[UR26][R234.64], P5 ;  /* 0x0d400000eacf7fae */ /* 0x000fe2000a9a101a */
[----:B------:R-:W-:-:S03]  /*3fe0*/  IMAD.WIDE R32, R24, 0x4, R42 ;  /* 0x0000000418207825 */ /* 0x000fc600078e022a */
[----:B------:R-:W-:Y:S01]  /*3ff0*/  LDGSTS.E [R207+0xd600], desc[UR26][R236.64], P5 ;  /* 0x0d600000eccf7fae */ /* 0x000fe2000a9a101a */
[----:B------:R-:W-:Y:S01]  /*4000*/  IMAD.WIDE R30, R24, 0x4, R38 ;  /* 0x00000004181e7825 */ /* 0x000fe200078e0226 */
[----:B------:R-:W-:Y:S02]  /*4010*/  LOP3.LUT P5, RZ, R12, 0x1, RZ, 0xc0, !PT ;  /* 0x000000010cff7812 */ /* 0x000fe400078ac0ff */
[----:B------:R-:W-:Y:S01]  /*4020*/  STL [R1+0x564], R26 ;  /* 0x0005641a01007387 */ /* 0x000fe20000100800 */
[----:B------:R-:W-:Y:S01]  /*4030*/  IMAD.WIDE R28, R24, 0x4, R36 ;  /* 0x00000004181c7825 */ /* 0x000fe200078e0224 */
[----:B-1----:R-:W-:Y:S02]  /*4040*/  IADD3 R24, PT, PT, R201, 0x1f, RZ ;  /* 0x0000001fc9187810 */ /* 0x002fe40007ffe0ff */
[----:B------:R1:W-:Y:S04]  /*4050*/  STL.64 [R1+0xd8], R34 ;  /* 0x0000d82201007387 */ /* 0x0003e80000100a00 */
[----:B------:R1:W-:Y:S04]  /*4060*/  LDGSTS.E [R207+0xd800], desc[UR26][R34.64], P4 ;  /* 0x0d80000022cf7fae */ /* 0x0003e8000a1a101a */
[----:B------:R2:W-:Y:S04]  /*4070*/  STL.64 [R1+0xd0], R32 ;  /* 0x0000d02001007387 */ /* 0x0005e80000100a00 */
[----:B------:R2:W-:Y:S01]  /*4080*/  LDGSTS.E [R207+0xda00], desc[UR26][R32.64], P4 ;  /* 0x0da0000020cf7fae */ /* 0x0005e2000a1a101a */
[----:B-1----:R-:W-:-:S03]  /*4090*/  IMAD.WIDE R34, R26, 0x4, R40 ;  /* 0x000000041a227825 */ /* 0x002fc600078e0228 */
[----:B------:R1:W-:Y:S04]  /*40a0*/  STL.64 [R1+0xc8], R30 ;  /* 0x0000c81e01007387 */ /* 0x0003e80000100a00 */
[----:B------:R1:W-:Y:S01]  /*40b0*/  LDGSTS.E [R207+0xdc00], desc[UR26][R30.64], P4 ;  /* 0x0dc000001ecf7fae */ /* 0x0003e2000a1a101a */
[----:B--2---:R-:W-:-:S03]  /*40c0*/  IMAD.WIDE R32, R26, 0x4, R42 ;  /* 0x000000041a207825 */ /* 0x004fc600078e022a */
[----:B------:R2:W-:Y:S04]  /*40d0*/  STL.64 [R1+0xc0], R28 ;  /* 0x0000c01c01007387 */ /* 0x0005e80000100a00 */
[----:B------:R2:W-:Y:S01]  /*40e0*/  LDGSTS.E [R207+0xde00], desc[UR26][R28.64], P4 ;  /* 0x0de000001ccf7fae */ /* 0x0005e2000a1a101a */
[----:B------:R-:W-:Y:S01]  /*40f0*/  ISETP.GT.AND P4, PT, R24, 0x1f, PT ;  /* 0x0000001f1800780c */ /* 0x000fe20003f84270 */
[----:B-1----:R-:W-:Y:S02]  /*4100*/  IMAD.WIDE R30, R26, 0x4, R38 ;  /* 0x000000041a1e7825 */ /* 0x002fe400078e0226 */
[----:B------:R1:W-:Y:S01]  /*4110*/  LDGSTS.E [R207+0xe000], desc[UR26][R34.64], P6 ;  /* 0x0e00000022cf7fae */ /* 0x0003e2000b1a101a */
[----:B------:R-:W-:-:S03]  /*4120*/  SEL R12, RZ, 0x4, !P4 ;  /* 0x00000004ff0c7807 */ /* 0x000fc60006000000 */
[----:B------:R3:W-:Y:S01]  /*4130*/  LDGSTS.E [R207+0xe200], desc[UR26][R32.64], P6 ;  /* 0x0e20000020cf7fae */ /* 0x0007e2000b1a101a */
[----:B--2---:R-:W-:-:S03]  /*4140*/  IMAD.WIDE R28, R26, 0x4, R36 ;  /* 0x000000041a1c7825 */ /* 0x004fc600078e0224 */
[----:B------:R1:W-:Y:S01]  /*4150*/  STL.64 [R1+0xb8], R34 ;  /* 0x0000b82201007387 */ /* 0x0003e20000100a00 */
[----:B------:R-:W-:-:S03]  /*4160*/  IMAD R26, R142, 0x1d, RZ ;  /* 0x0000001d8e1a7824 */ /* 0x000fc600078e02ff */
[----:B------:R2:W-:Y:S04]  /*4170*/  LDGSTS.E [R207+0xe400], desc[UR26][R30.64], P6 ;  /* 0x0e4000001ecf7fae */ /* 0x0005e8000b1a101a */
[----:B------:R3:W-:Y:S04]  /*4180*/  STL.64 [R1+0xb0], R32 ;  /* 0x0000b02001007387 */ /* 0x0007e80000100a00 */
[----:B------:R4:W-:Y:S01]  /*4190*/  LDGSTS.E [R207+0xe600], desc[UR26][R28.64], P6 ;  /* 0x0e6000001ccf7fae */ /* 0x0009e2000b1a101a */
[----:B-1----:R-:W-:Y:S01]  /*41a0*/  IMAD.WIDE R34, R26, 0x4, R40 ;  /* 0x000000041a227825 */ /* 0x002fe200078e0228 */
[----:B------:R-:W-:-:S02]  /*41b0*/  ISETP.GE.AND P6, PT, R44, R201, PT ;  /* 0x000000c92c00720c */ /* 0x000fc40003fc6270 */
[----:B------:R2:W-:Y:S01]  /*41c0*/  STL.64 [R1+0xa8], R30 ;  /* 0x0000a81e01007387 */ /* 0x0005e20000100a00 */
[----:B------:R-:W-:Y:S01]  /*41d0*/  IMAD R201, R44, R143, RZ ;  /* 0x0000008f2cc97224 */ /* 0x000fe200078e02ff */
[----:B------:R-:W-:Y:S01]  /*41e0*/  SEL R4, R12, RZ, !P6 ;  /* 0x000000ff0c047207 */ /* 0x000fe20007000000 */
[----:B------:R-:W-:Y:S01]  /*41f0*/  IMAD R12, R11, UR5, RZ ;  /* 0x000000050b0c7c24 */ /* 0x000fe2000f8e02ff */
[----:B------:R4:W-:Y:S01]  /*4200*/  STL.64 [R1+0xa0], R28 ;  /* 0x0000a01c01007387 */ /* 0x0009e20000100a00 */
[----:B---3--:R-:W-:Y:S01]  /*4210*/  IMAD.WIDE R32, R26, 0x4, R42 ;  /* 0x000000041a207825 */ /* 0x008fe200078e022a */
[----:B------:R-:W-:Y:S02]  /*4220*/  LOP3.LUT P6, RZ, R0, 0x1, RZ, 0xc0, !PT ;  /* 0x0000000100ff7812 */ /* 0x000fe400078cc0ff */
[----:B------:R1:W-:Y:S01]  /*4230*/  LDGSTS.E [R207+0xe800], desc[UR26][R34.64], P5 ;  /* 0x0e80000022cf7fae */ /* 0x0003e2000a9a101a */
[----:B------:R-:W-:Y:S01]  /*4240*/  SEL R0, RZ, 0x4, P2 ;  /* 0x00000004ff007807 */ /* 0x000fe20001000000 */
[----:B------:R-:W-:Y:S01]  /*4250*/  IMAD R44, R25, UR5, RZ ;  /* 0x00000005192c7c24 */ /* 0x000fe2000f8e02ff */
[----:B------:R-:W-:Y:S01]  /*4260*/  ISETP.GT.AND P2, PT, R24, 0x3f, PT ;  /* 0x0000003f1800780c */ /* 0x000fe20003f44270 */
[----:B--2---:R-:W-:Y:S01]  /*4270*/  IMAD.WIDE R30, R26, 0x4, R38 ;  /* 0x000000041a1e7825 */ /* 0x004fe200078e0226 */
[----:B------:R2:W-:Y:S02]  /*4280*/  LDGSTS.E [R207+0xea00], desc[UR26][R32.64], P5 ;  /* 0x0ea0000020cf7fae */ /* 0x0005e4000a9a101a */
[----:B------:R-:W-:Y:S01]  /*4290*/  SEL R0, R0, RZ, P2 ;  /* 0x000000ff00007207 */ /* 0x000fe20001000000 */
[----:B----4-:R-:W-:Y:S01]  /*42a0*/  IMAD.WIDE R28, R26, 0x4, R36 ;  /* 0x000000041a1c7825 */ /* 0x010fe200078e0224 */
[----:B------:R3:W-:Y:S02]  /*42b0*/  LDGSTS.E [R207+0xec00], desc[UR26][R30.64], P5 ;  /* 0x0ec000001ecf7fae */ /* 0x0007e4000a9a101a */
[----:B------:R-:W-:Y:S01]  /*42c0*/  ISETP.NE.U32.AND P2, PT, R0, RZ, PT ;  /* 0x000000ff0000720c */ /* 0x000fe20003f45070 */
[----:B------:R-:W-:Y:S01]  /*42d0*/  IMAD R24, R15, UR5, RZ ;  /* 0x000000050f187c24 */ /* 0x000fe2000f8e02ff */
[----:B------:R4:W-:Y:S01]  /*42e0*/  LDGSTS.E [R207+0xee00], desc[UR26][R28.64], P5 ;  /* 0x0ee000001ccf7fae */ /* 0x0009e2000a9a101a */
[----:B------:R-:W-:Y:S01]  /*42f0*/  ISETP.NE.U32.AND P5, PT, R4, RZ, PT ;  /* 0x000000ff0400720c */ /* 0x000fe20003fa5070 */
[----:B------:R-:W-:Y:S01]  /*4300*/  IMAD R4, R142, 0x1e, RZ ;  /* 0x0000001e8e047824 */ /* 0x000fe200078e02ff */
[----:B------:R-:W-:Y:S01]  /*4310*/  PRMT R0, R7, 0x5410, R3 ;  /* 0x0000541007007816 */ /* 0x000fe20000000003 */
[----:B------:R1:W-:Y:S03]  /*4320*/  STL [R1+0x560], R26 ;  /* 0x0005601a01007387 */ /* 0x0003e60000100800 */
[----:B------:R-:W-:Y:S01]  /*4330*/  SHF.R.U64 R136, R0, 0x1e, RZ ;  /* 0x0000001e00887819 */ /* 0x000fe200000012ff */
[----:B------:R2:W-:Y:S04]  /*4340*/  STL.64 [R1+0x98], R34 ;  /* 0x0000982201007387 */ /* 0x0005e80000100a00 */
[----:B------:R3:W-:Y:S01]  /*4350*/  STL.64 [R1+0x90], R32 ;  /* 0x0000902001007387 */ /* 0x0007e20000100a00 */
[----:B-1----:R-:W-:-:S03]  /*4360*/  IMAD R26, R13, UR5, RZ ;  /* 0x000000050d1a7c24 */ /* 0x002fc6000f8e02ff */
[----:B------:R1:W-:Y:S04]  /*4370*/  STL.64 [R1+0x88], R30 ;  /* 0x0000881e01007387 */ /* 0x0003e80000100a00 */
[----:B------:R4:W-:Y:S01]  /*4380*/  STL.64 [R1+0x80], R28 ;  /* 0x0000801c01007387 */ /* 0x0009e20000100a00 */
[----:B--2---:R-:W-:Y:S01]  /*4390*/  SHF.R.U64 R35, R0, 0x1f, RZ ;  /* 0x0000001f00237819 */ /* 0x004fe200000012ff */
[C---:B---3--:R-:W-:Y:S02]  /*43a0*/  IMAD.WIDE R32, R4.reuse, 0x4, R40 ;  /* 0x0000000404207825 */ /* 0x048fe400078e0228 */
[----:B------:R2:W-:Y:S02]  /*43b0*/  STL [R1+0x55c], R4 ;  /* 0x00055c0401007387 */ /* 0x0005e40000100800 */
[----:B-1----:R-:W-:-:S02]  /*43c0*/  IMAD.WIDE R30, R4, 0x4, R42 ;  /* 0x00000004041e7825 */ /* 0x002fc400078e022a */
[----:B------:R-:W-:Y:S02]  /*43d0*/  STL.64 [R1+0x78], R32 ;  /* 0x0000782001007387 */ /* 0x000fe40000100a00 */
[C---:B----4-:R-:W-:Y:S02]  /*43e0*/  IMAD.WIDE R28, R4.reuse, 0x4, R38 ;  /* 0x00000004041c7825 */ /* 0x050fe400078e0226 */
[----:B------:R-:W-:Y:S02]  /*43f0*/  LDGSTS.E [R207+0xf000], desc[UR26][R32.64], P6 ;  /* 0x0f00000020cf7fae */ /* 0x000fe4000b1a101a */
[----:B--2---:R-:W-:Y:S02]  /*4400*/  IMAD.WIDE R4, R4, 0x4, R36 ;  /* 0x0000000404047825 */ /* 0x004fe400078e0224 */
[----:B------:R1:W-:Y:S04]  /*4410*/  STL.64 [R1+0x70], R30 ;  /* 0x0000701e01007387 */ /* 0x0003e80000100a00 */
[----:B------:R1:W-:Y:S04]  /*4420*/  LDGSTS.E [R207+0xf200], desc[UR26][R30.64], P6 ;  /* 0x0f2000001ecf7fae */ /* 0x0003e8000b1a101a */
[----:B------:R2:W-:Y:S04]  /*4430*/  STL.64 [R1+0x68], R28 ;  /* 0x0000681c01007387 */ /* 0x0005e80000100a00 */
[----:B------:R2:W-:Y:S04]  /*4440*/  LDGSTS.E [R207+0xf400], desc[UR26][R28.64], P6 ;  /* 0x0f4000001ccf7fae */ /* 0x0005e8000b1a101a */
[----:B------:R3:W-:Y:S01]  /*4450*/  STL.64 [R1+0x60], R4 ;  /* 0x0000600401007387 */ /* 0x0007e20000100a00 */
[----:B-1----:R-:W-:-:S02]  /*4460*/  IMAD R31, R9, UR5, RZ ;  /* 0x00000005091f7c24 */ /* 0x002fc4000f8e02ff */
[----:B------:R-:W-:Y:S01]  /*4470*/  IMAD R30, R17, UR5, RZ ;  /* 0x00000005111e7c24 */ /* 0x000fe2000f8e02ff */
[----:B------:R3:W-:Y:S01]  /*4480*/  LDGSTS.E [R207+0xf600], desc[UR26][R4.64], P6 ;  /* 0x0f60000004cf7fae */ /* 0x0007e2000b1a101a */
[----:B------:R-:W-:-:S03]  /*4490*/  LEA R34, P6, R201, UR18, 0x2 ;  /* 0x00000012c9227c11 */ /* 0x000fc6000f8c10ff */
[----:B------:R1:W-:Y:S01]  /*44a0*/  STL [R1+0x54c], R8 ;  /* 0x00054c0801007387 */ /* 0x0003e20000100800 */
[----:B--2---:R-:W-:Y:S01]  /*44b0*/  IMAD R28, R10, UR5, RZ ;  /* 0x000000050a1c7c24 */ /* 0x004fe2000f8e02ff */
[----:B------:R-:W-:Y:S01]  /*44c0*/  LEA.HI.X.SX32 R3, R201, UR19, 0x2, P6 ;  /* 0x00000013c9037c11 */ /* 0x000fe2000b0f16ff */
[----:B------:R-:W-:Y:S01]  /*44d0*/  IMAD R29, R21, UR5, RZ ;  /* 0x00000005151d7c24 */ /* 0x000fe2000f8e02ff */
[----:B------:R-:W-:Y:S01]  /*44e0*/  STL [R1+0x548], R24 ;  /* 0x0005481801007387 */ /* 0x000fe20000100800 */
[----:B---3--:R-:W-:-:S03]  /*44f0*/  IMAD R5, R142, 0x1f, RZ ;  /* 0x0000001f8e057824 */ /* 0x008fc600078e02ff */
[----:B------:R-:W-:Y:S01]  /*4500*/  STL [R1+0x544], R14 ;  /* 0x0005440e01007387 */ /* 0x000fe20000100800 */
[----:B------:R-:W-:Y:S01]  /*4510*/  SHF.R.U32.HI R4, RZ, 0x1, R6 ;  /* 0x00000001ff047819 */ /* 0x000fe20000011606 */
[C---:B------:R-:W-:Y:S02]  /*4520*/  IMAD.WIDE R32, R5.reuse, 0x4, R40 ;  /* 0x0000000405207825 */ /* 0x040fe400078e0228 */
[----:B------:R-:W-:Y:S01]  /*4530*/  STL [R1+0x540], R26 ;  /* 0x0005401a01007387 */ /* 0x000fe20000100800 */
[----:B------:R-:W-:Y:S01]  /*4540*/  LOP3.LUT R45, R2, R4, RZ, 0x3c, !PT ;  /* 0x00000004022d7212 */ /* 0x000fe200078e3cff */
[C---:B------:R-:W-:Y:S02]  /*4550*/  IMAD.WIDE R204, R5.reuse, 0x4, R42 ;  /* 0x0000000405cc7825 */ /* 0x040fe400078e022a */
[----:B------:R2:W-:Y:S01]  /*4560*/  STL [R1+0x53c], R12 ;  /* 0x00053c0c01007387 */ /* 0x0005e20000100800 */
[----:B------:R-:W-:Y:S01]  /*4570*/  LEA R4, P6, R8, R34, 0x2 ;  /* 0x0000002208047211 */ /* 0x000fe200078c10ff */
[----:B------:R-:W-:-:S02]  /*4580*/  IMAD.WIDE R202, R5, 0x4, R38 ;  /* 0x0000000405ca7825 */ /* 0x000fc400078e0226 */
[----:B------:R-:W-:Y:S02]  /*4590*/  STL [R1+0x534], R31 ;  /* 0x0005341f01007387 */ /* 0x000fe40000100800 */
[----:B------:R-:W-:Y:S02]  /*45a0*/  IMAD.WIDE R138, R5, 0x4, R36 ;  /* 0x00000004058a7825 */ /* 0x000fe400078e0224 */
[----:B------:R-:W-:Y:S01]  /*45b0*/  STL [R1+0x538], R28 ;  /* 0x0005381c01007387 */ /* 0x000fe20000100800 */
[-C--:B------:R-:W-:Y:S02]  /*45c0*/  LEA.HI.X.SX32 R5, R8, R3.reuse, 0x2, P6 ;  /* 0x0000000308057211 */ /* 0x080fe400030f16ff */
[CC--:B-1----:R-:W-:Y:S01]  /*45d0*/  LEA R8, P6, R12.reuse, R34.reuse, 0x2 ;  /* 0x000000220c087211 */ /* 0x0c2fe200078c10ff */
[----:B------:R1:W-:Y:S03]  /*45e0*/  STL.64 [R1+0x58], R32 ;  /* 0x0000582001007387 */ /* 0x0003e60000100a00 */
[----:B------:R-:W-:Y:S01]  /*45f0*/  LEA.HI.X.SX32 R9, R12, R3, 0x2, P6 ;  /* 0x000000030c097211 */ /* 0x000fe200030f16ff */
[----:B------:R1:W-:Y:S01]  /*4600*/  LDGSTS.E [R207+0xf800], desc[UR26][R32.64], !P3 ;  /* 0x0f80000020cf7fae */ /* 0x0003e2000d9a101a */
[----:B--2---:R-:W-:-:S03]  /*4610*/  LEA R12, P6, R16, R34, 0x2 ;  /* 0x00000022100c7211 */ /* 0x004fc600078c10ff */
[----:B------:R-:W-:Y:S01]  /*4620*/  STL [R1+0x530], R30 ;  /* 0x0005301e01007387 */ /* 0x000fe20000100800 */
[----:B------:R-:W-:-:S03]  /*4630*/  LEA.HI.X.SX32 R13, R16, R3, 0x2, P6 ;  /* 0x00000003100d7211 */ /* 0x000fc600030f16ff */
[----:B------:R2:W-:Y:S01]  /*4640*/  STL [R1+0x52c], R16 ;  /* 0x00052c1001007387 */ /* 0x0005e20000100800 */
[----:B-1----:R-:W-:-:S03]  /*4650*/  IMAD R32, R22, UR5, RZ ;  /* 0x0000000516207c24 */ /* 0x002fc6000f8e02ff */
[----:B------:R-:W-:Y:S04]  /*4660*/  STL [R1+0x528], R18 ;  /* 0x0005281201007387 */ /* 0x000fe80000100800 */
[----:B------:R1:W-:Y:S01]  /*4670*/  STL [R1+0x524], R20 ;  /* 0x0005241401007387 */ /* 0x0003e20000100800 */
[----:B--2---:R-:W-:-:S03]  /*4680*/  LEA R16, P6, R20, R34, 0x2 ;  /* 0x0000002214107211 */ /* 0x004fc600078c10ff */
[----:B------:R2:W-:Y:S01]  /*4690*/  STL [R1+0x520], R29 ;  /* 0x0005201d01007387 */ /* 0x0005e20000100800 */
[----:B------:R-:W-:-:S03]  /*46a0*/  LEA.HI.X.SX32 R17, R20, R3, 0x2, P6 ;  /* 0x0000000314117211 */ /* 0x000fc600030f16ff */
[----:B------:R3:W-:Y:S01]  /*46b0*/  STL [R1+0x51c], R32 ;  /* 0x00051c2001007387 */ /* 0x0007e20000100800 */
[----:B-1----:R-:W-:-:S03]  /*46c0*/  LEA R20, P6, R24, R34, 0x2 ;  /* 0x0000002218147211 */ /* 0x002fc600078c10ff */
[----:B------:R1:W-:Y:S01]  /*46d0*/  STL [R1+0x518], R141 ;  /* 0x0005188d01007387 */ /* 0x0003e20000100800 */
[----:B------:R-:W-:-:S03]  /*46e0*/  LEA.HI.X.SX32 R21, R24, R3, 0x2, P6 ;  /* 0x0000000318157211 */ /* 0x000fc600030f16ff */
[----:B------:R4:W-:Y:S01]  /*46f0*/  STL [R1+0x2e8], R44 ;  /* 0x0002e82c01007387 */ /* 0x0009e20000100800 */
[----:B------:R-:W-:-:S03]  /*4700*/  LEA R24, P6, R28, R34, 0x2 ;  /* 0x000000221c187211 */ /* 0x000fc600078c10ff */
[----:B------:R-:W4:Y:S01]  /*4710*/  LDL.LU.64 R244, [R1+0x38] ;  /* 0x0000380001f47983 */ /* 0x000f220000300a00 */
[----:B------:R-:W-:Y:S02]  /*4720*/  LEA.HI.X.SX32 R25, R28, R3, 0x2, P6 ;  /* 0x000000031c197211 */ /* 0x000fe400030f16ff */
[-C--:B------:R-:W-:Y:S01]  /*4730*/  LEA R28, P6, R32, R34.reuse, 0x2 ;  /* 0x00000022201c7211 */ /* 0x080fe200078c10ff */
[----:B------:R-:W4:Y:S04]  /*4740*/  LDL.LU.64 R246, [R1+0x30] ;  /* 0x0000300001f67983 */ /* 0x000f280000300a00 */
[----:B------:R-:W4:Y:S04]  /*4750*/  LDL.LU.64 R248, [R1+0x28] ;  /* 0x0000280001f87983 */ /* 0x000f280000300a00 */
[----:B------:R-:W4:Y:S04]  /*4760*/  LDL.LU.64 R250, [R1+0x20] ;  /* 0x0000200001fa7983 */ /* 0x000f280000300a00 */
[----:B------:R-:W-:Y:S04]  /*4770*/  LDGSTS.E [R207+0xfa00], desc[UR26][R204.64], !P3 ;  /* 0x0fa00000cccf7fae */ /* 0x000fe8000d9a101a */
[----:B------:R-:W-:Y:S04]  /*4780*/  LDGSTS.E [R207+0xfc00], desc[UR26][R202.64], !P3 ;  /* 0x0fc00000cacf7fae */ /* 0x000fe8000d9a101a */
[----:B------:R-:W-:Y:S01]  /*4790*/  LDGSTS.E [R207+0xfe00], desc[UR26][R138.64], !P3 ;  /* 0x0fe000008acf7fae */ /* 0x000fe2000d9a101a */
[----:B------:R-:W-:-:S03]  /*47a0*/  LEA R6, P3, R14, R34, 0x2 ;  /* 0x000000220e067211 */ /* 0x000fc600078610ff */
[----:B------:R-:W0:Y:S01]  /*47b0*/  LDGDEPBAR ;  /* 0x00000000000079af */ /* 0x000e220000000000 */
[----:B------:R-:W-:Y:S02]  /*47c0*/  LEA.HI.X.SX32 R7, R14, R3, 0x2, P3 ;  /* 0x000000030e077211 */ /* 0x000fe400018f16ff */
[----:B------:R-:W-:-:S04]  /*47d0*/  LEA R10, P3, R31, R34, 0x2 ;  /* 0x000000221f0a7211 */ /* 0x000fc800078610ff */
[----:B------:R-:W-:Y:S02]  /*47e0*/  LEA.HI.X.SX32 R11, R31, R3, 0x2, P3 ;  /* 0x000000031f0b7211 */ /* 0x000fe400018f16ff */
[----:B------:R-:W-:-:S04]  /*47f0*/  LEA R14, P3, R18, R34, 0x2 ;  /* 0x00000022120e7211 */ /* 0x000fc800078610ff */
[----:B------:R-:W-:Y:S02]  /*4800*/  LEA.HI.X.SX32 R15, R18, R3, 0x2, P3 ;  /* 0x00000003120f7211 */ /* 0x000fe400018f16ff */
[----:B------:R-:W-:-:S04]  /*4810*/  LEA R18, P3, R29, R34, 0x2 ;  /* 0x000000221d127211 */ /* 0x000fc800078610ff */
[-C--:B------:R-:W-:Y:S02]  /*4820*/  LEA.HI.X.SX32 R19, R29, R3.reuse, 0x2, P3 ;  /* 0x000000031d137211 */ /* 0x080fe400018f16ff */
[-C--:B------:R-:W-:Y:S02]  /*4830*/  LEA R22, P3, R26, R34.reuse, 0x2 ;  /* 0x000000221a167211 */ /* 0x080fe400078610ff */
[-C--:B--2---:R-:W-:Y:S02]  /*4840*/  LEA.HI.X.SX32 R29, R32, R3.reuse, 0x2, P6 ;  /* 0x00000003201d7211 */ /* 0x084fe400030f16ff */
[----:B------:R-:W-:Y:S02]  /*4850*/  LEA.HI.X.SX32 R23, R26, R3, 0x2, P3 ;  /* 0x000000031a177211 */ /* 0x000fe400018f16ff */
[-C--:B------:R-:W-:Y:S02]  /*4860*/  LEA R26, P3, R30, R34.reuse, 0x2 ;  /* 0x000000221e1a7211 */ /* 0x080fe400078610ff */
[----:B---3--:R-:W-:-:S02]  /*4870*/  LEA R32, P6, R44, R34, 0x2 ;  /* 0x000000222c207211 */ /* 0x008fc400078c10ff */
[-C--:B------:R-:W-:Y:S02]  /*4880*/  LEA.HI.X.SX32 R27, R30, R3.reuse, 0x2, P3 ;  /* 0x000000031e1b7211 */ /* 0x080fe400018f16ff */
[CC--:B------:R-:W-:Y:S02]  /*4890*/  LEA R30, P3, R141.reuse, R34.reuse, 0x2 ;  /* 0x000000228d1e7211 */ /* 0x0c0fe400078610ff */
[-C--:B------:R-:W-:Y:S02]  /*48a0*/  LEA.HI.X.SX32 R33, R44, R3.reuse, 0x2, P6 ;  /* 0x000000032c217211 */ /* 0x080fe400030f16ff */
[----:B------:R-:W-:Y:S01]  /*48b0*/  LEA.HI.X.SX32 R31, R141, R3, 0x2, P3 ;  /* 0x000000038d1f7211 */ /* 0x000fe200018f16ff */
[C---:B-1----:R-:W-:Y:S01]  /*48c0*/  VIADD R141, R45.reuse, UR10 ;  /* 0x0000000a2d8d7c36 */ /* 0x042fe20008000000 */
[----:B------:R-:W-:Y:S02]  /*48d0*/  LEA R34, P3, R252, R34, 0x2 ;  /* 0x00000022fc227211 */ /* 0x000fe400078610ff */
[----:B----4-:R-:W-:-:S02]  /*48e0*/  LOP3.LUT R44, R45, 0x40, RZ, 0x3c, !PT ;  /* 0x000000402d2c7812 */ /* 0x010fc400078e3cff */
[----:B------:R-:W-:Y:S01]  /*48f0*/  LOP3.LUT P6, RZ, R35, 0x1, RZ, 0xc0, !PT ;  /* 0x0000000123ff7812 */ /* 0x000fe200078cc0ff */
[----:B------:R-:W-:Y:S01]  /*4900*/  LDGSTS.E [R141+0x20000], desc[UR26][R4.64], P5 ;  /* 0x20000000048d7fae */ /* 0x000fe2000a9a101a */
[----:B------:R-:W-:Y:S02]  /*4910*/  LEA.HI.X.SX32 R35, R252, R3, 0x2, P3 ;  /* 0x00000003fc237211 */ /* 0x000fe400018f16ff */
[----:B------:R-:W-:Y:S01]  /*4920*/  LOP3.LUT P3, RZ, R136, 0x1, RZ, 0xc0, !PT ;  /* 0x0000000188ff7812 */ /* 0x000fe2000786c0ff */
[----:B------:R-:W-:Y:S01]  /*4930*/  LDGSTS.E [R141+0x20400], desc[UR26][R6.64], P5 ;  /* 0x20400000068d7fae */ /* 0x000fe2000a9a101a */
[----:B------:R-:W-:-:S03]  /*4940*/  VIADD R136, R44, UR10 ;  /* 0x0000000a2c887c36 */ /* 0x000fc60008000000 */
[----:B------:R-:W-:Y:S04]  /*4950*/  LDGSTS.E [R141+0x20800], desc[UR26][R8.64], P5 ;  /* 0x20800000088d7fae */ /* 0x000fe8000a9a101a */
        /* <DEDUP_REMOVED lines=13> */
[----:B------:R-:W0:Y:S01]  /*4a30*/  LDGDEPBAR ;  /* 0x00000000000079af */ /* 0x000e220000000000 */
[C---:B------:R-:W-:Y:S01]  /*4a40*/  IMAD.WIDE R44, R200.reuse, 0x4, R40 ;  /* 0x00000004c82c7825 */ /* 0x040fe200078e0228 */
[----:B------:R-:W-:Y:S03]  /*4a50*/  BAR.SYNC.DEFER_BLOCKING 0x0 ;  /* 0x0000000000007b1d */ /* 0x000fe60000010000 */
[----:B------:R-:W-:-:S04]  /*4a60*/  IMAD.WIDE R238, R200, 0x4, R42 ;  /* 0x00000004c8ee7825 */ /* 0x000fc800078e022a */
[C---:B------:R-:W-:Y:S01]  /*4a70*/  IMAD.WIDE R240, R200.reuse, 0x4, R38 ;  /* 0x00000004c8f07825 */ /* 0x040fe200078e0226 */
[----:B------:R-:W2:Y:S03]  /*4a80*/  LDL.LU.64 R40, [R1+0x10] ;  /* 0x0000100001287983 */ /* 0x000ea60000300a00 */
[C---:B------:R-:W-:Y:S01]  /*4a90*/  IMAD.WIDE R242, R200.reuse, 0x4, R36 ;  /* 0x00000004c8f27825 */ /* 0x040fe200078e0224 */
[----:B------:R-:W3:Y:S04]  /*4aa0*/  LDL.LU.64 R42, [R1+0x18] ;  /* 0x00001800012a7983 */ /* 0x000ee80000300a00 */
[----:B------:R1:W-:Y:S04]  /*4ab0*/  STL.64 [R1+0x230], R44 ;  /* 0x0002302c01007387 */ /* 0x0003e80000100a00 */
[----:B------:R-:W4:Y:S04]  /*4ac0*/  LDL.LU.64 R38, [R1+0x8] ;  /* 0x0000080001267983 */ /* 0x000f280000300a00 */
[----:B------:R1:W-:Y:S04]  /*4ad0*/  STL.64 [R1+0x228], R238 ;  /* 0x000228ee01007387 */ /* 0x0003e80000100a00 */
[----:B------:R-:W4:Y:S04]  /*4ae0*/  LDL.LU.64 R36, [R1] ;  /* 0x0000000001247983 */ /* 0x000f280000300a00 */
[----:B------:R1:W-:Y:S04]  /*4af0*/  STL.64 [R1+0x220], R240 ;  /* 0x000220f001007387 */ /* 0x0003e80000100a00 */
[----:B------:R1:W-:Y:S04]  /*4b00*/  STL.64 [R1+0x218], R242 ;  /* 0x000218f201007387 */ /* 0x0003e80000100a00 */
[----:B------:R-:W-:Y:S01]  /*4b10*/  @!PT LDS RZ, [RZ] ;  /* 0x00000000fffff984 */ /* 0x000fe20000000800 */
[----:B------:R-:W-:Y:S01]  /*4b20*/  @!PT LDS RZ, [RZ] ;  /* 0x00000000fffff984 */ /* 0x000fe20000000800 */
[----:B------:R-:W-:Y:S01]  /*4b30*/  @!PT LDS RZ, [RZ] ;  /* 0x00000000fffff984 */ /* 0x000fe20000000800 */
[----:B------:R-:W-:Y:S04]  /*4b40*/  LDGSTS.E [R207+0x10000], desc[UR26][R44.64], P6 ;  /* 0x100000002ccf7fae */ /* 0x000fe8000b1a101a */
[----:B------:R-:W-:Y:S04]  /*4b50*/  LDGSTS.E [R207+0x10200], desc[UR26][R238.64], P6 ;  /* 0x10200000eecf7fae */ /* 0x000fe8000b1a101a */
[----:B------:R-:W-:Y:S04]  /*4b60*/  LDGSTS.E [R207+0x10400], desc[UR26][R240.64], P6 ;  /* 0x10400000f0cf7fae */ /* 0x000fe8000b1a101a */
[----:B-1----:R-:W4:Y:S04]  /*4b70*/  LDL.LU.64 R44, [R1+0x620] ;  /* 0x00062000012c7983 */ /* 0x002f280000300a00 */
[----:B------:R-:W4:Y:S04]  /*4b80*/  LDL.LU.64 R238, [R1+0x618] ;  /* 0x0006180001ee7983 */ /* 0x000f280000300a00 */
[----:B------:R-:W4:Y:S04]  /*4b90*/  LDL.LU.64 R240, [R1+0x610] ;  /* 0x0006100001f07983 */ /* 0x000f280000300a00 */
[----:B------:R-:W-:Y:S04]  /*4ba0*/  LDGSTS.E [R207+0x10600], desc[UR26][R242.64], P6 ;  /* 0x10600000f2cf7fae */ /* 0x000fe8000b1a101a */
[----:B------:R-:W4:Y:S01]  /*4bb0*/  LDL.LU.64 R242, [R1+0x608] ;  /* 0x0006080001f27983 */ /* 0x000f220000300a00 */
[----:B------:R-:W-:-:S04]  /*4bc0*/  IMAD.WIDE R244, R200, 0x4, R244 ;  /* 0x00000004c8f47825 */ /* 0x000fc800078e02f4 */
[C---:B------:R-:W-:Y:S01]  /*4bd0*/  IMAD.WIDE R246, R200.reuse, 0x4, R246 ;  /* 0x00000004c8f67825 */ /* 0x040fe200078e02f6 */
[----:B------:R1:W-:Y:S03]  /*4be0*/  STL.64 [R1+0x210], R244 ;  /* 0x000210f401007387 */ /* 0x0003e60000100a00 */
[C---:B------:R-:W-:Y:S01]  /*4bf0*/  IMAD.WIDE R248, R200.reuse, 0x4, R248 ;  /* 0x00000004c8f87825 */ /* 0x040fe200078e02f8 */
[----:B------:R1:W-:Y:S03]  /*4c00*/  STL.64 [R1+0x3f0], R246 ;  /* 0x0003f0f601007387 */ /* 0x0003e60000100a00 */
[----:B------:R-:W-:Y:S01]  /*4c10*/  IMAD.WIDE R250, R200, 0x4, R250 ;  /* 0x00000004c8fa7825 */ /* 0x000fe200078e02fa */
[----:B------:R-:W-:Y:S04]  /*4c20*/  LDGSTS.E [R207+0x10800], desc[UR26][R244.64], P3 ;  /* 0x10800000f4cf7fae */ /* 0x000fe800099a101a */
[----:B------:R-:W-:Y:S04]  /*4c30*/  LDGSTS.E [R207+0x10a00], desc[UR26][R246.64], P3 ;  /* 0x10a00000f6cf7fae */ /* 0x000fe800099a101a */
[----:B------:R-:W-:Y:S04]  /*4c40*/  LDGSTS.E [R207+0x10c00], desc[UR26][R248.64], P3 ;  /* 0x10c00000f8cf7fae */ /* 0x000fe800099a101a */
[----:B-1----:R-:W4:Y:S04]  /*4c50*/  LDL.LU.64 R244, [R1+0x600] ;  /* 0x0006000001f47983 */ /* 0x002f280000300a00 */
[----:B------:R1:W-:Y:S04]  /*4c60*/  STL.64 [R1+0x3e8], R248 ;  /* 0x0003e8f801007387 */ /* 0x0003e80000100a00 */
[----:B------:R-:W4:Y:S04]  /*4c70*/  LDL.LU.64 R246, [R1+0x5f8] ;  /* 0x0005f80001f67983 */ /* 0x000f280000300a00 */
[----:B------:R1:W-:Y:S04]  /*4c80*/  STL.64 [R1+0x3e0], R250 ;  /* 0x0003e0fa01007387 */ /* 0x0003e80000100a00 */
[----:B-1----:R-:W4:Y:S04]  /*4c90*/  LDL.LU.64 R248, [R1+0x5f0] ;  /* 0x0005f00001f87983 */ /* 0x002f280000300a00 */
[----:B------:R-:W-:Y:S04]  /*4ca0*/  LDGSTS.E [R207+0x10e00], desc[UR26][R250.64], P3 ;  /* 0x10e00000facf7fae */ /* 0x000fe800099a101a */
[----:B------:R-:W4:Y:S01]  /*4cb0*/  LDL.LU.64 R250, [R1+0x5e8] ;  /* 0x0005e80001fa7983 */ /* 0x000f220000300a00 */
[----:B------:R-:W-:-:S04]  /*4cc0*/  SHF.R.U64 R3, R0, 0x1d, RZ ;  /* 0x0000001d00037819 */ /* 0x000fc800000012ff */
[----:B------:R-:W-:Y:S02]  /*4cd0*/  LOP3.LUT P5, RZ, R3, 0x1, RZ, 0xc0, !PT ;  /* 0x0000000103ff7812 */ /* 0x000fe400078ac0ff */
[----:B------:R-:W-:-:S04]  /*4ce0*/  SHF.R.U64 R3, R0, 0x1c, RZ ;  /* 0x0000001c00037819 */ /* 0x000fc800000012ff */
[----:B------:R-:W-:Y:S02]  /*4cf0*/  LOP3.LUT P6, RZ, R3, 0x1, RZ, 0xc0, !PT ;  /* 0x0000000103ff7812 */ /* 0x000fe400078cc0ff */
[----:B------:R-:W-:-:S04]  /*4d00*/  SHF.R.U64 R3, R0, 0x1b, RZ ;  /* 0x0000001b00037819 */ /* 0x000fc800000012ff */
[----:B------:R-:W-:Y:S02]  /*4d10*/  LOP3.LUT P3, RZ, R3, 0x1, RZ, 0xc0, !PT ;  /* 0x0000000103ff7812 */ /* 0x000fe4000786c0ff */
[----:B------:R-:W-:Y:S01]  /*4d20*/  SHF.R.U64 R3, R0, 0x1a, RZ ;  /* 0x0000001a00037819 */ /* 0x000fe200000012ff */
[----:B--2---:R-:W-:-:S04]  /*4d30*/  IMAD.WIDE R40, R200, 0x4, R40 ;  /* 0x00000004c8287825 */ /* 0x004fc800078e0228 */
[----:B---3--:R-:W-:-:S05]  /*4d40*/  IMAD.WIDE R42, R200, 0x4, R42 ;  /* 0x00000004c82a7825 */ /* 0x008fca00078e022a */
[----:B------:R-:W-:Y:S01]  /*4d50*/  STL.64 [R1+0x1c8], R42 ;  /* 0x0001c82a01007387 */ /* 0x000fe20000100a00 */
[----:B----4-:R-:W-:-:S03]  /*4d60*/  IMAD.WIDE R38, R200, 0x4, R38 ;  /* 0x00000004c8267825 */ /* 0x010fc600078e0226 */
[----:B------:R-:W-:Y:S04]  /*4d70*/  LDGSTS.E [R207+0x11000], desc[UR26][R42.64], P5 ;  /* 0x110000002acf7fae */ /* 0x000fe8000a9a101a */
[----:B------:R-:W-:Y:S01]  /*4d80*/  STL.64 [R1+0x3d8], R40 ;  /* 0x0003d82801007387 */ /* 0x000fe20000100a00 */
[----:B------:R-:W-:-:S03]  /*4d90*/  IMAD.WIDE R36, R200, 0x4, R36 ;  /* 0x00000004c8247825 */ /* 0x000fc600078e0224 */
[----:B------:R-:W-:Y:S04]  /*4da0*/  LDGSTS.E [R207+0x11200], desc[UR26][R40.64], P5 ;  /* 0x1120000028cf7fae */ /* 0x000fe8000a9a101a */
[----:B------:R-:W-:Y:S04]  /*4db0*/  STL.64 [R1+0x3d0], R38 ;  /* 0x0003d02601007387 */ /* 0x000fe80000100a00 */
[----:B------:R-:W-:Y:S04]  /*4dc0*/  LDGSTS.E [R207+0x11400], desc[UR26][R38.64], P5 ;  /* 0x1140000026cf7fae */ /* 0x000fe8000a9a101a */
[----:B------:R1:W-:Y:S04]  /*4dd0*/  STL.64 [R1+0x3c8], R36 ;  /* 0x0003c82401007387 */ /* 0x0003e80000100a00 */
[----:B------:R1:W-:Y:S01]  /*4de0*/  LDGSTS.E [R207+0x11600], desc[UR26][R36.64], P5 ;  /* 0x1160000024cf7fae */ /* 0x0003e2000a9a101a */
[----:B------:R-:W-:-:S02]  /*4df0*/  LOP3.LUT P5, RZ, R3, 0x1, RZ, 0xc0, !PT ;  /* 0x0000000103ff7812 */ /* 0x000fc400078ac0ff */
[----:B------:R-:W-:Y:S01]  /*4e00*/  SHF.R.U64 R3, R0, 0x19, RZ ;  /* 0x0000001900037819 */ /* 0x000fe200000012ff */
[----:B-1----:R-:W-:-:S04]  /*4e10*/  IMAD.WIDE R36, R200, 0x4, R244 ;  /* 0x00000004c8247825 */ /* 0x002fc800078e02f4 */
[----:B------:R-:W-:-:S04]  /*4e20*/  IMAD.WIDE R38, R200, 0x4, R246 ;  /* 0x00000004c8267825 */ /* 0x000fc800078e02f6 */
[----:B------:R-:W-:-:S04]  /*4e30*/  IMAD.WIDE R40, R200, 0x4, R248 ;  /* 0x00000004c8287825 */ /* 0x000fc800078e02f8 */
[----:B------:R-:W-:-:S05]  /*4e40*/  IMAD.WIDE R42, R200, 0x4, R250 ;  /* 0x00000004c82a7825 */ /* 0x000fca00078e02fa */
        /* <DEDUP_REMOVED lines=10> */
[----:B------:R-:W-:Y:S01]  /*4ef0*/  LOP3.LUT P6, RZ, R3, 0x1, RZ, 0xc0, !PT ;  /* 0x0000000103ff7812 */ /* 0x000fe200078cc0ff */
[----:B-1----:R-:W-:Y:S02]  /*4f00*/  IMAD.WIDE R38, R200, 0x4, R238 ;  /* 0x00000004c8267825 */ /* 0x002fe400078e02ee */
[----:B------:R1:W-:Y:S01]  /*4f10*/  STL.64 [R1+0x180], R42 ;  /* 0x0001802a01007387 */ /* 0x0003e20000100a00 */
[----:B------:R-:W-:-:S03]  /*4f20*/  SHF.R.U64 R3, R0, 0x18, RZ ;  /* 0x0000001800037819 */ /* 0x000fc600000012ff */
[----:B------:R1:W-:Y:S01]  /*4f30*/  LDGSTS.E [R207+0x12000], desc[UR26][R42.64], P3 ;  /* 0x120000002acf7fae */ /* 0x0003e200099a101a */
[----:B--2---:R-:W-:-:S03]  /*4f40*/  IMAD.WIDE R36, R200, 0x4, R44 ;  /* 0x00000004c8247825 */ /* 0x004fc600078e022c */
        /* <DEDUP_REMOVED lines=24> */
[----:B------:R-:W-:Y:S01]  /*50d0*/  STL.64 [R1+0x10], R42 ;  /* 0x0000102a01007387 */ /* 0x000fe20000100a00 */
[----:B------:R-:W-:Y:S01]  /*50e0*/  SHF.R.U64 R3, R0, 0x16, RZ ;  /* 0x0000001600037819 */ /* 0x000fe200000012ff */
[----:B------:R-:W-:-:S02]  /*50f0*/  IMAD.WIDE R248, R200, 0x4, R62 ;  /* 0x00000004c8f87825 */ /* 0x000fc400078e023e */
[----:B------:R-:W-:Y:S02]  /*5100*/  LDGSTS.E [R207+0x13000], desc[UR26][R42.64], P6 ;  /* 0x130000002acf7fae */ /* 0x000fe4000b1a101a */
[C---:B--2---:R-:W-:Y:S02]  /*5110*/  IMAD.WIDE R36, R200.reuse, 0x4, R60 ;  /* 0x00000004c8247825 */ /* 0x044fe400078e023c */
[----:B------:R1:W-:Y:S04]  /*5120*/  STL.64 [R1+0x378], R40 ;  /* 0x0003782801007387 */ /* 0x0003e80000100a00 */
[----:B------:R1:W-:Y:S04]  /*5130*/  LDGSTS.E [R207+0x13200], desc[UR26][R40.64], P6 ;  /* 0x1320000028cf7fae */ /* 0x0003e8000b1a101a */
[----:B------:R2:W-:Y:S04]  /*5140*/  STL.64 [R1+0x370], R38 ;  /* 0x0003702601007387 */ /* 0x0005e80000100a00 */
[----:B------:R2:W-:Y:S01]  /*5150*/  LDGSTS.E [R207+0x13400], desc[UR26][R38.64], P6 ;  /* 0x1340000026cf7fae */ /* 0x0005e2000b1a101a */
[----:B-1----:R-:W-:-:S03]  /*5160*/  IMAD.WIDE R40, R200, 0x4, R64 ;  /* 0x00000004c8287825 */ /* 0x002fc600078e0240 */
[----:B------:R1:W-:Y:S04]  /*5170*/  STL.64 [R1+0x368], R36 ;  /* 0x0003682401007387 */ /* 0x0003e80000100a00 */
[----:B------:R1:W-:Y:S01]  /*5180*/  LDGSTS.E [R207+0x13600], desc[UR26][R36.64], P6 ;  /* 0x1360000024cf7fae */ /* 0x0003e2000b1a101a */
[----:B------:R-:W-:Y:S01]  /*5190*/  LOP3.LUT P6, RZ, R3, 0x1, RZ, 0xc0, !PT ;  /* 0x0000000103ff7812 */ /* 0x000fe200078cc0ff */
[----:B--2---:R-:W-:Y:S02]  /*51a0*/  IMAD.WIDE R38, R200, 0x4, R66 ;  /* 0x00000004c8267825 */ /* 0x004fe400078e0242 */
[----:B------:R-:W-:Y:S01]  /*51b0*/  LDGSTS.E [R207+0x13800], desc[UR26][R248.64], P3 ;  /* 0x13800000f8cf7fae */ /* 0x000fe200099a101a */
[----:B------:R-:W-:Y:S01]  /*51c0*/  SHF.R.U64 R3, R0, 0x15, RZ ;  /* 0x0000001500037819 */ /* 0x000fe200000012ff */
[----:B------:R-:W-:-:S02]  /*51d0*/  IMAD.WIDE R42, R200, 0x4, R70 ;  /* 0x00000004c82a7825 */ /* 0x000fc400078e0246 */
[----:B------:R2:W-:Y:S02]  /*51e0*/  STL.64 [R1+0x360], R40 ;  /* 0x0003602801007387 */ /* 0x0005e40000100a00 */
[C---:B-1----:R-:W-:Y:S02]  /*51f0*/  IMAD.WIDE R36, R200.reuse, 0x4, R68 ;  /* 0x00000004c8247825 */ /* 0x042fe400078e0244 */
[----:B------:R2:W-:Y:S04]  /*5200*/  LDGSTS.E [R207+0x13a00], desc[UR26][R40.64], P3 ;  /* 0x13a0000028cf7fae */ /* 0x0005e800099a101a */
        /* <DEDUP_REMOVED lines=161> */
[----:B------:R-:W-:Y:S01]  /*5c20*/  STL.64 [R1], R42 ;  /* 0x0000002a01007387 */ /* 0x000fe20000100a00 */
        /* <DEDUP_REMOVED lines=12> */
[C---:B--2---:R-:W-:Y:S02]  /*5cf0*/  IMAD.WIDE R38, R200.reuse, 0x4, R178 ;  /* 0x00000004c8267825 */ /* 0x044fe400078e02b2 */
[----:B------:R-:W-:Y:S02]  /*5d00*/  LDGSTS.E [R207+0x1a000], desc[UR26][R250.64], P5 ;  /* 0x1a000000facf7fae */ /* 0x000fe4000a9a101a */
[----:B------:R-:W-:-:S02]  /*5d10*/  IMAD.WIDE R246, R200, 0x4, R182 ;  /* 0x00000004c8f67825 */ /* 0x000fc400078e02b6 */
[----:B------:R2:W-:Y:S02]  /*5d20*/  STL.64 [R1+0x478], R40 ;  /* 0x0004782801007387 */ /* 0x0005e40000100a00 */
[----:B-1----:R-:W-:Y:S02]  /*5d30*/  IMAD.WIDE R36, R200, 0x4, R180 ;  /* 0x00000004c8247825 */ /* 0x002fe400078e02b4 */
[----:B------:R2:W-:Y:S01]  /*5d40*/  LDGSTS.E [R207+0x1a200], desc[UR26][R40.64], P5 ;  /* 0x1a20000028cf7fae */ /* 0x0005e2000a9a101a */
[----:B------:R-:W-:-:S03]  /*5d50*/  SHF.R.U64 R3, R0, 0x8, RZ ;  /* 0x0000000800037819 */ /* 0x000fc600000012ff */
[----:B------:R1:W-:Y:S04]  /*5d60*/  STL.64 [R1+0x470], R38 ;  /* 0x0004702601007387 */ /* 0x0003e80000100a00 */
[----:B------:R1:W-:Y:S01]  /*5d70*/  LDGSTS.E [R207+0x1a400], desc[UR26][R38.64], P5 ;  /* 0x1a40000026cf7fae */ /* 0x0003e2000a9a101a */
[----:B--2---:R-:W-:-:S03]  /*5d80*/  IMAD.WIDE R40, R200, 0x4, R184 ;  /* 0x00000004c8287825 */ /* 0x004fc600078e02b8 */
[----:B------:R2:W-:Y:S04]  /*5d90*/  STL.64 [R1+0x4f8], R36 ;  /* 0x0004f82401007387 */ /* 0x0005e80000100a00 */
[----:B------:R2:W-:Y:S01]  /*5da0*/  LDGSTS.E [R207+0x1a600], desc[UR26][R36.64], P5 ;  /* 0x1a60000024cf7fae */ /* 0x0005e2000a9a101a */
[----:B-1----:R-:W-:-:S03]  /*5db0*/  IMAD.WIDE R38, R200, 0x4, R186 ;  /* 0x00000004c8267825 */ /* 0x002fc600078e02ba */
[----:B------:R-:W-:Y:S01]  /*5dc0*/  LDGSTS.E [R207+0x1a800], desc[UR26][R246.64], P6 ;  /* 0x1a800000f6cf7fae */ /* 0x000fe2000b1a101a */
[----:B------:R-:W-:Y:S01]  /*5dd0*/  LOP3.LUT P5, RZ, R3, 0x1, RZ, 0xc0, !PT ;  /* 0x0000000103ff7812 */ /* 0x000fe200078ac0ff */
[C---:B------:R-:W-:Y:S02]  /*5de0*/  IMAD.WIDE R244, R200.reuse, 0x4, R190 ;  /* 0x00000004c8f47825 */ /* 0x040fe400078e02be */
[----:B------:R1:W-:Y:S02]  /*5df0*/  STL.64 [R1+0x468], R40 ;  /* 0x0004682801007387 */ /* 0x0003e40000100a00 */
[C---:B--2---:R-:W-:Y:S02]  /*5e00*/  IMAD.WIDE R36, R200.reuse, 0x4, R188 ;  /* 0x00000004c8247825 */ /* 0x044fe400078e02bc */
[----:B------:R1:W-:Y:S04]  /*5e10*/  LDGSTS.E [R207+0x1aa00], desc[UR26][R40.64], P6 ;  /* 0x1aa0000028cf7fae */ /* 0x0003e8000b1a101a */
[----:B------:R2:W-:Y:S04]  /*5e20*/  STL.64 [R1+0x460], R38 ;  /* 0x0004602601007387 */ /* 0x0005e80000100a00 */
[----:B------:R2:W-:Y:S01]  /*5e30*/  LDGSTS.E [R207+0x1ac00], desc[UR26][R38.64], P6 ;  /* 0x1ac0000026cf7fae */ /* 0x0005e2000b1a101a */
[----:B-1----:R-:W-:-:S03]  /*5e40*/  IMAD.WIDE R40, R200, 0x4, R192 ;  /* 0x00000004c8287825 */ /* 0x002fc600078e02c0 */
[----:B------:R1:W-:Y:S04]  /*5e50*/  STL.64 [R1+0x4f0], R36 ;  /* 0x0004f02401007387 */ /* 0x0003e80000100a00 */
[----:B------:R1:W-:Y:S01]  /*5e60*/  LDGSTS.E [R207+0x1ae00], desc[UR26][R36.64], P6 ;  /* 0x1ae0000024cf7fae */ /* 0x0003e2000b1a101a */
[----:B--2---:R-:W-:-:S03]  /*5e70*/  IMAD.WIDE R38, R200, 0x4, R194 ;  /* 0x00000004c8267825 */ /* 0x004fc600078e02c2 */
[----:B------:R-:W-:Y:S01]  /*5e80*/  LDGSTS.E [R207+0x1b000], desc[UR26][R244.64], P3 ;  /* 0x1b000000f4cf7fae */ /* 0x000fe200099a101a */
[----:B------:R-:W-:-:S03]  /*5e90*/  IMAD.WIDE R42, R200, 0x4, R198 ;  /* 0x00000004c82a7825 */ /* 0x000fc600078e02c6 */
[----:B------:R2:W-:Y:S01]  /*5ea0*/  STL.64 [R1+0x458], R40 ;  /* 0x0004582801007387 */ /* 0x0005e20000100a00 */
[----:B-1----:R-:W-:-:S03]  /*5eb0*/  IMAD.WIDE R36, R200, 0x4, R196 ;  /* 0x00000004c8247825 */ /* 0x002fc600078e02c4 */
[----:B------:R2:W-:Y:S04]  /*5ec0*/  LDGSTS.E [R207+0x1b200], desc[UR26][R40.64], P3 ;  /* 0x1b20000028cf7fae */ /* 0x0005e800099a101a */
[----:B------:R1:W-:Y:S04]  /*5ed0*/  STL.64 [R1+0x450], R38 ;  /* 0x0004502601007387 */ /* 0x0003e80000100a00 */
[----:B------:R1:W-:Y:S01]  /*5ee0*/  LDGSTS.E [R207+0x1b400], desc[UR26][R38.64], P3 ;  /* 0x1b40000026cf7fae */ /* 0x0003e200099a101a */
[----:B--2---:R-:W-:-:S03]  /*5ef0*/  IMAD.WIDE R40, R200, 0x4, R208 ;  /* 0x00000004c8287825 */ /* 0x004fc600078e02d0 */
[----:B------:R2:W-:Y:S04]  /*5f00*/  STL.64 [R1+0x4e8], R36 ;  /* 0x0004e82401007387 */ /* 0x0005e80000100a00 */
[----:B------:R2:W-:Y:S01]  /*5f10*/  LDGSTS.E [R207+0x1b600], desc[UR26][R36.64], P3 ;  /* 0x1b60000024cf7fae */ /* 0x0005e200099a101a */
[----:B-1----:R-:W-:-:S03]  /*5f20*/  IMAD.WIDE R38, R200, 0x4, R210 ;  /* 0x00000004c8267825 */ /* 0x002fc600078e02d2 */
[----:B------:R1:W-:Y:S04]  /*5f30*/  STL.64 [R1+0x118], R42 ;  /* 0x0001182a01007387 */ /* 0x0003e80000100a00 */
[----:B------:R3:W-:Y:S01]  /*5f40*/  STL.64 [R1+0x448], R40 ;  /* 0x0004482801007387 */ /* 0x0007e20000100a00 */
[----:B--2---:R-:W-:-:S03]  /*5f50*/  IMAD.WIDE R36, R200, 0x4, R212 ;  /* 0x00000004c8247825 */ /* 0x004fc600078e02d4 */
[----:B------:R2:W-:Y:S04]  /*5f60*/  STL.64 [R1+0x440], R38 ;  /* 0x0004402601007387 */ /* 0x0005e80000100a00 */
[----:B------:R-:W-:Y:S04]  /*5f70*/  LDGSTS.E [R207+0x1b800], desc[UR26][R42.64], P5 ;  /* 0x1b8000002acf7fae */ /* 0x000fe8000a9a101a */
[----:B------:R4:W-:Y:S04]  /*5f80*/  STL.64 [R1+0x4e0], R36 ;  /* 0x0004e02401007387 */ /* 0x0009e80000100a00 */
[----:B------:R-:W-:Y:S04]  /*5f90*/  LDGSTS.E [R207+0x1ba00], desc[UR26][R40.64], P5 ;  /* 0x1ba0000028cf7fae */ /* 0x000fe8000a9a101a */
[----:B-1----:R-:W4:Y:S04]  /*5fa0*/  LDL.LU.64 R42, [R1+0xd8] ;  /* 0x0000d800012a7983 */ /* 0x002f280000300a00 */
[----:B------:R-:W-:Y:S04]  /*5fb0*/  LDGSTS.E [R207+0x1bc00], desc[UR26][R38.64], P5 ;  /* 0x1bc0000026cf7fae */ /* 0x000fe8000a9a101a */
[----:B---3--:R-:W3:Y:S04]  /*5fc0*/  LDL.LU.64 R40, [R1+0xd0] ;  /* 0x0000d00001287983 */ /* 0x008ee80000300a00 */
[----:B------:R-:W-:Y:S04]  /*5fd0*/  LDGSTS.E [R207+0x1be00], desc[UR26][R36.64], P5 ;  /* 0x1be0000024cf7fae */ /* 0x000fe8000a9a101a */
[----:B--2---:R-:W2:Y:S04]  /*5fe0*/  LDL.LU.64 R38, [R1+0xc8] ;  /* 0x0000c80001267983 */ /* 0x004ea80000300a00 */
[----:B----4-:R-:W4:Y:S01]  /*5ff0*/  LDL.LU.64 R36, [R1+0xc0] ;  /* 0x0000c00001247983 */ /* 0x010f220000300a00 */
[----:B------:R-:W-:-:S04]  /*6000*/  SHF.R.U64 R3, R0, 0x7, RZ ;  /* 0x0000000700037819 */ /* 0x000fc800000012ff */
[----:B------:R-:W-:Y:S02]  /*6010*/  LOP3.LUT P6, RZ, R3, 0x1, RZ, 0xc0, !PT ;  /* 0x0000000103ff7812 */ /* 0x000fe400078cc0ff */
[----:B------:R-:W-:Y:S01]  /*6020*/  SHF.R.U64 R3, R0, 0x6, RZ ;  /* 0x0000000600037819 */ /* 0x000fe200000012ff */
[----:B------:R-:W-:-:S03]  /*6030*/  IMAD.WIDE R50, R200, 0x4, R214 ;  /* 0x00000004c8327825 */ /* 0x000fc600078e02d6 */
[----:B------:R-:W-:Y:S01]  /*6040*/  LOP3.LUT P3, RZ, R3, 0x1, RZ, 0xc0, !PT ;  /* 0x0000000103ff7812 */ /* 0x000fe2000786c0ff */
[----:B------:R-:W-:Y:S01]  /*6050*/  IMAD.WIDE R48, R200, 0x4, R216 ;  /* 0x00000004c8307825 */ /* 0x000fe200078e02d8 */
[----:B------:R-:W-:-:S03]  /*6060*/  SHF.R.U64 R3, R0, 0x5, RZ ;  /* 0x0000000500037819 */ /* 0x000fc600000012ff */
[C---:B------:R-:W-:Y:S01]  /*6070*/  IMAD.WIDE R46, R200.reuse, 0x4, R218 ;  /* 0x00000004c82e7825 */ /* 0x040fe200078e02da */
[----:B------:R1:W-:Y:S03]  /*6080*/  STL.64 [R1+0x110], R50 ;  /* 0x0001103201007387 */ /* 0x0003e60000100a00 */
[----:B------:R-:W-:Y:S01]  /*6090*/  IMAD.WIDE R44, R200, 0x4, R220 ;  /* 0x00000004c82c7825 */ /* 0x000fe200078e02dc */
[----:B------:R1:W-:Y:S01]  /*60a0*/  LDGSTS.E [R207+0x1c000], desc[UR26][R50.64], P6 ;  /* 0x1c00000032cf7fae */ /* 0x0003e2000b1a101a */
[----:B------:R-:W-:-:S03]  /*60b0*/  LOP3.LUT P5, RZ, R3, 0x1, RZ, 0xc0, !PT ;  /* 0x0000000103ff7812 */ /* 0x000fc600078ac0ff */
[----:B------:R1:W-:Y:S04]  /*60c0*/  STL.64 [R1+0x438], R48 ;  /* 0x0004383001007387 */ /* 0x0003e80000100a00 */
[----:B------:R1:W-:Y:S02]  /*60d0*/  LDGSTS.E [R207+0x1c200], desc[UR26][R48.64], P6 ;  /* 0x1c20000030cf7fae */ /* 0x0003e4000b1a101a */
[----:B-1----:R-:W-:Y:S02]  /*60e0*/  IMAD.WIDE R50, R200, 0x4, R222 ;  /* 0x00000004c8327825 */ /* 0x002fe400078e02de */
[----:B------:R1:W-:Y:S01]  /*60f0*/  STL.64 [R1+0x430], R46 ;  /* 0x0004302e01007387 */ /* 0x0003e20000100a00 */
[----:B------:R-:W-:-:S03]  /*6100*/  SHF.R.U64 R3, R0, 0x4, RZ ;  /* 0x0000000400037819 */ /* 0x000fc600000012ff */
[----:B------:R1:W-:Y:S01]  /*6110*/  LDGSTS.E [R207+0x1c400], desc[UR26][R46.64], P6 ;  /* 0x1c4000002ecf7fae */ /* 0x0003e2000b1a101a */
[----:B------:R-:W-:-:S03]  /*6120*/  IMAD.WIDE R48, R200, 0x4, R224 ;  /* 0x00000004c8307825 */ /* 0x000fc600078e02e0 */
[----:B------:R1:W-:Y:S04]  /*6130*/  STL.64 [R1+0x4d8], R44 ;  /* 0x0004d82c01007387 */ /* 0x0003e80000100a00 */
[----:B------:R1:W-:Y:S02]  /*6140*/  LDGSTS.E [R207+0x1c600], desc[UR26][R44.64], P6 ;  /* 0x1c6000002ccf7fae */ /* 0x0003e4000b1a101a */
[----:B-1----:R-:W-:Y:S02]  /*6150*/  IMAD.WIDE R46, R200, 0x4, R226 ;  /* 0x00000004c82e7825 */ /* 0x002fe400078e02e2 */
[----:B------:R1:W-:Y:S01]  /*6160*/  STL.64 [R1+0x108], R50 ;  /* 0x0001083201007387 */ /* 0x0003e20000100a00 */
[----:B------:R-:W-:-:S03]  /*6170*/  LOP3.LUT P6, RZ, R3, 0x1, RZ, 0xc0, !PT ;  /* 0x0000000103ff7812 */ /* 0x000fc600078cc0ff */
[----:B------:R1:W-:Y:S01]  /*6180*/  LDGSTS.E [R207+0x1c800], desc[UR26][R50.64], P3 ;  /* 0x1c80000032cf7fae */ /* 0x0003e200099a101a */
[----:B------:R-:W-:-:S03]  /*6190*/  IMAD.WIDE R44, R200, 0x4, R228 ;  /* 0x00000004c82c7825 */ /* 0x000fc600078e02e4 */
[----:B------:R1:W-:Y:S04]  /*61a0*/  STL.64 [R1+0x428], R48 ;  /* 0x0004283001007387 */ /* 0x0003e80000100a00 */
[----:B------:R1:W-:Y:S02]  /*61b0*/  LDGSTS.E [R207+0x1ca00], desc[UR26][R48.64], P3 ;  /* 0x1ca0000030cf7fae */ /* 0x0003e400099a101a */
[C---:B-1----:R-:W-:Y:S02]  /*61c0*/  IMAD.WIDE R50, R200.reuse, 0x4, R230 ;  /* 0x00000004c8327825 */ /* 0x042fe400078e02e6 */
[----:B------:R1:W-:Y:S04]  /*61d0*/  STL.64 [R1+0x420], R46 ;  /* 0x0004202e01007387 */ /* 0x0003e80000100a00 */
[----:B------:R1:W-:Y:S01]  /*61e0*/  LDGSTS.E [R207+0x1cc00], desc[UR26][R46.64], P3 ;  /* 0x1cc000002ecf7fae */ /* 0x0003e200099a101a */
[----:B------:R-:W-:-:S03]  /*61f0*/  IMAD.WIDE R48, R200, 0x4, R232 ;  /* 0x00000004c8307825 */ /* 0x000fc600078e02e8 */
[----:B------:R1:W-:Y:S04]  /*6200*/  STL.64 [R1+0x4d0], R44 ;  /* 0x0004d02c01007387 */ /* 0x0003e80000100a00 */
[----:B------:R1:W-:Y:S02]  /*6210*/  LDGSTS.E [R207+0x1ce00], desc[UR26][R44.64], P3 ;  /* 0x1ce000002ccf7fae */ /* 0x0003e400099a101a */
[C---:B-1----:R-:W-:Y:S02]  /*6220*/  IMAD.WIDE R46, R200.reuse, 0x4, R234 ;  /* 0x00000004c82e7825 */ /* 0x042fe400078e02ea */
[----:B------:R1:W-:Y:S04]  /*6230*/  STL.64 [R1+0x100], R50 ;  /* 0x0001003201007387 */ /* 0x0003e80000100a00 */
[----:B------:R-:W-:Y:S01]  /*6240*/  STL.64 [R1+0x418], R48 ;  /* 0x0004183001007387 */ /* 0x000fe20000100a00 */
[----:B------:R-:W-:-:S03]  /*6250*/  IMAD.WIDE R44, R200, 0x4, R236 ;  /* 0x00000004c82c7825 */ /* 0x000fc600078e02ec */
[----:B------:R-:W-:Y:S04]  /*6260*/  STL.64 [R1+0x410], R46 ;  /* 0x0004102e01007387 */ /* 0x000fe80000100a00 */
[----:B------:R-:W-:Y:S04]  /*6270*/  STL.64 [R1+0x4c8], R44 ;  /* 0x0004c82c01007387 */ /* 0x000fe80000100a00 */
[----:B------:R1:W-:Y:S04]  /*6280*/  LDGSTS.E [R207+0x1d000], desc[UR26][R50.64], P5 ;  /* 0x1d00000032cf7fae */ /* 0x0003e8000a9a101a */
[----:B------:R-:W-:Y:S04]  /*6290*/  LDGSTS.E [R207+0x1d200], desc[UR26][R48.64], P5 ;  /* 0x1d20000030cf7fae */ /* 0x000fe8000a9a101a */
[----:B------:R-:W-:Y:S04]  /*62a0*/  LDGSTS.E [R207+0x1d400], desc[UR26][R46.64], P5 ;  /* 0x1d4000002ecf7fae */ /* 0x000fe8000a9a101a */
[----:B------:R-:W-:Y:S01]  /*62b0*/  LDGSTS.E [R207+0x1d600], desc[UR26][R44.64], P5 ;  /* 0x1d6000002ccf7fae */ /* 0x000fe2000a9a101a */
[----:B------:R-:W-:-:S04]  /*62c0*/  IMAD.WIDE R42, R200, 0x4, R42 ;  /* 0x00000004c82a7825 */ /* 0x000fc800078e022a */
[C---:B---3--:R-:W-:Y:S01]  /*62d0*/  IMAD.WIDE R40, R200.reuse, 0x4, R40 ;  /* 0x00000004c8287825 */ /* 0x048fe200078e0228 */
[----:B------:R3:W-:Y:S03]  /*62e0*/  STL.64 [R1+0xf8], R42 ;  /* 0x0000f82a01007387 */ /* 0x0007e60000100a00 */
[C---:B--2---:R-:W-:Y:S01]  /*62f0*/  IMAD.WIDE R38, R200.reuse, 0x4, R38 ;  /* 0x00000004c8267825 */ /* 0x044fe200078e0226 */
[----:B------:R-:W-:Y:S03]  /*6300*/  STL.64 [R1+0x408], R40 ;  /* 0x0004082801007387 */ /* 0x000fe60000100a00 */
[----:B----4-:R-:W-:Y:S01]  /*6310*/  IMAD.WIDE R36, R200, 0x4, R36 ;  /* 0x00000004c8247825 */ /* 0x010fe200078e0224 */
[----:B------:R-:W-:Y:S04]  /*6320*/  STL.64 [R1+0x400], R38 ;  /* 0x0004002601007387 */ /* 0x000fe80000100a00 */
[----:B------:R2:W-:Y:S04]  /*6330*/  STL.64 [R1+0x4c0], R36 ;  /* 0x0004c02401007387 */ /* 0x0005e80000100a00 */
[----:B------:R-:W4:Y:S04]  /*6340*/  LDL.LU.64 R54, [R1+0xb8] ;  /* 0x0000b80001367983 */ /* 0x000f280000300a00 */
[----:B------:R-:W4:Y:S04]  /*6350*/  LDL.LU.64 R52, [R1+0x98] ;  /* 0x0000980001347983 */ /* 0x000f280000300a00 */
[----:B------:R2:W-:Y:S04]  /*6360*/  LDGSTS.E [R207+0x1d800], desc[UR26][R42.64], P6 ;  /* 0x1d8000002acf7fae */ /* 0x0005e8000b1a101a */
[----:B-1----:R-:W4:Y:S04]  /*6370*/  LDL.LU.64 R50, [R1+0x78] ;  /* 0x0000780001327983 */ /* 0x002f280000300a00 */
[----:B------:R1:W-:Y:S04]  /*6380*/  LDGSTS.E [R207+0x1da00], desc[UR26][R40.64], P6 ;  /* 0x1da0000028cf7fae */ /* 0x0003e8000b1a101a */
[----:B---3--:R-:W3:Y:S04]  /*6390*/  LDL.LU.64 R42, [R1+0x58] ;  /* 0x00005800012a7983 */ /* 0x008ee80000300a00 */
[----:B------:R-:W3:Y:S04]  /*63a0*/  LDL.LU.64 R48, [R1+0xb0] ;  /* 0x0000b00001307983 */ /* 0x000ee80000300a00 */
[----:B------:R-:W3:Y:S04]  /*63b0*/  LDL.LU.64 R46, [R1+0xa8] ;  /* 0x0000a800012e7983 */ /* 0x000ee80000300a00 */
[----:B------:R-:W3:Y:S04]  /*63c0*/  LDL.LU.64 R44, [R1+0xa0] ;  /* 0x0000a000012c7983 */ /* 0x000ee80000300a00 */
[----:B------:R-:W3:Y:S04]  /*63d0*/  LDL.LU.64 R238, [R1+0x90] ;  /* 0x0000900001ee7983 */ /* 0x000ee80000300a00 */
[----:B------:R-:W3:Y:S04]  /*63e0*/  LDL.LU.64 R240, [R1+0x88] ;  /* 0x0000880001f07983 */ /* 0x000ee80000300a00 */
[----:B------:R1:W-:Y:S04]  /*63f0*/  LDGSTS.E [R207+0x1dc00], desc[UR26][R38.64], P6 ;  /* 0x1dc0000026cf7fae */ /* 0x0003e8000b1a101a */
[----:B------:R-:W3:Y:S04]  /*6400*/  LDL.LU.64 R242, [R1+0x80] ;  /* 0x0000800001f27983 */ /* 0x000ee80000300a00 */
[----:B------:R1:W-:Y:S04]  /*6410*/  LDGSTS.E [R207+0x1de00], desc[UR26][R36.64], P6 ;  /* 0x1de0000024cf7fae */ /* 0x0003e8000b1a101a */
[----:B--2---:R-:W2:Y:S04]  /*6420*/  LDL.LU.64 R36, [R1+0x70] ;  /* 0x0000700001247983 */ /* 0x004ea80000300a00 */
[----:B------:R-:W2:Y:S04]  /*6430*/  LDL.LU.64 R38, [R1+0x68] ;  /* 0x0000680001267983 */ /* 0x000ea80000300a00 */
[----:B------:R-:W2:Y:S01]  /*6440*/  LDL.LU.64 R40, [R1+0x60] ;  /* 0x0000600001287983 */ /* 0x000ea20000300a00 */
[----:B------:R-:W-:Y:S01]  /*6450*/  SHF.R.U64 R3, R0, 0x3, RZ ;  /* 0x0000000300037819 */ /* 0x000fe200000012ff */
[----:B------:R-:W-:-:S03]  /*6460*/  IMAD.SHL.U32 R143, R143, 0x20, RZ ;  /* 0x000000208f8f7824 */ /* 0x000fc600078e00ff */
[----:B------:R-:W-:Y:S02]  /*6470*/  LOP3.LUT P3, RZ, R3, 0x1, RZ, 0xc0, !PT ;  /* 0x0000000103ff7812 */ /* 0x000fe4000786c0ff */
[C---:B------:R-:W-:Y:S01]  /*6480*/  SHF.R.U64 R3, R0.reuse, 0x2, RZ ;  /* 0x0000000200037819 */ /* 0x040fe200000012ff */
[----:B------:R-:W-:Y:S01]  /*6490*/  IMAD.WIDE R4, R143, 0x4, R4 ;  /* 0x000000048f047825 */ /* 0x000fe200078e0204 */
[----:B------:R-:W-:Y:S02]  /*64a0*/  SHF.R.U64 R0, R0, 0x1, RZ ;  /* 0x0000000100007819 */ /* 0x000fe400000012ff */
[----:B------:R-:W-:Y:S01]  /*64b0*/  LOP3.LUT P5, RZ, R3, 0x1, RZ, 0xc0, !PT ;  /* 0x0000000103ff7812 */ /* 0x000fe200078ac0ff */
[----:B------:R-:W-:Y:S01]  /*64c0*/  IMAD.WIDE R6, R143, 0x4, R6 ;  /* 0x000000048f067825 */ /* 0x000fe200078e0206 */
[----:B------:R-:W-:-:S03]  /*64d0*/  LOP3.LUT P6, RZ, R0, 0x1, RZ, 0xc0, !PT ;  /* 0x0000000100ff7812 */ /* 0x000fc600078cc0ff */
[C---:B------:R-:W-:Y:S01]  /*64e0*/  IMAD.WIDE R8, R143.reuse, 0x4, R8 ;  /* 0x000000048f087825 */ /* 0x040fe200078e0208 */
[----:B------:R-:W-:Y:S03]  /*64f0*/  STL.64 [R1+0x140], R4 ;  /* 0x0001400401007387 */ /* 0x000fe60000100a00 */
        /* <DEDUP_REMOVED lines=24> */
[----:B------:R-:W-:Y:S01]  /*6680*/  IMAD.WIDE R34, R143, 0x4, R34 ;  /* 0x000000048f227825 */ /* 0x000fe200078e0222 */
[----:B------:R-:W-:Y:S04]  /*6690*/  STL.64 [R1+0x4a8], R30 ;  /* 0x0004a81e01007387 */ /* 0x000fe80000100a00 */
[----:B------:R-:W-:Y:S01]  /*66a0*/  STL.64 [R1+0x4a0], R32 ;  /* 0x0004a02001007387 */ /* 0x000fe20000100a00 */
[----:B----4-:R-:W-:-:S04]  /*66b0*/  IMAD.WIDE R66, R200, 0x4, R54 ;  /* 0x00000004c8427825 */ /* 0x010fc800078e0236 */
[C---:B------:R-:W-:Y:S01]  /*66c0*/  IMAD.WIDE R58, R200.reuse, 0x4, R52 ;  /* 0x00000004c83a7825 */ /* 0x040fe200078e0234 */
[----:B------:R-:W-:Y:S03]  /*66d0*/  LDGSTS.E [R207+0x1e000], desc[UR26][R66.64], P3 ;  /* 0x1e00000042cf7fae */ /* 0x000fe600099a101a */
[----:B------:R-:W-:-:S04]  /*66e0*/  IMAD.WIDE R50, R200, 0x4, R50 ;  /* 0x00000004c8327825 */ /* 0x000fc800078e0232 */
[----:B---3--:R-:W-:-:S04]  /*66f0*/  IMAD.WIDE R64, R200, 0x4, R48 ;  /* 0x00000004c8407825 */ /* 0x008fc800078e0230 */
[C---:B------:R-:W-:Y:S01]  /*6700*/  IMAD.WIDE R62, R200.reuse, 0x4, R46 ;  /* 0x00000004c83e7825 */ /* 0x040fe200078e022e */
[----:B------:R-:W-:Y:S03]  /*6710*/  LDGSTS.E [R207+0x1e200], desc[UR26][R64.64], P3 ;  /* 0x1e20000040cf7fae */ /* 0x000fe600099a101a */
[C---:B------:R-:W-:Y:S01]  /*6720*/  IMAD.WIDE R60, R200.reuse, 0x4, R44 ;  /* 0x00000004c83c7825 */ /* 0x040fe200078e022c */
[----:B------:R-:W-:Y:S03]  /*6730*/  LDGSTS.E [R207+0x1e400], desc[UR26][R62.64], P3 ;  /* 0x1e4000003ecf7fae */ /* 0x000fe600099a101a */
[C---:B------:R-:W-:Y:S01]  /*6740*/  IMAD.WIDE R56, R200.reuse, 0x4, R238 ;  /* 0x00000004c8387825 */ /* 0x040fe200078e02ee */
[----:B------:R-:W-:Y:S03]  /*6750*/  LDGSTS.E [R207+0x1e600], desc[UR26][R60.64], P3 ;  /* 0x1e6000003ccf7fae */ /* 0x000fe600099a101a */
[C---:B------:R-:W-:Y:S01]  /*6760*/  IMAD.WIDE R54, R200.reuse, 0x4, R240 ;  /* 0x00000004c8367825 */ /* 0x040fe200078e02f0 */
[----:B------:R-:W-:Y:S04]  /*6770*/  LDGSTS.E [R207+0x1e800], desc[UR26][R58.64], P5 ;  /* 0x1e8000003acf7fae */ /* 0x000fe8000a9a101a */
[----:B------:R-:W-:Y:S01]  /*6780*/  LDGSTS.E [R207+0x1ea00], desc[UR26][R56.64], P5 ;  /* 0x1ea0000038cf7fae */ /* 0x000fe2000a9a101a */
[----:B------:R-:W-:-:S03]  /*6790*/  IMAD.WIDE R52, R200, 0x4, R242 ;  /* 0x00000004c8347825 */ /* 0x000fc600078e02f2 */
[----:B------:R-:W-:Y:S01]  /*67a0*/  LDGSTS.E [R207+0x1ec00], desc[UR26][R54.64], P5 ;  /* 0x1ec0000036cf7fae */ /* 0x000fe2000a9a101a */
[----:B------:R-:W-:-:S03]  /*67b0*/  IMAD.WIDE R42, R200, 0x4, R42 ;  /* 0x00000004c82a7825 */ /* 0x000fc600078e022a */
[----:B------:R-:W-:Y:S04]  /*67c0*/  LDGSTS.E [R207+0x1ee00], desc[UR26][R52.64], P5 ;  /* 0x1ee0000034cf7fae */ /* 0x000fe8000a9a101a */
[----:B------:R-:W-:Y:S01]  /*67d0*/  LDGSTS.E [R207+0x1f000], desc[UR26][R50.64], P6 ;  /* 0x1f00000032cf7fae */ /* 0x000fe2000b1a101a */
[----:B--2---:R-:W-:-:S04]  /*67e0*/  IMAD.WIDE R48, R200, 0x4, R36 ;  /* 0x00000004c8307825 */ /* 0x004fc800078e0224 */
[C---:B------:R-:W-:Y:S01]  /*67f0*/  IMAD.WIDE R46, R200.reuse, 0x4, R38 ;  /* 0x00000004c82e7825 */ /* 0x040fe200078e0226 */
[----:B------:R-:W-:Y:S03]  /*6800*/  LDGSTS.E [R207+0x1f200], desc[UR26][R48.64], P6 ;  /* 0x1f20000030cf7fae */ /* 0x000fe6000b1a101a */
[C---:B------:R-:W-:Y:S01]  /*6810*/  IMAD.WIDE R44, R200.reuse, 0x4, R40 ;  /* 0x00000004c82c7825 */ /* 0x040fe200078e0228 */
[----:B------:R-:W-:Y:S03]  /*6820*/  LDGSTS.E [R207+0x1f400], desc[UR26][R46.64], P6 ;  /* 0x1f4000002ecf7fae */ /* 0x000fe6000b1a101a */
[C---:B-1----:R-:W-:Y:S01]  /*6830*/  IMAD.WIDE R40, R200.reuse, 0x4, R204 ;  /* 0x00000004c8287825 */ /* 0x042fe200078e02cc */
[----:B------:R-:W-:Y:S03]  /*6840*/  LDGSTS.E [R207+0x1f600], desc[UR26][R44.64], P6 ;  /* 0x1f6000002ccf7fae */ /* 0x000fe6000b1a101a */
[C---:B------:R-:W-:Y:S01]  /*6850*/  IMAD.WIDE R38, R200.reuse, 0x4, R202 ;  /* 0x00000004c8267825 */ /* 0x040fe200078e02ca */
[----:B------:R-:W-:Y:S03]  /*6860*/  STL.64 [R1+0xd8], R66 ;  /* 0x0000d84201007387 */ /* 0x000fe60000100a00 */
[----:B------:R-:W-:Y:S01]  /*6870*/  IMAD.WIDE R36, R200, 0x4, R138 ;  /* 0x00000004c8247825 */ /* 0x000fe200078e028a */
[----:B------:R-:W-:Y:S04]  /*6880*/  LDGSTS.E [R207+0x1f800], desc[UR26][R42.64], !P0 ;  /* 0x1f8000002acf7fae */ /* 0x000fe8000c1a101a */
[----:B------:R-:W-:Y:S04]  /*6890*/  STL.64 [R1+0x3f8], R34 ;  /* 0x0003f82201007387 */ /* 0x000fe80000100a00 */
[----:B------:R1:W-:Y:S04]  /*68a0*/  LDGSTS.E [R207+0x1fa00], desc[UR26][R40.64], !P0 ;  /* 0x1fa0000028cf7fae */ /* 0x0003e8000c1a101a */
[----:B------:R-:W-:Y:S04]  /*68b0*/  STL.64 [R1+0xe0], R58 ;  /* 0x0000e03a01007387 */ /* 0x000fe80000100a00 */
[----:B------:R2:W-:Y:S04]  /*68c0*/  LDGSTS.E [R207+0x1fc00], desc[UR26][R38.64], !P0 ;  /* 0x1fc0000026cf7fae */ /* 0x0005e8000c1a101a */
[----:B------:R-:W-:Y:S04]  /*68d0*/  STL.64 [R1+0xe8], R50 ;  /* 0x0000e83201007387 */ /* 0x000fe80000100a00 */
[----:B------:R2:W-:Y:S04]  /*68e0*/  LDGSTS.E [R207+0x1fe00], desc[UR26][R36.64], !P0 ;  /* 0x1fe0000024cf7fae */ /* 0x0005e8000c1a101a */
[----:B------:R-:W-:Y:S04]  /*68f0*/  STL.64 [R1+0x1a8], R64 ;  /* 0x0001a84001007387 */ /* 0x000fe80000100a00 */
[----:B------:R-:W0:Y:S04]  /*6900*/  LDGDEPBAR ;  /* 0x00000000000079af */ /* 0x000e280000000000 */
[----:B------:R-:W-:Y:S04]  /*6910*/  STL.64 [R1+0xf0], R42 ;  /* 0x0000f02a01007387 */ /* 0x000fe80000100a00 */
[----:B------:R2:W-:Y:S04]  /*6920*/  LDGSTS.E [R141+0x22000], desc[UR26][R4.64], P2 ;  /* 0x22000000048d7fae */ /* 0x0005e800091a101a */
        /* <DEDUP_REMOVED lines=10> */
[----:B------:R2:W5:Y:S04]  /*69d0*/  LDL.LU.64 R204, [R1+0x5e0] ;  /* 0x0005e00001cc7983 */ /* 0x0005680000300a00 */
        /* <DEDUP_REMOVED lines=11> */
[----:B------:R1:W-:Y:S04]  /*6a90*/  STL.64 [R1+0x1e8], R40 ;  /* 0x0001e82801007387 */ /* 0x0003e80000100a00 */
[----:B------:R2:W-:Y:S04]  /*6aa0*/  LDGSTS.E [R136+0x23200], desc[UR26][R28.64], P2 ;  /* 0x232000001c887fae */ /* 0x0005e800091a101a */
[----:B------:R2:W-:Y:S01]  /*6ab0*/  LDGSTS.E [R136+0x23600], desc[UR26][R30.64], P2 ;  /* 0x236000001e887fae */ /* 0x0005e200091a101a */
[----:B-1----:R-:W1:Y:S03]  /*6ac0*/  S2R R40, SR_TID.X ;  /* 0x0000000000287919 */ /* 0x002e660000002100 */
[----:B------:R2:W-:Y:S04]  /*6ad0*/  LDGSTS.E [R136+0x23a00], desc[UR26][R32.64], P2 ;  /* 0x23a0000020887fae */ /* 0x0005e800091a101a */
[----:B------:R2:W-:Y:S04]  /*6ae0*/  LDGSTS.E [R136+0x23e00], desc[UR26][R34.64], P2 ;  /* 0x23e0000022887fae */ /* 0x0005e800091a101a */
[----:B------:R-:W0:Y:S04]  /*6af0*/  LDGDEPBAR ;  /* 0x00000000000079af */ /* 0x000e280000000000 */
[----:B------:R2:W-:Y:S04]  /*6b00*/  STL.64 [R1+0x1e0], R38 ;  /* 0x0001e02601007387 */ /* 0x0005e80000100a00 */
[----:B------:R2:W-:Y:S01]  /*6b10*/  STL.64 [R1+0x1d8], R36 ;  /* 0x0001d82401007387 */ /* 0x0005e20000100a00 */
[----:B------:R-:W-:-:S04]  /*6b20*/  DEPBAR.LE SB0, 0x2 ;  /* 0x000080800000791a */ /* 0x000fc80000000000 */
[C---:B-1----:R-:W-:Y:S01]  /*6b30*/  IMAD.SHL.U32 R0, R40.reuse, 0x40, RZ ;  /* 0x0000004028007824 */ /* 0x042fe200078e00ff */
[C---:B------:R-:W-:Y:S01]  /*6b40*/  LOP3.LUT R41, R40.reuse, 0x60, RZ, 0xc0, !PT ;  /* 0x0000006028297812 */ /* 0x040fe200078ec0ff */
[----:B------:R-:W-:-:S03]  /*6b50*/  IMAD.SHL.U32 R3, R40, 0x10, RZ ;  /* 0x0000001028037824 */ /* 0x000fc600078e00ff */
[----:B------:R-:W-:Y:S02]  /*6b60*/  LOP3.LUT R0, R0, 0x600, RZ, 0xc0, !PT ;  /* 0x0000060000007812 */ /* 0x000fe400078ec0ff */
[----:B------:R-:W-:-:S03]  /*6b70*/  LOP3.LUT R3, R3, 0x70, RZ, 0xc0, !PT ;  /* 0x0000007003037812 */ /* 0x000fc600078ec0ff */
[----:B------:R-:W-:-:S05]  /*6b80*/  IMAD R0, R41, 0x4, R0 ;  /* 0x0000000429007824 */ /* 0x000fca00078e0200 */
[----:B------:R-:W-:Y:S01]  /*6b90*/  IADD3 R0, PT, PT, R3, R0, RZ ;  /* 0x0000000003007210 */ /* 0x000fe20007ffe0ff */
[----:B------:R-:W-:Y:S06]  /*6ba0*/  BAR.SYNC.DEFER_BLOCKING 0x0 ;  /* 0x0000000000007b1d */ /* 0x000fec0000010000 */
[----:B------:R2:W1:Y:S04]  /*6bb0*/  LDSM.16.M88.4 R100, [R0+UR10] ;  /* 0x0000000a0064783b */ /* 0x0004680008000200 */
[----:B------:R2:W3:Y:S04]  /*6bc0*/  LDSM.16.M88.4 R208, [R0+UR10+0x800] ;  /* 0x0008000a00d0783b */ /* 0x0004e80008000200 */
[----:B------:R2:W4:Y:S04]  /*6bd0*/  LDSM.16.M88.4 R212, [R0+UR10+0x1000] ;  /* 0x0010000a00d4783b */ /* 0x0005280008000200 */
[----:B------:R2:W1:Y:S04]  /*6be0*/  LDSM.16.M88.4 R216, [R0+UR10+0x1800] ;  /* 0x0018000a00d8783b */ /* 0x0004680008000200 */
        /* <DEDUP_REMOVED lines=27> */
[----:B------:R2:W1:Y:S01]  /*6da0*/  LDSM.16.M88.4 R228, [R0+UR10+0xf800] ;  /* 0x00f8000a00e4783b */ /* 0x0004620008000200 */
[----:B---34-:R-:W-:Y:S05]  /*6db0*/  @!P4 BRA `(.L_x_6) ;  /* 0x000000080004c947 */ /* 0x018fea0003800000 */
[----:B-1----:R-:W-:Y:S01]  /*6dc0*/  MOV R94, R126 ;  /* 0x0000007e005e7202 */ /* 0x002fe20000000f00 */
[----:B--2---:R-:W-:Y:S01]  /*6dd0*/  IMAD.MOV.U32 R4, RZ, RZ, R100 ;  /* 0x000000ffff047224 */ /* 0x004fe200078e0064 */
[----:B------:R-:W-:Y:S01]  /*6de0*/  MOV R24, R120 ;  /* 0x0000007800187202 */ /* 0x000fe20000000f00 */
[----:B------:R-:W-:Y:S01]  /*6df0*/  IMAD.MOV.U32 R8, RZ, RZ, R104 ;  /* 0x000000ffff087224 */ /* 0x000fe200078e0068 */
        /* <DEDUP_REMOVED lines=27> */
[----:B------:R-:W-:-:S02]  /*6fb0*/  IMAD.MOV.U32 R72, RZ, RZ, R106 ;  /* 0x000000ffff487224 */ /* 0x000fc400078e006a */
[----:B------:R-:W-:Y:S02]  /*6fc0*/  IMAD.MOV.U32 R76, RZ, RZ, R110 ;  /* 0x000000ffff4c7224 */ /* 0x000fe400078e006e */
[----:B------:R-:W-:Y:S02]  /*6fd0*/  IMAD.MOV.U32 R84, RZ, RZ, R118 ;  /* 0x000000ffff547224 */ /* 0x000fe400078e0076 */
[----:B------:R-:W-:Y:S01]  /*6fe0*/  IMAD.MOV.U32 R88, RZ, RZ, R122 ;  /* 0x000000ffff587224 */ /* 0x000fe200078e007a */
[----:B------:R-:W-:Y:S01]  /*6ff0*/  MOV R122, R147 ;  /* 0x00000093007a7202 */ /* 0x000fe20000000f00 */
[----:B------:R-:W-:Y:S02]  /*7000*/  IMAD.MOV.U32 R95, RZ, RZ, R130 ;  /* 0x000000ffff5f7224 */ /* 0x000fe400078e0082 */
[----:B------:R-:W-:Y:S02]  /*7010*/  IMAD.MOV.U32 R100, RZ, RZ, R103 ;  /* 0x000000ffff647224 */ /* 0x000fe400078e0067 */
[----:B------:R-:W-:-:S02]  /*7020*/  IMAD.MOV.U32 R104, RZ, RZ, R107 ;  /* 0x000000ffff687224 */ /* 0x000fc400078e006b */
[----:B------:R-:W-:Y:S01]  /*7030*/  IMAD.MOV.U32 R112, RZ, RZ, R115 ;  /* 0x000000ffff707224 */ /* 0x000fe200078e0073 */
[----:B------:R-:W-:Y:S01]  /*7040*/  MOV R115, R175 ;  /* 0x000000af00737202 */ /* 0x000fe20000000f00 */
[----:B------:R-:W-:Y:S02]  /*7050*/  IMAD.MOV.U32 R116, RZ, RZ, R119 ;  /* 0x000000ffff747224 */ /* 0x000fe400078e0077 */
[----:B------:R-:W-:Y:S02]  /*7060*/  IMAD.MOV.U32 R120, RZ, RZ, R123 ;  /* 0x000000ffff787224 */ /* 0x000fe400078e007b */
[----:B------:R-:W-:Y:S02]  /*7070*/  IMAD.MOV.U32 R127, RZ, RZ, R131 ;  /* 0x000000ffff7f7224 */ /* 0x000fe400078e0083 */
[----:B------:R-:W-:Y:S02]  /*7080*/  IMAD.MOV.U32 R5, RZ, RZ, R208 ;  /* 0x000000ffff057224 */ /* 0x000fe400078e00d0 */
[----:B------:R-:W-:-:S02]  /*7090*/  IMAD.MOV.U32 R6, RZ, RZ, R212 ;  /* 0x000000ffff067224 */ /* 0x000fc400078e00d4 */
[----:B------:R-:W-:Y:S02]  /*70a0*/  IMAD.MOV.U32 R7, RZ, RZ, R216 ;  /* 0x000000ffff077224 */ /* 0x000fe400078e00d8 */
        /* <DEDUP_REMOVED lines=80> */
[----:B------:R-:W-:-:S04]  /*75b0*/  IMAD.MOV.U32 R131, RZ, RZ, R231 ;  /* 0x000000ffff837224 */ /* 0x000fc800078e00e7 */
[----:B------:R3:W-:Y:S03]  /*75c0*/  STTM.x128 tmem[UR12+0x100], R4 ;  /* 0x00010004000079ed */ /* 0x0007e600083c000c */
.L_x_6:
[----:B--23--:R-:W2:Y:S01]  /*75d0*/  LDL.LU.64 R22, [R1+0x108] ;  /* 0x0001080001167983 */ /* 0x00cea20000300a00 */
[----:B------:R-:W3:Y:S03]  /*75e0*/  LDC R2, c[0x0][0x3a0] ;  /* 0x0000e800ff027b82 */ /* 0x000ee60000000800 */
[----:B------:R-:W4:Y:S04]  /*75f0*/  LDL.LU.64 R14, [R1+0x100] ;  /* 0x00010000010e7983 */ /* 0x000f280000300a00 */
[----:B------:R-:W2:Y:S01]  /*7600*/  LDL.LU.64 R12, [R1+0x118] ;  /* 0x00011800010c7983 */ /* 0x000ea20000300a00 */
[----:B-1----:R-:W-:Y:S01]  /*7610*/  IMAD.SHL.U32 R228, R200, 0x4, RZ ;  /* 0x00000004c8e47824 */ /* 0x002fe200078e00ff */
[----:B------:R-:W-:Y:S01]  /*7620*/  SHF.R.S32.HI R42, RZ, 0x1f, R200 ;  /* 0x0000001fff2a7819 */ /* 0x000fe200000114c8 */
[----:B------:R-:W1:Y:S01]  /*7630*/  LDC R46, c[0x0][0x3a0] ;  /* 0x0000e800ff2e7b82 */ /* 0x000e620000000800 */
[----:B------:R-:W2:Y:S04]  /*7640*/  LDL.LU.64 R16, [R1+0x8] ;  /* 0x0000080001107983 */ /* 0x000ea80000300a00 */
[----:B------:R-:W2:Y:S01]  /*7650*/  LDL.LU.64 R32, [R1+0x20] ;  /* 0x0000200001207983 */ /* 0x000ea20000300a00 */
[----:B------:R-:W1:Y:S01]  /*7660*/  S2R R47, SR_TID.X ;  /* 0x00000000002f7919 */ /* 0x000e620000002100 */
[----:B------:R-:W-:Y:S01]  /*7670*/  IMAD.SHL.U32 R230, R143, 0x4, RZ ;  /* 0x000000048fe67824 */ /* 0x000fe200078e00ff */
[----:B------:R-:W-:Y:S01]  /*7680*/  SHF.R.S32.HI R133, RZ, 0x1f, R143 ;  /* 0x0000001fff857819 */ /* 0x000fe2000001148f */
[----:B------:R-:W1:Y:S01]  /*7690*/  LDC R231, c[0x0][0x3a0] ;  /* 0x0000e800ffe77b82 */ /* 0x000e620000000800 */
[----:B------:R-:W2:Y:S04]  /*76a0*/  LDL.LU.64 R20, [R1+0xf8] ;  /* 0x0000f80001147983 */ /* 0x000ea80000300a00 */
[----:B------:R-:W2:Y:S04]  /*76b0*/  LDL.LU.64 R4, [R1+0xe8] ;  /* 0x0000e80001047983 */ /* 0x000ea80000300a00 */
[----:B------:R-:W2:Y:S04]  /*76c0*/  LDL.LU.64 R6, [R1+0xe0] ;  /* 0x0000e00001067983 */ /* 0x000ea80000300a00 */
[----:B------:R-:W2:Y:S04]  /*76d0*/  LDL.LU.64 R28, [R1+0x28] ;  /* 0x00002800011c7983 */ /* 0x000ea80000300a00 */
[----:B------:R-:W2:Y:S04]  /*76e0*/  LDL.LU.64 R24, [R1+0x110] ;  /* 0x0001100001187983 */ /* 0x000ea80000300a00 */
[----:B------:R-:W2:Y:S04]  /*76f0*/  LDL.LU.64 R40, [R1+0x128] ;  /* 0x0001280001287983 */ /* 0x000ea80000300a00 */
[----:B------:R-:W4:Y:S04]  /*7700*/  LDL.LU.64 R38, [R1+0x120] ;  /* 0x0001200001267983 */ /* 0x000f280000300a00 */
[----:B------:R-:W4:Y:S04]  /*7710*/  LDL.LU.64 R36, [R1+0x38] ;  /* 0x0000380001247983 */ /* 0x000f280000300a00 */
[----:B------:R-:W4:Y:S04]  /*7720*/  LDL.LU.64 R10, [R1+0xd8] ;  /* 0x0000d800010a7983 */ /* 0x000f280000300a00 */
[----:B------:R-:W4:Y:S04]  /*7730*/  LDL.LU.64 R8, [R1] ;  /* 0x0000000001087983 */ /* 0x000f280000300a00 */
[----:B------:R-:W4:Y:S04]  /*7740*/  LDL.LU.64 R26, [R1+0x130] ;  /* 0x00013000011a7983 */ /* 0x000f280000300a00 */
[----:B------:R-:W4:Y:S04]  /*7750*/  LDL.LU.64 R30, [R1+0x138] ;  /* 0x00013800011e7983 */ /* 0x000f280000300a00 */
[----:B------:R-:W4:Y:S04]  /*7760*/  LDL.LU.64 R34, [R1+0x148] ;  /* 0x0001480001227983 */ /* 0x000f280000300a00 */
[----:B------:R-:W4:Y:S04]  /*7770*/  LDL.LU.64 R18, [R1+0x18] ;  /* 0x0000180001127983 */ /* 0x000f280000300a00 */
[----:B------:R-:W4:Y:S04]  /*7780*/  LDL.LU.64 R54, [R1+0x230] ;  /* 0x0002300001367983 */ /* 0x000f280000300a00 */
[----:B------:R-:W4:Y:S04]  /*7790*/  LDL.LU.64 R60, [R1+0x228] ;  /* 0x00022800013c7983 */ /* 0x000f280000300a00 */
[----:B------:R-:W4:Y:S01]  /*77a0*/  LDL.LU.64 R48, [R1+0x220] ;  /* 0x0002200001307983 */ /* 0x000f220000300a00 */
[----:B---3--:R-:W-:-:S03]  /*77b0*/  VIADD R3, R2, 0xffffffbf ;  /* 0xffffffbf02037836 */ /* 0x008fc60000000000 */
[----:B------:R-:W-:Y:S02]  /*77c0*/  STL.64 [R1+0x5f8], R206 ;  /* 0x0005f8ce01007387 */ /* 0x000fe40000100a00 */
[----:B------:R-:W-:Y:S02]  /*77d0*/  ISETP.GE.U32.AND P3, PT, R3, 0x7fffffa0, PT ;  /* 0x7fffffa00300780c */ /* 0x000fe40003f66070 */
[----:B-----5:R-:W-:Y:S01]  /*77e0*/  STL.64 [R1+0x5f0], R204 ;  /* 0x0005f0cc01007387 */ /* 0x020fe20000100a00 */
[----:B------:R-:W-:-:S03]  /*77f0*/  SHF.L.U64.HI R3, R200, 0x2, R42 ;  /* 0x00000002c8037819 */ /* 0x000fc6000001022a */
[----:B------:R-:W-:Y:S04]  /*7800*/  STL.64 [R1+0x5e8], R202 ;  /* 0x0005e8ca01007387 */ /* 0x000fe80000100a00 */
[----:B------:R-:W-:Y:S04]  /*7810*/  STL.64 [R1+0x5e0], R140 ;  /* 0x0005e08c01007387 */ /* 0x000fe80000100a00 */
[----:B------:R-:W-:Y:S04]  /*7820*/  STL.64 [R1+0x5d8], R138 ;  /* 0x0005d88a01007387 */ /* 0x000fe80000100a00 */
[----:B------:R-:W-:Y:S04]  /*7830*/  STL.64 [R1+0x5d0], R136 ;  /* 0x0005d08801007387 */ /* 0x000fe80000100a00 */
[----:B------:R-:W3:Y:S04]  /*7840*/  LDL.LU.64 R62, [R1+0x218] ;  /* 0x00021800013e7983 */ /* 0x000ee80000300a00 */
[----:B------:R-:W3:Y:S04]  /*7850*/  LDL.LU.64 R58, [R1+0x210] ;  /* 0x00021000013a7983 */ /* 0x000ee80000300a00 */
[----:B------:R-:W3:Y:S04]  /*7860*/  LDL.LU.64 R52, [R1+0x1c8] ;  /* 0x0001c80001347983 */ /* 0x000ee80000300a00 */
[----:B------:R-:W3:Y:S01]  /*7870*/  LDL.LU.64 R44, [R1+0x190] ;  /* 0x00019000012c7983 */ /* 0x000ee20000300a00 */
[----:B------:R-:W-:Y:S01]  /*7880*/  UIADD3 UR13, UPT, UPT, UR11, 0x100, URZ ;  /* 0x000001000b0d7890 */ /* 0x000fe2000fffe0ff */
[----:B------:R-:W1:Y:S01]  /*7890*/  FENCE.VIEW.ASYNC.T ;  /* 0x00000000000073c6 */ /* 0x000e620000000200 */
[----:B--2---:R-:W-:-:S02]  /*78a0*/  IMAD.MOV.U32 R43, RZ, RZ, R41 ;  /* 0x000000ffff2b7224 */ /* 0x004fc400078e0029 */
[----:B------:R-:W-:Y:S01]  /*78b0*/  IMAD.MOV.U32 R42, RZ, RZ, R40 ;  /* 0x000000ffff2a7224 */ /* 0x000fe200078e0028 */
[----:B----4-:R-:W-:Y:S01]  /*78c0*/  MOV R40, R38 ;  /* 0x0000002600287202 */ /* 0x010fe20000000f00 */
[----:B------:R-:W-:Y:S02]  /*78d0*/  IMAD.MOV.U32 R41, RZ, RZ, R39 ;  /* 0x000000ffff297224 */ /* 0x000fe400078e0027 */
[----:B------:R-:W2:Y:S04]  /*78e0*/  LDL.LU.64 R38, [R1+0x10] ;  /* 0x0000100001267983 */ /* 0x000ea80000300a00 */
[----:B------:R-:W-:Y:S01]  /*78f0*/  STL [R1+0x2ec], R228 ;  /* 0x0002ece401007387 */ /* 0x000fe20000100800 */
[----:B-1----:R-:W-:Y:S01]  /*7900*/  BAR.SYNC.DEFER_BLOCKING 0x0 ;  /* 0x0000000000007b1d */ /* 0x002fe20000010000 */
[----:B------:R-:W-:-:S05]  /*7910*/  IADD3 R50, P0, PT, R54, R228, RZ ;  /* 0x000000e436327210 */ /* 0x000fca0007f1e0ff */
[----:B------:R-:W-:-:S05]  /*7920*/  IMAD.X R51, R55, 0x1, R3, P0 ;  /* 0x0000000137337824 */ /* 0x000fca00000e0603 */
[----:B------:R1:W-:Y:S04]  /*7930*/  STL.64 [R1+0xd0], R50 ;  /* 0x0000d03201007387 */ /* 0x0003e80000100a00 */
[----:B------:R-:W4:Y:S04]  /*7940*/  LDL.LU.64 R54, [R1+0x180] ;  /* 0x0001800001367983 */ /* 0x000f280000300a00 */
[----:B-1----:R-:W4:Y:S01]  /*7950*/  LDL.LU.64 R50, [R1+0x30] ;  /* 0x0000300001327983 */ /* 0x002f220000300a00 */
[----:B------:R-:W-:Y:S01]  /*7960*/  VIADD R65, R46, 0xffffffc0 ;  /* 0xffffffc02e417836 */ /* 0x000fe20000000000 */
[----:B------:R-:W-:-:S02]  /*7970*/  IADD3 R56, P4, PT, R60, R228, RZ ;  /* 0x000000e43c387210 */ /* 0x000fc40007f9e0ff */
[----:B------:R-:W-:Y:S02]  /*7980*/  IADD3 R46, P5, PT, R48, R228, RZ ;  /* 0x000000e4302e7210 */ /* 0x000fe40007fbe0ff */
[----:B------:R-:W-:Y:S01]  /*7990*/  LOP3.LUT R64, R47, 0x1f, RZ, 0xc0, !PT ;  /* 0x0000001f2f407812 */ /* 0x000fe200078ec0ff */
[--C-:B------:R-:W-:Y:S02]  /*79a0*/  IMAD.X R57, R61, 0x1, R3.reuse, P4 ;  /* 0x000000013d397824 */ /* 0x100fe400020e0603 */
[----:B------:R-:W-:-:S03]  /*79b0*/  IMAD.X R47, R49, 0x1, R3, P5 ;  /* 0x00000001312f7824 */ /* 0x000fc600028e0603 */
[----:B------:R1:W-:Y:S01]  /*79c0*/  STL.64 [R1+0xc8], R56 ;  /* 0x0000c83801007387 */ /* 0x0003e20000100a00 */
[----:B---3--:R-:W-:-:S03]  /*79d0*/  IADD3 R60, P0, PT, R62, R228, RZ ;  /* 0x000000e43e3c7210 */ /* 0x008fc60007f1e0ff */
[----:B------:R3:W-:Y:S02]  /*79e0*/  STL.64 [R1+0xc0], R46 ;  /* 0x0000c02e01007387 */ /* 0x0007e40000100a00 */
[--C-:B------:R-:W-:Y:S01]  /*79f0*/  IMAD.X R61, R63, 0x1, R3.reuse, P0 ;  /* 0x000000013f3d7824 */ /* 0x100fe200000e0603 */
[-C--:B------:R-:W-:Y:S02]  /*7a00*/  IADD3 R48, P5, PT, R52, R228.reuse, RZ ;  /* 0x000000e434307210 */ /* 0x080fe40007fbe0ff */
[-C--:B-1----:R-:W-:Y:S01]  /*7a10*/  IADD3 R56, P4, PT, R58, R228.reuse, RZ ;  /* 0x000000e43a387210 */ /* 0x082fe20007f9e0ff */
[----:B---3--:R-:W-:Y:S02]  /*7a20*/  IMAD.MOV.U32 R46, RZ, RZ, R42 ;  /* 0x000000ffff2e7224 */ /* 0x008fe400078e002a */
[----:B------:R-:W-:Y:S02]  /*7a30*/  IMAD.MOV.U32 R42, RZ, RZ, R40 ;  /* 0x000000ffff2a7224 */ /* 0x000fe400078e0028 */
[----:B------:R-:W-:Y:S01]  /*7a40*/  IMAD.MOV.U32 R40, RZ, RZ, R36 ;  /* 0x000000ffff287224 */ /* 0x000fe200078e0024 */
[----:B------:R-:W-:Y:S01]  /*7a50*/  IADD3 R36, P6, PT, R44, R228, RZ ;  /* 0x000000e42c247210 */ /* 0x000fe20007fde0ff */
[----:B------:R-:W-:Y:S01]  /*7a60*/  IMAD.X R57, R59, 0x1, R3, P4 ;  /* 0x000000013b397824 */ /* 0x000fe200020e0603 */
[----:B------:R-:W-:Y:S01]  /*7a70*/  MOV R47, R43 ;  /* 0x0000002b002f7202 */ /* 0x000fe20000000f00 */
[----:B------:R-:W-:Y:S01]  /*7a80*/  IMAD.MOV.U32 R43, RZ, RZ, R41 ;  /* 0x000000ffff2b7224 */ /* 0x000fe200078e0029 */
[----:B------:R-:W-:Y:S01]  /*7a90*/  IADD3.X R49, PT, PT, R53, R3, RZ, P5, !PT ;  /* 0x0000000335317210 */ /* 0x000fe20002ffe4ff */
[----:B------:R-:W-:Y:S01]  /*7aa0*/  IMAD.MOV.U32 R41, RZ, RZ, R37 ;  /* 0x000000ffff297224 */ /* 0x000fe200078e0025 */
[----:B------:R-:W-:Y:S01]  /*7ab0*/  STL.64 [R1+0xb8], R60 ;  /* 0x0000b83c01007387 */ /* 0x000fe20000100a00 */
[----:B------:R-:W-:-:S03]  /*7ac0*/  IMAD.X R37, R45, 0x1, R3, P6 ;  /* 0x000000012d257824 */ /* 0x000fc600030e0603 */
[----:B------:R-:W3:Y:S04]  /*7ad0*/  LDL.LU.64 R44, [R1+0x158] ;  /* 0x00015800012c7983 */ /* 0x000ee80000300a00 */
[----:B------:R-:W-:Y:S04]  /*7ae0*/  STL.64 [R1+0xb0], R56 ;  /* 0x0000b03801007387 */ /* 0x000fe80000100a00 */
[----:B------:R-:W-:Y:S04]  /*7af0*/  STL.64 [R1+0x90], R48 ;  /* 0x0000903001007387 */ /* 0x000fe80000100a00 */
[----:B------:R2:W-:Y:S02]  /*7b00*/  STL.64 [R1+0x70], R36 ;  /* 0x0000702401007387 */ /* 0x0005e40000100a00 */
[----:B--2---:R-:W-:-:S05]  /*7b10*/  IADD3 R36, P5, PT, R38, R228, RZ ;  /* 0x000000e426247210 */ /* 0x004fca0007fbe0ff */
[----:B------:R-:W-:Y:S01]  /*7b20*/  IMAD.X R37, R39, 0x1, R3, P5 ;  /* 0x0000000127257824 */ /* 0x000fe200028e0603 */
[-C--:B----4-:R-:W-:Y:S02]  /*7b30*/  IADD3 R52, P0, PT, R54, R228.reuse, RZ ;  /* 0x000000e436347210 */ /* 0x090fe40007f1e0ff */
[----:B------:R-:W-:-:S03]  /*7b40*/  IADD3 R48, P4, PT, R50, R228, RZ ;  /* 0x000000e432307210 */ /* 0x000fc60007f9e0ff */
[--C-:B------:R-:W-:Y:S02]  /*7b50*/  IMAD.X R53, R55, 0x1, R3.reuse, P0 ;  /* 0x0000000137357824 */ /* 0x100fe400000e0603 */
[----:B------:R-:W-:-:S05]  /*7b60*/  IMAD.X R49, R51, 0x1, R3, P4 ;  /* 0x0000000133317824 */ /* 0x000fca00020e0603 */
[----:B------:R1:W-:Y:S04]  /*7b70*/  STL.64 [R1+0x30], R48 ;  /* 0x0000303001007387 */ /* 0x0003e80000100a00 */
[----:B------:R-:W-:Y:S04]  /*7b80*/  STL.64 [R1+0x50], R52 ;  /* 0x0000503401007387 */ /* 0x000fe80000100a00 */
[----:B------:R2:W-:Y:S04]  /*7b90*/  STL.64 [R1+0x10], R36 ;  /* 0x0000102401007387 */ /* 0x0005e80000100a00 */
[----:B------:R-:W4:Y:S04]  /*7ba0*/  LDL.LU.64 R54, [R1+0x3f0] ;  /* 0x0003f00001367983 */ /* 0x000f280000300a00 */
[----:B------:R-:W4:Y:S04]  /*7bb0*/  LDL.LU.64 R50, [R1+0x3e8] ;  /* 0x0003e80001327983 */ /* 0x000f280000300a00 */
[----:B------:R-:W4:Y:S01]  /*7bc0*/  LDL.LU.64 R38, [R1+0x3e0] ;  /* 0x0003e00001267983 */ /* 0x000f220000300a00 */
[-C--:B------:R-:W-:Y:S01]  /*7bd0*/  IADD3 R248, P6, PT, R248, R228.reuse, RZ ;  /* 0x000000e4f8f87210 */ /* 0x080fe20007fde0ff */
[----:B-1----:R-:W-:Y:S01]  /*7be0*/  IMAD.MOV.U32 R48, RZ, RZ, R46 ;  /* 0x000000ffff307224 */ /* 0x002fe200078e002e */
[----:B------:R-:W-:Y:S01]  /*7bf0*/  IADD3 R232, P4, PT, R34, R228, RZ ;  /* 0x000000e422e87210 */ /* 0x000fe20007f9e0ff */
[----:B------:R-:W4:Y:S01]  /*7c00*/  LDL.LU.64 R58, [R1+0x3d8] ;  /* 0x0003d800013a7983 */ /* 0x000f220000300a00 */
[----:B------:R-:W-:-:S02]  /*7c10*/  MOV R60, R32 ;  /* 0x00000020003c7202 */ /* 0x000fc40000000f00 */
[----:B---3--:R-:W-:Y:S01]  /*7c20*/  IADD3 R240, P0, PT, R44, R228, RZ ;  /* 0x000000e42cf07210 */ /* 0x008fe20007f1e0ff */
[----:B--2---:R-:W-:-:S04]  /*7c30*/  IMAD.MOV.U32 R36, RZ, RZ, R24 ;  /* 0x000000ffff247224 */ /* 0x004fc800078e0018 */
[--C-:B------:R-:W-:Y:S02]  /*7c40*/  IMAD.X R241, R45, 0x1, R3.reuse, P0 ;  /* 0x000000012df17824 */ /* 0x100fe400000e0603 */
[----:B------:R-:W2:Y:S01]  /*7c50*/  LDL.LU.64 R44, [R1+0x3d0] ;  /* 0x0003d000012c7983 */ /* 0x000ea20000300a00 */
[----:B------:R-:W-:Y:S02]  /*7c60*/  IMAD.MOV.U32 R32, RZ, RZ, R6 ;  /* 0x000000ffff207224 */ /* 0x000fe400078e0006 */
[----:B------:R-:W-:Y:S01]  /*7c70*/  IMAD.X R249, R249, 0x1, R3, P6 ;  /* 0x00000001f9f97824 */ /* 0x000fe200030e0603 */
[----:B------:R-:W-:Y:S01]  /*7c80*/  IADD3 R6, P6, PT, R26, R228, RZ ;  /* 0x000000e41a067210 */ /* 0x000fe20007fde0ff */
[----:B------:R-:W-:Y:S01]  /*7c90*/  IMAD.MOV.U32 R62, RZ, RZ, R18 ;  /* 0x000000ffff3e7224 */ /* 0x000fe200078e0012 */
[----:B------:R-:W-:Y:S01]  /*7ca0*/  MOV R26, R10 ;  /* 0x0000000a001a7202 */ /* 0x000fe20000000f00 */
[----:B------:R-:W-:Y:S01]  /*7cb0*/  IMAD.MOV.U32 R49, RZ, RZ, R47 ;  /* 0x000000ffff317224 */ /* 0x000fe200078e002f */
[----:B------:R-:W-:Y:S01]  /*7cc0*/  MOV R47, R23 ;  /* 0x00000017002f7202 */ /* 0x000fe20000000f00 */
[----:B------:R-:W-:Y:S01]  /*7cd0*/  IMAD.MOV.U32 R24, RZ, RZ, R4 ;  /* 0x000000ffff187224 */ /* 0x000fe200078e0004 */
[-C--:B------:R-:W-:Y:S01]  /*7ce0*/  IADD3 R4, P5, PT, R30, R228.reuse, RZ ;  /* 0x000000e41e047210 */ /* 0x080fe20007fbe0ff */
[----:B------:R-:W-:Y:S01]  /*7cf0*/  IMAD.MOV.U32 R18, RZ, RZ, R8 ;  /* 0x000000ffff127224 */ /* 0x000fe200078e0008 */
[-C--:B------:R-:W-:Y:S01]  /*7d00*/  IADD3 R8, P0, PT, R48, R228.reuse, RZ ;  /* 0x000000e430087210 */ /* 0x080fe20007f1e0ff */
[----:B------:R-:W-:Y:S01]  /*7d10*/  IMAD.X R233, R35, 0x1, R3, P4 ;  /* 0x0000000123e97824 */ /* 0x000fe200020e0603 */
[----:B------:R-:W-:Y:S01]  /*7d20*/  IADD3 R10, P4, PT, R42, R228, RZ ;  /* 0x000000e42a0a7210 */ /* 0x000fe20007f9e0ff */
[----:B------:R-:W-:-:S02]  /*7d30*/  IMAD.MOV.U32 R46, RZ, RZ, R22 ;  /* 0x000000ffff2e7224 */ /* 0x000fc400078e0016 */
[----:B------:R-:W3:Y:S01]  /*7d40*/  LDL.LU.64 R22, [R1+0x3c8] ;  /* 0x0003c80001167983 */ /* 0x000ee20000300a00 */
[----:B------:R-:W-:Y:S02]  /*7d50*/  IMAD.MOV.U32 R61, RZ, RZ, R33 ;  /* 0x000000ffff3d7224 */ /* 0x000fe400078e0021 */
[----:B------:R-:W-:Y:S01]  /*7d60*/  IMAD.MOV.U32 R37, RZ, RZ, R25 ;  /* 0x000000ffff257224 */ /* 0x000fe200078e0019 */
[----:B------:R-:W-:Y:S01]  /*7d70*/  MOV R25, R5 ;  /* 0x0000000500197202 */ /* 0x000fe20000000f00 */
[----:B------:R-:W-:Y:S01]  /*7d80*/  IMAD.MOV.U32 R33, RZ, RZ, R7 ;  /* 0x000000ffff217224 */ /* 0x000fe200078e0007 */
[----:B------:R-:W3:Y:S01]  /*7d90*/  LDL.LU.64 R56, [R1+0x3c0] ;  /* 0x0003c00001387983 */ /* 0x000ee20000300a00 */
[----:B------:R-:W-:Y:S02]  /*7da0*/  IMAD.MOV.U32 R63, RZ, RZ, R19 ;  /* 0x000000ffff3f7224 */ /* 0x000fe400078e0013 */
[----:B------:R-:W-:Y:S02]  /*7db0*/  IMAD.X R7, R27, 0x1, R3, P6 ;  /* 0x000000011b077824 */ /* 0x000fe400030e0603 */
[----:B------:R-:W-:-:S02]  /*7dc0*/  IMAD.MOV.U32 R19, RZ, RZ, R9 ;  /* 0x000000ffff137224 */ /* 0x000fc400078e0009 */
[----:B------:R-:W-:Y:S02]  /*7dd0*/  IMAD.X R5, R31, 0x1, R3, P5 ;  /* 0x000000011f057824 */ /* 0x000fe400028e0603 */
[----:B------:R-:W-:Y:S01]  /*7de0*/  IMAD.MOV.U32 R30, RZ, RZ, R12 ;  /* 0x000000ffff1e7224 */ /* 0x000fe200078e000c */
[-C--:B------:R-:W-:Y:S01]  /*7df0*/  IADD3 R12, P5, PT, R40, R228.reuse, RZ ;  /* 0x000000e4280c7210 */ /* 0x080fe20007fbe0ff */
[----:B------:R-:W-:Y:S02]  /*7e00*/  IMAD.MOV.U32 R27, RZ, RZ, R11 ;  /* 0x000000ffff1b7224 */ /* 0x000fe400078e000b */
[--C-:B------:R-:W-:Y:S02]  /*7e10*/  IMAD.X R9, R49, 0x1, R3.reuse, P0 ;  /* 0x0000000131097824 */ /* 0x100fe400000e0603 */
[----:B------:R-:W-:Y:S01]  /*7e20*/  IMAD.X R11, R43, 0x1, R3, P4 ;  /* 0x000000012b0b7824 */ /* 0x000fe200020e0603 */
[----:B------:R-:W3:Y:S01]  /*7e30*/  LDL.LU.64 R48, [R1+0x3b8] ;  /* 0x0003b80001307983 */ /* 0x000ee20000300a00 */
[----:B------:R-:W-:Y:S01]  /*7e40*/  IMAD.MOV.U32 R34, RZ, RZ, R14 ;  /* 0x000000ffff227224 */ /* 0x000fe200078e000e */
[----:B------:R-:W-:Y:S01]  /*7e50*/  IADD3 R14, P6, PT, R28, R228, RZ ;  /* 0x000000e41c0e7210 */ /* 0x000fe20007fde0ff */
[----:B------:R-:W-:-:S02]  /*7e60*/  IMAD.MOV.U32 R31, RZ, RZ, R13 ;  /* 0x000000ffff1f7224 */ /* 0x000fc400078e000d */
[----:B------:R-:W-:Y:S02]  /*7e70*/  IMAD.MOV.U32 R28, RZ, RZ, R24 ;  /* 0x000000ffff1c7224 */ /* 0x000fe400078e0018 */
[----:B------:R-:W-:Y:S02]  /*7e80*/  IMAD.X R13, R41, 0x1, R3, P5 ;  /* 0x00000001290d7824 */ /* 0x000fe400028e0603 */
[----:B------:R-:W-:Y:S01]  /*7e90*/  IMAD.MOV.U32 R24, RZ, RZ, R20 ;  /* 0x000000ffff187224 */ /* 0x000fe200078e0014 */
[----:B------:R-:W-:Y:S01]  /*7ea0*/  MOV R42, R36 ;  /* 0x00000024002a7202 */ /* 0x000fe20000000f00 */
[----:B------:R-:W-:Y:S02]  /*7eb0*/  IMAD.MOV.U32 R35, RZ, RZ, R15 ;  /* 0x000000ffff237224 */ /* 0x000fe400078e000f */
[----:B------:R-:W-:Y:S02]  /*7ec0*/  IMAD.MOV.U32 R43, RZ, RZ, R37 ;  /* 0x000000ffff2b7224 */ /* 0x000fe400078e0025 */
[----:B------:R-:W-:Y:S01]  /*7ed0*/  IMAD.X R15, R29, 0x1, R3, P6 ;  /* 0x000000011d0f7824 */ /* 0x000fe200030e0603 */
[----:B------:R-:W3:Y:S01]  /*7ee0*/  LDL.LU.64 R36, [R1+0x3b0] ;  /* 0x0003b00001247983 */ /* 0x000ee20000300a00 */
[----:B------:R-:W-:-:S02]  /*7ef0*/  IMAD.MOV.U32 R29, RZ, RZ, R25 ;  /* 0x000000ffff1d7224 */ /* 0x000fc400078e0019 */
[----:B------:R-:W-:Y:S01]  /*7f00*/  IMAD.MOV.U32 R25, RZ, RZ, R21 ;  /* 0x000000ffff197224 */ /* 0x000fe200078e0015 */
[-C--:B----4-:R-:W-:Y:S02]  /*7f10*/  IADD3 R52, P0, PT, R54, R228.reuse, RZ ;  /* 0x000000e436347210 */ /* 0x090fe40007f1e0ff */
[----:B------:R-:W-:-:S03]  /*7f20*/  IADD3 R40, P4, PT, R50, R228, RZ ;  /* 0x000000e432287210 */ /* 0x000fc60007f9e0ff */
[--C-:B------:R-:W-:Y:S01]  /*7f30*/  IMAD.X R53, R55, 0x1, R3.reuse, P0 ;  /* 0x0000000137357824 */ /* 0x100fe200000e0603 */
[----:B------:R-:W-:Y:S01]  /*7f40*/  IADD3 R20, P5, PT, R38, R228, RZ ;  /* 0x000000e426147210 */ /* 0x000fe20007fbe0ff */
[----:B------:R-:W-:-:S03]  /*7f50*/  IMAD.X R41, R51, 0x1, R3, P4 ;  /* 0x0000000133297824 */ /* 0x000fc600020e0603 */
[----:B------:R-:W-:Y:S01]  /*7f60*/  STL.64 [R1+0xa8], R52 ;  /* 0x0000a83401007387 */ /* 0x000fe20000100a00 */
[----:B------:R-:W-:-:S03]  /*7f70*/  IMAD.X R21, R39, 0x1, R3, P5 ;  /* 0x0000000127157824 */ /* 0x000fc600028e0603 */
[----:B------:R1:W-:Y:S04]  /*7f80*/  STL.64 [R1+0xa0], R40 ;  /* 0x0000a02801007387 */ /* 0x0003e80000100a00 */
[----:B------:R-:W4:Y:S04]  /*7f90*/  LDL.LU.64 R54, [R1+0x3a8] ;  /* 0x0003a80001367983 */ /* 0x000f280000300a00 */
[----:B------:R-:W4:Y:S04]  /*7fa0*/  LDL.LU.64 R50, [R1+0x3a0] ;  /* 0x0003a00001327983 */ /* 0x000f280000300a00 */
[----:B------:R3:W-:Y:S04]  /*7fb0*/  STL.64 [R1+0x98], R20 ;  /* 0x0000981401007387 */ /* 0x0007e80000100a00 */
[----:B-1----:R-:W4:Y:S01]  /*7fc0*/  LDL.LU.64 R40, [R1+0x398] ;  /* 0x0003980001287983 */ /* 0x002f220000300a00 */
[----:B------:R-:W-:-:S02]  /*7fd0*/  ISETP.GE.AND P2, PT, R64, R65, PT ;  /* 0x000000414000720c */ /* 0x000fc40003f46270 */
[----:B------:R-:W-:Y:S02]  /*7fe0*/  MOV R64, R16 ;  /* 0x0000001000407202 */ /* 0x000fe40000000f00 */
[-C--:B------:R-:W-:Y:S02]  /*7ff0*/  IADD3 R16, P6, PT, R60, R228.reuse, RZ ;  /* 0x000000e43c107210 */ /* 0x080fe40007fde0ff */
[-C--:B------:R-:W-:Y:S02]  /*8000*/  IADD3 R52, P0, PT, R58, R228.reuse, RZ ;  /* 0x000000e43a347210 */ /* 0x080fe40007f1e0ff */
[-C--:B--2---:R-:W-:Y:S01]  /*8010*/  IADD3 R38, P4, PT, R44, R228.reuse, RZ ;  /* 0x000000e42c267210 */ /* 0x084fe20007f9e0ff */
[----:B------:R-:W-:Y:S02]  /*8020*/  IMAD.MOV.U32 R65, RZ, RZ, R17 ;  /* 0x000000ffff417224 */ /* 0x000fe400078e0011 */
[--C-:B------:R-:W-:Y:S02]  /*8030*/  IMAD.X R17, R61, 0x1, R3.reuse, P6 ;  /* 0x000000013d117824 */ /* 0x100fe400030e0603 */
[----:B------:R-:W-:Y:S01]  /*8040*/  IMAD.MOV.U32 R60, RZ, RZ, R18 ;  /* 0x000000ffff3c7224 */ /* 0x000fe200078e0012 */
[-C--:B------:R-:W-:Y:S01]  /*8050*/  IADD3 R18, P6, PT, R62, R228.reuse, RZ ;  /* 0x000000e43e127210 */ /* 0x080fe20007fde0ff */
[--C-:B------:R-:W-:Y:S01]  /*8060*/  IMAD.X R53, R59, 0x1, R3.reuse, P0 ;  /* 0x000000013b357824 */ /* 0x100fe200000e0603 */
[----:B---3--:R-:W-:Y:S01]  /*8070*/  IADD3 R20, P5, PT, R22, R228, RZ ;  /* 0x000000e416147210 */ /* 0x008fe20007fbe0ff */
[--C-:B------:R-:W-:Y:S01]  /*8080*/  IMAD.X R39, R45, 0x1, R3.reuse, P4 ;  /* 0x000000012d277824 */ /* 0x100fe200020e0603 */
[----:B------:R-:W-:Y:S01]  /*8090*/  MOV R61, R19 ;  /* 0x00000013003d7202 */ /* 0x000fe20000000f00 */
[--C-:B------:R-:W-:Y:S01]  /*80a0*/  IMAD.X R19, R63, 0x1, R3.reuse, P6 ;  /* 0x000000013f137824 */ /* 0x100fe200030e0603 */
[----:B------:R1:W-:Y:S01]  /*80b0*/  STL.64 [R1+0x88], R52 ;  /* 0x0000883401007387 */ /* 0x0003e20000100a00 */
[----:B------:R-:W-:-:S03]  /*80c0*/  IMAD.X R21, R23, 0x1, R3, P5 ;  /* 0x0000000117157824 */ /* 0x000fc600028e0603 */
[----:B------:R2:W-:Y:S04]  /*80d0*/  STL.64 [R1+0x80], R38 ;  /* 0x0000802601007387 */ /* 0x0005e80000100a00 */
[----:B------:R-:W3:Y:S01]  /*80e0*/  LDL.LU.64 R62, [R1+0x390] ;  /* 0x00039000013e7983 */ /* 0x000ee20000300a00 */
[----:B-1----:R-:W-:-:S03]  /*80f0*/  IADD3 R52, P0, PT, R56, R228, RZ ;  /* 0x000000e438347210 */ /* 0x002fc60007f1e0ff */
[----:B------:R-:W3:Y:S01]  /*8100*/  LDL.LU.64 R58, [R1+0x388] ;  /* 0x00038800013a7983 */ /* 0x000ee20000300a00 */
[----:B------:R-:W-:-:S03]  /*8110*/  IADD3 R44, P4, PT, R48, R228, RZ ;  /* 0x000000e4302c7210 */ /* 0x000fc60007f9e0ff */
[----:B--2---:R-:W2:Y:S01]  /*8120*/  LDL.LU.64 R38, [R1+0x380] ;  /* 0x0003800001267983 */ /* 0x004ea20000300a00 */
[----:B------:R-:W-:Y:S01]  /*8130*/  IMAD.X R53, R57, 0x1, R3, P0 ;  /* 0x0000000139357824 */ /* 0x000fe200000e0603 */
[----:B------:R-:W-:Y:S02]  /*8140*/  IADD3.X R45, PT, PT, R49, R3, RZ, P4, !PT ;  /* 0x00000003312d7210 */ /* 0x000fe400027fe4ff */
[----:B------:R1:W-:Y:S04]  /*8150*/  STL.64 [R1+0x78], R20 ;  /* 0x0000781401007387 */ /* 0x0003e80000100a00 */
[----:B------:R-:W-:Y:S01]  /*8160*/  STL.64 [R1+0x68], R52 ;  /* 0x0000683401007387 */ /* 0x000fe20000100a00 */
[----:B-1----:R-:W-:-:S03]  /*8170*/  IADD3 R20, P6, PT, R64, R228, RZ ;  /* 0x000000e440147210 */ /* 0x002fc60007fde0ff */
[----:B------:R1:W-:Y:S01]  /*8180*/  STL.64 [R1+0x60], R44 ;  /* 0x0000602c01007387 */ /* 0x0003e20000100a00 */
[-C--:B------:R-:W-:Y:S01]  /*8190*/  IADD3 R22, P5, PT, R36, R228.reuse, RZ ;  /* 0x000000e424167210 */ /* 0x080fe20007fbe0ff */
[--C-:B------:R-:W-:Y:S02]  /*81a0*/  IMAD.X R21, R65, 0x1, R3.reuse, P6 ;  /* 0x0000000141157824 */ /* 0x100fe400030e0603 */
[----:B------:R-:W2:Y:S02]  /*81b0*/  LDL.LU.64 R64, [R1+0x378] ;  /* 0x0003780001407983 */ /* 0x000ea40000300a00 */
[----:B------:R-:W-:Y:S02]  /*81c0*/  IMAD.X R23, R37, 0x1, R3, P5 ;  /* 0x0000000125177824 */ /* 0x000fe400028e0603 */
[----:B------:R-:W2:Y:S04]  /*81d0*/  LDL.LU.64 R56, [R1+0x370] ;  /* 0x0003700001387983 */ /* 0x000ea80000300a00 */
[----:B-1----:R-:W2:Y:S04]  /*81e0*/  LDL.LU.64 R44, [R1+0x368] ;  /* 0x00036800012c7983 */ /* 0x002ea80000300a00 */
[----:B------:R-:W-:Y:S01]  /*81f0*/  STL.64 [R1+0x58], R22 ;  /* 0x0000581601007387 */ /* 0x000fe20000100a00 */
[----:B----4-:R-:W-:-:S02]  /*8200*/  IADD3 R52, P0, PT, R54, R228, RZ ;  /* 0x000000e436347210 */ /* 0x010fc40007f1e0ff */
[----:B------:R-:W-:-:S03]  /*8210*/  IADD3 R48, P4, PT, R50, R228, RZ ;  /* 0x000000e432307210 */ /* 0x000fc60007f9e0ff */
[--C-:B------:R-:W-:Y:S02]  /*8220*/  IMAD.X R53, R55, 0x1, R3.reuse, P0 ;  /* 0x0000000137357824 */ /* 0x100fe400000e0603 */
[--C-:B------:R-:W-:Y:S01]  /*8230*/  IMAD.X R49, R51, 0x1, R3.reuse, P4 ;  /* 0x0000000133317824 */ /* 0x100fe200020e0603 */
[-C--:B------:R-:W-:Y:S02]  /*8240*/  IADD3 R36, P5, PT, R40, R228.reuse, RZ ;  /* 0x000000e428247210 */ /* 0x080fe40007fbe0ff */
[----:B------:R1:W-:Y:S03]  /*8250*/  STL.64 [R1+0x48], R52 ;  /* 0x0000483401007387 */ /* 0x0003e60000100a00 */
[----:B------:R-:W-:Y:S01]  /*8260*/  IMAD.X R37, R41, 0x1, R3, P5 ;  /* 0x0000000129257824 */ /* 0x000fe200028e0603 */
[----:B------:R4:W-:Y:S04]  /*8270*/  STL.64 [R1+0x40], R48 ;  /* 0x0000403001007387 */ /* 0x0009e80000100a00 */
[----:B------:R-:W2:Y:S04]  /*8280*/  LDL.LU.64 R54, [R1+0x360] ;  /* 0x0003600001367983 */ /* 0x000ea80000300a00 */
[----:B------:R2:W-:Y:S04]  /*8290*/  STL.64 [R1+0x38], R36 ;  /* 0x0000382401007387 */ /* 0x0005e80000100a00 */
[----:B-1----:R-:W2:Y:S04]  /*82a0*/  LDL.LU.64 R52, [R1+0x358] ;  /* 0x0003580001347983 */ /* 0x002ea80000300a00 */
[----:B------:R-:W2:Y:S01]  /*82b0*/  LDL.LU.64 R50, [R1+0x350] ;  /* 0x0003500001327983 */ /* 0x000ea20000300a00 */
[----:B------:R-:W-:-:S02]  /*82c0*/  IADD3 R22, P6, PT, R60, R228, RZ ;  /* 0x000000e43c167210 */ /* 0x000fc40007fde0ff */
[-C--:B---3--:R-:W-:Y:S02]  /*82d0*/  IADD3 R60, P0, PT, R62, R228.reuse, RZ ;  /* 0x000000e43e3c7210 */ /* 0x088fe40007f1e0ff */
[-C--:B----4-:R-:W-:Y:S01]  /*82e0*/  IADD3 R48, P4, PT, R58, R228.reuse, RZ ;  /* 0x000000e43a307210 */ /* 0x090fe20007f9e0ff */
[----:B------:R-:W-:Y:S01]  /*82f0*/  IMAD.X R23, R61, 0x1, R3, P6 ;  /* 0x000000013d177824 */ /* 0x000fe200030e0603 */
[----:B--2---:R-:W-:-:S03]  /*8300*/  IADD3 R36, P5, PT, R38, R228, RZ ;  /* 0x000000e426247210 */ /* 0x004fc60007fbe0ff */
[--C-:B------:R-:W-:Y:S02]  /*8310*/  IMAD.X R49, R59, 0x1, R3.reuse, P4 ;  /* 0x000000013b317824 */ /* 0x100fe400020e0603 */
[--C-:B------:R-:W-:Y:S02]  /*8320*/  IMAD.X R61, R63, 0x1, R3.reuse, P0 ;  /* 0x000000013f3d7824 */ /* 0x100fe400000e0603 */
[----:B------:R-:W-:Y:S01]  /*8330*/  IMAD.X R37, R39, 0x1, R3, P5 ;  /* 0x0000000127257824 */ /* 0x000fe200028e0603 */
[----:B------:R1:W-:Y:S01]  /*8340*/  STL.64 [R1+0x20], R48 ;  /* 0x0000203001007387 */ /* 0x0003e20000100a00 */
[----:B------:R-:W-:Y:S01]  /*8350*/  IMAD.MOV.U32 R40, RZ, RZ, R24 ;  /* 0x000000ffff287224 */ /* 0x000fe200078e0018 */
[----:B------:R-:W-:Y:S02]  /*8360*/  IADD3 R24, P6, PT, R250, R228, RZ ;  /* 0x000000e4fa187210 */ /* 0x000fe40007fde0ff */
[----:B------:R2:W-:Y:S01]  /*8370*/  STL.64 [R1+0x28], R60 ;  /* 0x0000283c01007387 */ /* 0x0005e20000100a00 */
[----:B------:R-:W-:Y:S01]  /*8380*/  MOV R41, R25 ;  /* 0x0000001900297202 */ /* 0x000fe20000000f00 */
[----:B-1----:R-:W-:-:S02]  /*8390*/  IMAD.MOV.U32 R48, RZ, RZ, R46 ;  /* 0x000000ffff307224 */ /* 0x002fc400078e002e */
[----:B------:R1:W-:Y:S01]  /*83a0*/  STL.64 [R1+0x18], R36 ;  /* 0x0000182401007387 */ /* 0x0003e20000100a00 */
[-C--:B------:R-:W-:Y:S01]  /*83b0*/  IADD3 R62, P0, PT, R64, R228.reuse, RZ ;  /* 0x000000e4403e7210 */ /* 0x080fe20007f1e0ff */
[----:B------:R-:W-:Y:S02]  /*83c0*/  IMAD.MOV.U32 R49, RZ, RZ, R47 ;  /* 0x000000ffff317224 */ /* 0x000fe400078e002f */
[----:B------:R-:W3:Y:S01]  /*83d0*/  LDL.LU.64 R58, [R1+0x348] ;  /* 0x00034800013a7983 */ /* 0x000ee20000300a00 */
[----:B------:R-:W-:Y:S02]  /*83e0*/  IADD3 R46, P4, PT, R56, R228, RZ ;  /* 0x000000e4382e7210 */ /* 0x000fe40007f9e0ff */
[----:B------:R-:W-:Y:S01]  /*83f0*/  IADD3.X R63, PT, PT, R65, R3, RZ, P0, !PT ;  /* 0x00000003413f7210 */ /* 0x000fe200007fe4ff */
[----:B--2---:R-:W-:Y:S01]  /*8400*/  IMAD.MOV.U32 R60, RZ, RZ, R30 ;  /* 0x000000ffff3c7224 */ /* 0x004fe200078e001e */
[----:B------:R-:W-:Y:S01]  /*8410*/  MOV R38, R34 ;  /* 0x0000002200267202 */ /* 0x000fe20000000f00 */
[--C-:B------:R-:W-:Y:S01]  /*8420*/  IMAD.X R47, R57, 0x1, R3.reuse, P4 ;  /* 0x00000001392f7824 */ /* 0x100fe200020e0603 */
[----:B-1----:R-:W2:Y:S01]  /*8430*/  LDL.LU.64 R36, [R1+0x340] ;  /* 0x0003400001247983 */ /* 0x002ea20000300a00 */
[----:B------:R-:W-:-:S02]  /*8440*/  IMAD.X R25, R251, 0x1, R3, P6 ;  /* 0x00000001fb197824 */ /* 0x000fc400030e0603 */
[----:B------:R-:W-:Y:S02]  /*8450*/  IMAD.MOV.U32 R39, RZ, RZ, R35 ;  /* 0x000000ffff277224 */ /* 0x000fe400078e0023 */
[----:B------:R-:W-:Y:S01]  /*8460*/  IMAD.MOV.U32 R30, RZ, RZ, R26 ;  /* 0x000000ffff1e7224 */ /* 0x000fe200078e001a */
[----:B------:R-:W4:Y:S01]  /*8470*/  LDL.LU.64 R34, [R1+0x338] ;  /* 0x0003380001227983 */ /* 0x000f220000300a00 */
[-C--:B------:R-:W-:Y:S02]  /*8480*/  IADD3 R26, P6, PT, R246, R228.reuse, RZ ;  /* 0x000000e4f61a7210 */ /* 0x080fe40007fde0ff */
[----:B------:R-:W-:Y:S01]  /*8490*/  IADD3 R250, P5, PT, R44, R228, RZ ;  /* 0x000000e42cfa7210 */ /* 0x000fe20007fbe0ff */
[----:B------:R-:W-:Y:S01]  /*84a0*/  STL.64 [R1+0x8], R62 ;  /* 0x0000083e01007387 */ /* 0x000fe20000100a00 */
[----:B------:R-:W-:-:S03]  /*84b0*/  IMAD.MOV.U32 R61, RZ, RZ, R31 ;  /* 0x000000ffff3d7224 */ /* 0x000fc600078e001f */
[----:B------:R1:W-:Y:S01]  /*84c0*/  STL.64 [R1], R46 ;  /* 0x0000002e01007387 */ /* 0x0003e20000100a00 */
[----:B------:R-:W-:-:S03]  /*84d0*/  IMAD.MOV.U32 R31, RZ, RZ, R27 ;  /* 0x000000ffff1f7224 */ /* 0x000fc600078e001b */
[----:B------:R-:W2:Y:S01]  /*84e0*/  LDL.LU.64 R56, [R1+0x330] ;  /* 0x0003300001387983 */ /* 0x000ea20000300a00 */
[--C-:B------:R-:W-:Y:S02]  /*84f0*/  IMAD.X R27, R247, 0x1, R3.reuse, P6 ;  /* 0x00000001f71b7824 */ /* 0x100fe400030e0603 */
[----:B------:R-:W-:Y:S02]  /*8500*/  IMAD.X R251, R45, 0x1, R3, P5 ;  /* 0x000000012dfb7824 */ /* 0x000fe400028e0603 */
[----:B------:R-:W-:Y:S01]  /*8510*/  IMAD.MOV.U32 R64, RZ, RZ, R42 ;  /* 0x000000ffff407224 */ /* 0x000fe200078e002a */
[----:B------:R-:W2:Y:S01]  /*8520*/  LDL.LU.64 R44, [R1+0x328] ;  /* 0x00032800012c7983 */ /* 0x000ea20000300a00 */
[----:B-1----:R-:W-:Y:S01]  /*8530*/  IMAD.MOV.U32 R46, RZ, RZ, R28 ;  /* 0x000000ffff2e7224 */ /* 0x002fe200078e001c */
[----:B------:R-:W-:Y:S01]  /*8540*/  IADD3 R28, P6, PT, R244, R228, RZ ;  /* 0x000000e4f41c7210 */ /* 0x000fe20007fde0ff */
[----:B------:R-:W-:Y:S02]  /*8550*/  IMAD.MOV.U32 R65, RZ, RZ, R43 ;  /* 0x000000ffff417224 */ /* 0x000fe400078e002b */
[----:B------:R-:W2:Y:S01]  /*8560*/  LDL.LU.64 R42, [R1+0x320] ;  /* 0x00032000012a7983 */ /* 0x000ea20000300a00 */
[----:B------:R-:W-:Y:S01]  /*8570*/  IMAD.MOV.U32 R47, RZ, RZ, R29 ;  /* 0x000000ffff2f7224 */ /* 0x000fe200078e001d */
[----:B------:R-:W-:-:S02]  /*8580*/  IADD3.X R29, PT, PT, R245, R3, RZ, P6, !PT ;  /* 0x00000003f51d7210 */ /* 0x000fc400037fe4ff */
[----:B------:R-:W-:-:S05]  /*8590*/  IADD3 R246, P0, PT, R54, R228, RZ ;  /* 0x000000e436f67210 */ /* 0x000fca0007f1e0ff */
[----:B------:R-:W-:Y:S02]  /*85a0*/  IMAD.X R247, R55, 0x1, R3, P0 ;  /* 0x0000000137f77824 */ /* 0x000fe400000e0603 */
[----:B------:R-:W2:Y:S01]  /*85b0*/  LDL.LU.64 R54, [R1+0x318] ;  /* 0x0003180001367983 */ /* 0x000ea20000300a00 */
[-C--:B------:R-:W-:Y:S02]  /*85c0*/  IADD3 R244, P4, PT, R52, R228.reuse, RZ ;  /* 0x000000e434f47210 */ /* 0x080fe40007f9e0ff */
[----:B------:R-:W-:-:S03]  /*85d0*/  IADD3 R242, P5, PT, R50, R228, RZ ;  /* 0x000000e432f27210 */ /* 0x000fc60007fbe0ff */
[--C-:B------:R-:W-:Y:S02]  /*85e0*/  IMAD.X R245, R53, 0x1, R3.reuse, P4 ;  /* 0x0000000135f57824 */ /* 0x100fe400020e0603 */
[----:B------:R-:W2:Y:S01]  /*85f0*/  LDL.LU.64 R52, [R1+0x310] ;  /* 0x0003100001347983 */ /* 0x000ea20000300a00 */
[----:B------:R-:W-:-:S03]  /*8600*/  IMAD.X R243, R51, 0x1, R3, P5 ;  /* 0x0000000133f37824 */ /* 0x000fc600028e0603 */
[----:B------:R-:W2:Y:S04]  /*8610*/  LDL.LU.64 R50, [R1+0x308] ;  /* 0x0003080001327983 */ /* 0x000ea80000300a00 */
[----:B------:R-:W2:Y:S01]  /*8620*/  LDL.LU.64 R80, [R1+0x300] ;  /* 0x0003000001507983 */ /* 0x000ea20000300a00 */
[----:B------:R-:W-:Y:S02]  /*8630*/  IMAD.MOV.U32 R72, RZ, RZ, R48 ;  /* 0x000000ffff487224 */ /* 0x000fe400078e0030 */
[----:B------:R-:W-:Y:S01]  /*8640*/  IMAD.MOV.U32 R48, RZ, RZ, R30 ;  /* 0x000000ffff307224 */ /* 0x000fe200078e001e */
[----:B------:R-:W-:Y:S01]  /*8650*/  IADD3 R30, P6, PT, R60, R228, RZ ;  /* 0x000000e43c1e7210 */ /* 0x000fe20007fde0ff */
[----:B------:R-:W-:Y:S01]  /*8660*/  IMAD.MOV.U32 R73, RZ, RZ, R49 ;  /* 0x000000ffff497224 */ /* 0x000fe200078e0031 */
[----:B------:R-:W-:Y:S01]  /*8670*/  MOV R49, R31 ;  /* 0x0000001f00317202 */ /* 0x000fe20000000f00 */
[----:B------:R-:W2:Y:S01]  /*8680*/  LDL.LU.64 R62, [R1+0x2f8] ;  /* 0x0002f800013e7983 */ /* 0x000ea20000300a00 */
[----:B------:R-:W-:Y:S01]  /*8690*/  MOV R60, R32 ;  /* 0x00000020003c7202 */ /* 0x000fe20000000f00 */
[----:B------:R-:W-:Y:S01]  /*86a0*/  IMAD.X R31, R61, 0x1, R3, P6 ;  /* 0x000000013d1f7824 */ /* 0x000fe200030e0603 */
[----:B------:R-:W-:Y:S01]  /*86b0*/  IADD3 R32, P6, PT, R64, R228, RZ ;  /* 0x000000e440207210 */ /* 0x000fe20007fde0ff */
[----:B------:R-:W-:-:S02]  /*86c0*/  IMAD.MOV.U32 R61, RZ, RZ, R33 ;  /* 0x000000ffff3d7224 */ /* 0x000fc400078e0021 */
[----:B------:R-:W-:Y:S02]  /*86d0*/  IMAD.MOV.U32 R70, RZ, RZ, R40 ;  /* 0x000000ffff467224 */ /* 0x000fe400078e0028 */
[----:B------:R-:W-:Y:S01]  /*86e0*/  IMAD.X R33, R65, 0x1, R3, P6 ;  /* 0x0000000141217824 */ /* 0x000fe200030e0603 */
[-C--:B------:R-:W-:Y:S01]  /*86f0*/  IADD3 R40, P6, PT, R72, R228.reuse, RZ ;  /* 0x000000e448287210 */ /* 0x080fe20007fde0ff */
[----:B------:R-:W-:Y:S01]  /*8700*/  IMAD.MOV.U32 R82, RZ, RZ, R38 ;  /* 0x000000ffff527224 */ /* 0x000fe200078e0026 */
[----:B---3--:R-:W-:-:S05]  /*8710*/  IADD3 R238, P0, PT, R58, R228, RZ ;  /* 0x000000e43aee7210 */ /* 0x008fca0007f1e0ff */
[----:B------:R-:W-:Y:S02]  /*8720*/  IMAD.X R239, R59, 0x1, R3, P0 ;  /* 0x000000013bef7824 */ /* 0x000fe400000e0603 */
[----:B------:R-:W3:Y:S04]  /*8730*/  LDL.LU.64 R58, [R1+0x2e0] ;  /* 0x0002e000013a7983 */ /* 0x000ee80000300a00 */
[----:B------:R-:W3:Y:S01]  /*8740*/  LDL.LU.64 R68, [R1+0x2d8] ;  /* 0x0002d80001447983 */ /* 0x000ee20000300a00 */
[----:B----4-:R-:W-:-:S03]  /*8750*/  IADD3 R234, P5, PT, R34, R228, RZ ;  /* 0x000000e422ea7210 */ /* 0x010fc60007fbe0ff */
[----:B------:R-:W4:Y:S01]  /*8760*/  LDL.LU.64 R66, [R1+0x2d0] ;  /* 0x0002d00001427983 */ /* 0x000f220000300a00 */
[----:B------:R-:W-:Y:S02]  /*8770*/  IMAD.MOV.U32 R71, RZ, RZ, R41 ;  /* 0x000000ffff477224 */ /* 0x000fe400078e0029 */
[--C-:B------:R-:W-:Y:S01]  /*8780*/  IMAD.X R235, R35, 0x1, R3.reuse, P5 ;  /* 0x0000000123eb7824 */ /* 0x100fe200028e0603 */
[----:B------:R-:W3:Y:S01]  /*8790*/  LDL.LU.64 R64, [R1+0x2c8] ;  /* 0x0002c80001407983 */ /* 0x000ee20000300a00 */
[----:B--2---:R-:W-:Y:S01]  /*87a0*/  IADD3 R34, P0, PT, R56, R228, RZ ;  /* 0x000000e438227210 */ /* 0x004fe20007f1e0ff */
[--C-:B------:R-:W-:Y:S01]  /*87b0*/  IMAD.X R41, R73, 0x1, R3.reuse, P6 ;  /* 0x0000000149297824 */ /* 0x100fe200030e0603 */
[----:B------:R-:W-:Y:S01]  /*87c0*/  MOV R78, R48 ;  /* 0x00000030004e7202 */ /* 0x000fe20000000f00 */
[----:B------:R-:W2:Y:S02]  /*87d0*/  LDL.LU.64 R76, [R1+0x2c0] ;  /* 0x0002c000014c7983 */ /* 0x000ea40000300a00 */
[----:B------:R-:W-:Y:S01]  /*87e0*/  IMAD.X R35, R57, 0x1, R3, P0 ;  /* 0x0000000139237824 */ /* 0x000fe200000e0603 */
[-C--:B------:R-:W-:Y:S01]  /*87f0*/  IADD3 R48, P6, PT, R82, R228.reuse, RZ ;  /* 0x000000e452307210 */ /* 0x080fe20007fde0ff */
[----:B------:R-:W-:Y:S01]  /*8800*/  IMAD.MOV.U32 R83, RZ, RZ, R39 ;  /* 0x000000ffff537224 */ /* 0x000fe200078e0027 */
[----:B------:R-:W2:Y:S01]  /*8810*/  LDL.LU.64 R74, [R1+0x2b8] ;  /* 0x0002b800014a7983 */ /* 0x000ea20000300a00 */
[----:B------:R-:W-:Y:S01]  /*8820*/  IADD3 R38, P5, PT, R42, R228, RZ ;  /* 0x000000e42a267210 */ /* 0x000fe20007fbe0ff */
[----:B------:R-:W-:-:S02]  /*8830*/  IMAD.MOV.U32 R56, RZ, RZ, R46 ;  /* 0x000000ffff387224 */ /* 0x000fc400078e002e */
[----:B------:R-:W2:Y:S01]  /*8840*/  LDL.LU.64 R72, [R1+0x2b0] ;  /* 0x0002b00001487983 */ /* 0x000ea20000300a00 */
[----:B------:R-:W-:Y:S01]  /*8850*/  IADD3.X R39, PT, PT, R43, R3, RZ, P5, !PT ;  /* 0x000000032b277210 */ /* 0x000fe20002ffe4ff */
[----:B------:R-:W-:Y:S02]  /*8860*/  IMAD.MOV.U32 R79, RZ, RZ, R49 ;  /* 0x000000ffff4f7224 */ /* 0x000fe400078e0031 */
[----:B------:R-:W2:Y:S01]  /*8870*/  LDL.LU.64 R84, [R1+0x2a8] ;  /* 0x0002a80001547983 */ /* 0x000ea20000300a00 */
[----:B------:R-:W-:Y:S02]  /*8880*/  IMAD.X R49, R83, 0x1, R3, P6 ;  /* 0x0000000153317824 */ /* 0x000fe400030e0603 */
[----:B------:R-:W-:Y:S01]  /*8890*/  IMAD.MOV.U32 R57, RZ, RZ, R47 ;  /* 0x000000ffff397224 */ /* 0x000fe200078e002f */
[----:B------:R-:W2:Y:S01]  /*88a0*/  LDL.LU.64 R82, [R1+0x2a0] ;  /* 0x0002a00001527983 */ /* 0x000ea20000300a00 */
[----:B------:R-:W-:-:S05]  /*88b0*/  IADD3 R42, P0, PT, R54, R228, RZ ;  /* 0x000000e4362a7210 */ /* 0x000fca0007f1e0ff */
[----:B------:R-:W-:Y:S01]  /*88c0*/  IMAD.X R43, R55, 0x1, R3, P0 ;  /* 0x00000001372b7824 */ /* 0x000fe200000e0603 */
[-C--:B------:R-:W-:Y:S02]  /*88d0*/  IADD3 R46, P5, PT, R50, R228.reuse, RZ ;  /* 0x000000e4322e7210 */ /* 0x080fe40007fbe0ff */
[----:B------:R-:W-:-:S03]  /*88e0*/  IADD3 R50, P0, PT, R80, R228, RZ ;  /* 0x000000e450327210 */ /* 0x000fc60007f1e0ff */
[--C-:B------:R-:W-:Y:S02]  /*88f0*/  IMAD.X R47, R51, 0x1, R3.reuse, P5 ;  /* 0x00000001332f7824 */ /* 0x100fe400028e0603 */
[----:B------:R-:W-:Y:S02]  /*8900*/  IMAD.X R51, R81, 0x1, R3, P0 ;  /* 0x0000000151337824 */ /* 0x000fe400000e0603 */
[----:B------:R-:W2:Y:S04]  /*8910*/  LDL.LU.64 R80, [R1+0x298] ;  /* 0x0002980001507983 */ /* 0x000ea80000300a00 */
        /* <DEDUP_REMOVED lines=21> */
[----:B------:R1:W-:Y:S04]  /*8a70*/  STL [R1+0x2f0], R230 ;  /* 0x0002f0e601007387 */ /* 0x0003e80000100800 */
        /* <DEDUP_REMOVED lines=44> */
[----:B------:R-:W1:Y:S01]  /*8d40*/  LDL.LU.64 R136, [R1+0x4a8] ;  /* 0x0004a80001887983 */ /* 0x000e620000300a00 */
[----:B------:R-:W-:-:S05]  /*8d50*/  IADD3 R236, P4, PT, R36, R228, RZ ;  /* 0x000000e424ec7210 */ /* 0x000fca0007f9e0ff */
[----:B------:R-:W-:Y:S01]  /*8d60*/  IMAD.X R237, R37, 0x1, R3, P4 ;  /* 0x0000000125ed7824 */ /* 0x000fe200020e0603 */
[----:B------:R-:W-:-:S05]  /*8d70*/  IADD3 R36, P4, PT, R44, R228, RZ ;  /* 0x000000e42c247210 */ /* 0x000fca0007f9e0ff */
[----:B------:R-:W-:Y:S01]  /*8d80*/  IMAD.X R37, R45, 0x1, R3, P4 ;  /* 0x000000012d257824 */ /* 0x000fe200020e0603 */
[----:B------:R-:W-:-:S05]  /*8d90*/  IADD3 R44, P4, PT, R52, R228, RZ ;  /* 0x000000e4342c7210 */ /* 0x000fca0007f9e0ff */
[----:B------:R-:W-:Y:S01]  /*8da0*/  IMAD.X R45, R53, 0x1, R3, P4 ;  /* 0x00000001352d7824 */ /* 0x000fe200020e0603 */
[-C--:B------:R-:W-:Y:S01]  /*8db0*/  IADD3 R52, P4, PT, R62, R228.reuse, RZ ;  /* 0x000000e43e347210 */ /* 0x080fe20007f9e0ff */
[----:B------:R-:W-:Y:S01]  /*8dc0*/  IMAD.MOV.U32 R86, RZ, RZ, R60 ;  /* 0x000000ffff567224 */ /* 0x000fe200078e003c */
[----:B---3--:R-:W-:-:S03]  /*8dd0*/  IADD3 R54, P5, PT, R58, R228, RZ ;  /* 0x000000e43a367210 */ /* 0x008fc60007fbe0ff */
[----:B------:R-:W-:Y:S01]  /*8de0*/  IMAD.X R53, R63, 0x1, R3, P4 ;  /* 0x000000013f357824 */ /* 0x000fe200020e0603 */
[-C--:B----4-:R-:W-:Y:S01]  /*8df0*/  IADD3 R60, P4, PT, R66, R228.reuse, RZ ;  /* 0x000000e4423c7210 */ /* 0x090fe20007f9e0ff */
[----:B------:R-:W-:Y:S01]  /*8e00*/  IMAD.MOV.U32 R87, RZ, RZ, R61 ;  /* 0x000000ffff577224 */ /* 0x000fe200078e003d */
[----:B------:R-:W-:-:S03]  /*8e10*/  IADD3 R58, P0, PT, R68, R228, RZ ;  /* 0x000000e4443a7210 */ /* 0x000fc60007f1e0ff */
[--C-:B------:R-:W-:Y:S01]  /*8e20*/  IMAD.X R61, R67, 0x1, R3.reuse, P4 ;  /* 0x00000001433d7824 */ /* 0x100fe200020e0603 */
[-C--:B--2---:R-:W-:Y:S02]  /*8e30*/  IADD3 R68, P4, PT, R74, R228.reuse, RZ ;  /* 0x000000e44a447210 */ /* 0x084fe40007f9e0ff */
[----:B------:R-:W-:Y:S01]  /*8e40*/  IADD3.X R55, PT, PT, R59, R3, RZ, P5, !PT ;  /* 0x000000033b377210 */ /* 0x000fe20002ffe4ff */
[--C-:B------:R-:W-:Y:S01]  /*8e50*/  IMAD.X R59, R69, 0x1, R3.reuse, P0 ;  /* 0x00000001453b7824 */ /* 0x100fe200000e0603 */
[-C--:B------:R-:W-:Y:S02]  /*8e60*/  IADD3 R62, P5, PT, R64, R228.reuse, RZ ;  /* 0x000000e4403e7210 */ /* 0x080fe40007fbe0ff */
[-C--:B------:R-:W-:Y:S01]  /*8e70*/  IADD3 R66, P0, PT, R76, R228.reuse, RZ ;  /* 0x000000e44c427210 */ /* 0x080fe20007f1e0ff */
[--C-:B------:R-:W-:Y:S01]  /*8e80*/  IMAD.X R69, R75, 0x1, R3.reuse, P4 ;  /* 0x000000014b457824 */ /* 0x100fe200020e0603 */
[-C--:B------:R-:W-:Y:S01]  /*8e90*/  IADD3 R76, P4, PT, R82, R228.reuse, RZ ;  /* 0x000000e4524c7210 */ /* 0x080fe20007f9e0ff */
[----:B------:R-:W-:Y:S01]  /*8ea0*/  IMAD.MOV.U32 R94, RZ, RZ, R56 ;  /* 0x000000ffff5e7224 */ /* 0x000fe200078e0038 */
[-C--:B------:R-:W-:Y:S01]  /*8eb0*/  IADD3 R56, P6, PT, R70, R228.reuse, RZ ;  /* 0x000000e446387210 */ /* 0x080fe20007fde0ff */
[--C-:B------:R-:W-:Y:S01]  /*8ec0*/  IMAD.X R63, R65, 0x1, R3.reuse, P5 ;  /* 0x00000001413f7824 */ /* 0x100fe200028e0603 */
[-C--:B------:R-:W-:Y:S01]  /*8ed0*/  IADD3 R70, P5, PT, R72, R228.reuse, RZ ;  /* 0x000000e448467210 */ /* 0x080fe20007fbe0ff */
[--C-:B------:R-:W-:Y:S01]  /*8ee0*/  IMAD.X R67, R77, 0x1, R3.reuse, P0 ;  /* 0x000000014d437824 */ /* 0x100fe200000e0603 */
[-C--:B------:R-:W-:Y:S01]  /*8ef0*/  IADD3 R74, P0, PT, R84, R228.reuse, RZ ;  /* 0x000000e4544a7210 */ /* 0x080fe20007f1e0ff */
[----:B------:R-:W-:Y:S01]  /*8f00*/  IMAD.X R77, R83, 0x1, R3, P4 ;  /* 0x00000001534d7824 */ /* 0x000fe200020e0603 */
[----:B------:R-:W-:Y:S01]  /*8f10*/  IADD3 R84, P4, PT, R90, R228, RZ ;  /* 0x000000e45a547210 */ /* 0x000fe20007f9e0ff */
[----:B------:R-:W-:-:S02]  /*8f20*/  IMAD.MOV.U32 R95, RZ, RZ, R57 ;  /* 0x000000ffff5f7224 */ /* 0x000fc400078e0039 */
[--C-:B------:R-:W-:Y:S01]  /*8f30*/  IMAD.X R57, R71, 0x1, R3.reuse, P6 ;  /* 0x0000000147397824 */ /* 0x100fe200030e0603 */
[-C--:B------:R-:W-:Y:S01]  /*8f40*/  IADD3 R64, P6, PT, R78, R228.reuse, RZ ;  /* 0x000000e44e407210 */ /* 0x080fe20007fde0ff */
[--C-:B------:R-:W-:Y:S01]  /*8f50*/  IMAD.X R71, R73, 0x1, R3.reuse, P5 ;  /* 0x0000000149477824 */ /* 0x100fe200028e0603 */
[-C--:B------:R-:W-:Y:S01]  /*8f60*/  IADD3 R78, P5, PT, R80, R228.reuse, RZ ;  /* 0x000000e4504e7210 */ /* 0x080fe20007fbe0ff */
[--C-:B------:R-:W-:Y:S01]  /*8f70*/  IMAD.X R75, R85, 0x1, R3.reuse, P0 ;  /* 0x00000001554b7824 */ /* 0x100fe200000e0603 */
[-C--:B------:R-:W-:Y:S01]  /*8f80*/  IADD3 R82, P0, PT, R92, R228.reuse, RZ ;  /* 0x000000e45c527210 */ /* 0x080fe20007f1e0ff */
[--C-:B------:R-:W-:Y:S01]  /*8f90*/  IMAD.X R85, R91, 0x1, R3.reuse, P4 ;  /* 0x000000015b557824 */ /* 0x100fe200020e0603 */
[----:B------:R-:W-:Y:S02]  /*8fa0*/  IADD3.X R65, PT, PT, R79, R3, RZ, P6, !PT ;  /* 0x000000034f417210 */ /* 0x000fe400037fe4ff */
[-C--:B------:R-:W-:Y:S01]  /*8fb0*/  IADD3 R92, P4, PT, R98, R228.reuse, RZ ;  /* 0x000000e4625c7210 */ /* 0x080fe20007f9e0ff */
[----:B------:R-:W-:Y:S01]  /*8fc0*/  IMAD.X R83, R93, 0x1, R3, P0 ;  /* 0x000000015d537824 */ /* 0x000fe200000e0603 */
[----:B------:R-:W-:-:S02]  /*8fd0*/  IADD3 R72, P6, PT, R86, R228, RZ ;  /* 0x000000e456487210 */ /* 0x000fc40007fde0ff */
[-C--:B------:R-:W-:Y:S02]  /*8fe0*/  IADD3.X R79, PT, PT, R81, R3.reuse, RZ, P5, !PT ;  /* 0x00000003514f7210 */ /* 0x080fe40002ffe4ff */
[-C--:B------:R-:W-:Y:S02]  /*8ff0*/  IADD3 R86, P5, PT, R88, R228.reuse, RZ ;  /* 0x000000e458567210 */ /* 0x080fe40007fbe0ff */
[-C--:B------:R-:W-:Y:S02]  /*9000*/  IADD3 R90, P0, PT, R104, R228.reuse, RZ ;  /* 0x000000e4685a7210 */ /* 0x080fe40007f1e0ff */
[----:B------:R-:W-:Y:S01]  /*9010*/  IADD3.X R93, PT, PT, R99, R3, RZ, P4, !PT ;  /* 0x00000003635d7210 */ /* 0x000fe200027fe4ff */
[--C-:B------:R-:W-:Y:S01]  /*9020*/  IMAD.X R73, R87, 0x1, R3.reuse, P6 ;  /* 0x0000000157497824 */ /* 0x100fe200030e0603 */
[-C--:B------:R-:W-:Y:S01]  /*9030*/  IADD3 R98, P4, PT, R100, R228.reuse, RZ ;  /* 0x000000e464627210 */ /* 0x080fe20007f9e0ff */
        /* <DEDUP_REMOVED lines=10> */
[----:B------:R-:W-:Y:S01]  /*90e0*/  IMAD.X R97, R103, 0x1, R3, P0 ;  /* 0x0000000167617824 */ /* 0x000fe200000e0603 */
[----:B------:R-:W-:-:S02]  /*90f0*/  IADD3 R102, P0, PT, R112, R228, RZ ;  /* 0x000000e470667210 */ /* 0x000fc40007f1e0ff */
[----:B------:R-:W-:Y:S02]  /*9100*/  IADD3.X R105, PT, PT, R111, R3, RZ, P4, !PT ;  /* 0x000000036f697210 */ /* 0x000fe400027fe4ff */
[----:B------:R-:W-:Y:S01]  /*9110*/  IADD3 R106, P5, PT, R108, R228, RZ ;  /* 0x000000e46c6a7210 */ /* 0x000fe20007fbe0ff */
[----:B------:R-:W-:Y:S01]  /*9120*/  IMAD.X R89, R107, 0x1, R3, P6 ;  /* 0x000000016b597824 */ /* 0x000fe200030e0603 */
[----:B------:R-:W-:Y:S01]  /*9130*/  SHF.L.U64.HI R132, R143, 0x2, R133 ;  /* 0x000000028f847819 */ /* 0x000fe20000010285 */
[--C-:B------:R-:W-:Y:S01]  /*9140*/  IMAD.X R103, R113, 0x1, R3.reuse, P0 ;  /* 0x0000000171677824 */ /* 0x100fe200000e0603 */
[----:B------:R-:W-:Y:S02]  /*9150*/  IADD3 R100, P6, PT, R114, R230, RZ ;  /* 0x000000e672647210 */ /* 0x000fe40007fde0ff */
[-C--:B------:R-:W-:Y:S01]  /*9160*/  IADD3 R112, P4, PT, R118, R228.reuse, RZ ;  /* 0x000000e476707210 */ /* 0x080fe20007f9e0ff */
[----:B------:R-:W-:Y:S01]  /*9170*/  IMAD.X R107, R109, 0x1, R3, P5 ;  /* 0x000000016d6b7824 */ /* 0x000fe200028e0603 */
[----:B------:R-:W-:-:S02]  /*9180*/  IADD3 R110, P0, PT, R120, R228, RZ ;  /* 0x000000e4786e7210 */ /* 0x000fc40007f1e0ff */
[----:B------:R-:W-:Y:S01]  /*9190*/  IADD3 R114, P5, PT, R116, R228, RZ ;  /* 0x000000e474727210 */ /* 0x000fe20007fbe0ff */
[--C-:B------:R-:W-:Y:S02]  /*91a0*/  IMAD.X R113, R119, 0x1, R3.reuse, P4 ;  /* 0x0000000177717824 */ /* 0x100fe400020e0603 */
[----:B------:R-:W-:Y:S01]  /*91b0*/  IMAD.X R101, R115, 0x1, R132, P6 ;  /* 0x0000000173657824 */ /* 0x000fe200030e0684 */
[----:B------:R-:W-:Y:S01]  /*91c0*/  IADD3 R108, P6, PT, R122, R230, RZ ;  /* 0x000000e67a6c7210 */ /* 0x000fe20007fde0ff */
[--C-:B------:R-:W-:Y:S02]  /*91d0*/  IMAD.X R111, R121, 0x1, R3.reuse, P0 ;  /* 0x00000001796f7824 */ /* 0x100fe400000e0603 */
[----:B------:R-:W-:Y:S01]  /*91e0*/  IMAD.X R115, R117, 0x1, R3, P5 ;  /* 0x0000000175737824 */ /* 0x000fe200028e0603 */
[-C--:B------:R-:W-:Y:S02]  /*91f0*/  IADD3 R120, P4, PT, R126, R228.reuse, RZ ;  /* 0x000000e47e787210 */ /* 0x080fe40007f9e0ff */
[----:B------:R-:W-:-:S02]  /*9200*/  IADD3 R118, P0, PT, R128, R228, RZ ;  /* 0x000000e480767210 */ /* 0x000fc40007f1e0ff */
[----:B------:R-:W-:Y:S01]  /*9210*/  IADD3 R122, P5, PT, R124, R228, RZ ;  /* 0x000000e47c7a7210 */ /* 0x000fe20007fbe0ff */
[--C-:B------:R-:W-:Y:S01]  /*9220*/  IMAD.X R121, R127, 0x1, R3.reuse, P4 ;  /* 0x000000017f797824 */ /* 0x100fe200020e0603 */
[----:B------:R-:W-:Y:S01]  /*9230*/  IADD3.X R119, PT, PT, R129, R3, RZ, P0, !PT ;  /* 0x0000000381777210 */ /* 0x000fe200007fe4ff */
[--C-:B------:R-:W-:Y:S01]  /*9240*/  IMAD.X R109, R123, 0x1, R132.reuse, P6 ;  /* 0x000000017b6d7824 */ /* 0x100fe200030e0684 */
[----:B------:R-:W-:Y:S01]  /*9250*/  IADD3 R116, P6, PT, R130, R230, RZ ;  /* 0x000000e682747210 */ /* 0x000fe20007fde0ff */
[----:B------:R-:W-:Y:S01]  /*9260*/  IMAD.X R123, R125, 0x1, R3, P5 ;  /* 0x000000017d7b7824 */ /* 0x000fe200028e0603 */
[-C--:B------:R-:W-:Y:S02]  /*9270*/  IADD3 R126, P0, PT, R146, R228.reuse, RZ ;  /* 0x000000e4927e7210 */ /* 0x080fe40007f1e0ff */
[-C--:B------:R-:W-:Y:S01]  /*9280*/  IADD3 R128, P4, PT, R144, R228.reuse, RZ ;  /* 0x000000e490807210 */ /* 0x080fe20007f9e0ff */
[----:B------:R-:W-:Y:S01]  /*9290*/  IMAD.X R117, R131, 0x1, R132, P6 ;  /* 0x0000000183757824 */ /* 0x000fe200030e0684 */
[----:B------:R-:W-:-:S03]  /*92a0*/  IADD3 R130, P5, PT, R134, R228, RZ ;  /* 0x000000e486827210 */ /* 0x000fc60007fbe0ff */
[--C-:B------:R-:W-:Y:S01]  /*92b0*/  IMAD.X R129, R145, 0x1, R3.reuse, P4 ;  /* 0x0000000191817824 */ /* 0x100fe200020e0603 */
[----:B------:R-:W-:Y:S01]  /*92c0*/  IADD3 R124, P6, PT, R148, R230, RZ ;  /* 0x000000e6947c7210 */ /* 0x000fe20007fde0ff */
[--C-:B------:R-:W-:Y:S02]  /*92d0*/  IMAD.X R127, R147, 0x1, R3.reuse, P0 ;  /* 0x00000001937f7824 */ /* 0x100fe400000e0603 */
        /* <DEDUP_REMOVED lines=8> */
[--C-:B------:R-:W-:Y:S01]  /*9360*/  IMAD.X R149, R151, 0x1, R3.reuse, P5 ;  /* 0x0000000197957824 */ /* 0x100fe200028e0603 */
[-C--:B------:R-:W-:Y:S02]  /*9370*/  IADD3 R152, P0, PT, R162, R228.reuse, RZ ;  /* 0x000000e4a2987210 */ /* 0x080fe40007f1e0ff */
[----:B------:R-:W-:Y:S02]  /*9380*/  IADD3 R154, P4, PT, R160, R228, RZ ;  /* 0x000000e4a09a7210 */ /* 0x000fe40007f9e0ff */
[----:B------:R-:W-:Y:S02]  /*9390*/  IADD3.X R135, PT, PT, R157, R132, RZ, P6, !PT ;  /* 0x000000849d877210 */ /* 0x000fe400037fe4ff */
[----:B------:R-:W-:Y:S01]  /*93a0*/  IADD3 R156, P5, PT, R158, R228, RZ ;  /* 0x000000e49e9c7210 */ /* 0x000fe20007fbe0ff */
[--C-:B------:R-:W-:Y:S01]  /*93b0*/  IMAD.X R155, R161, 0x1, R3.reuse, P4 ;  /* 0x00000001a19b7824 */ /* 0x100fe200020e0603 */
[----:B------:R-:W-:Y:S01]  /*93c0*/  IADD3 R150, P6, PT, R164, R230, RZ ;  /* 0x000000e6a4967210 */ /* 0x000fe20007fde0ff */
[----:B------:R-:W-:Y:S01]  /*93d0*/  IMAD.X R153, R163, 0x1, R3, P0 ;  /* 0x00000001a3997824 */ /* 0x000fe200000e0603 */
[----:B------:R-:W-:-:S02]  /*93e0*/  IADD3.X R157, PT, PT, R159, R3, RZ, P5, !PT ;  /* 0x000000039f9d7210 */ /* 0x000fc40002ffe4ff */
        /* <DEDUP_REMOVED lines=9> */
[----:B------:R-:W-:Y:S01]  /*9480*/  IADD3 R170, P4, PT, R176, R228, RZ ;  /* 0x000000e4b0aa7210 */ /* 0x000fe20007f9e0ff */
[----:B------:R-:W-:-:S03]  /*9490*/  IMAD.X R159, R173, 0x1, R132, P6 ;  /* 0x00000001ad9f7824 */ /* 0x000fc600030e0684 */
[----:B------:R-:W-:Y:S02]  /*94a0*/  IADD3.X R171, PT, PT, R177, R3, RZ, P4, !PT ;  /* 0x00000003b1ab7210 */ /* 0x000fe400027fe4ff */
[----:B------:R-:W-:Y:S01]  /*94b0*/  IADD3 R172, P5, PT, R174, R228, RZ ;  /* 0x000000e4aeac7210 */ /* 0x000fe20007fbe0ff */
[----:B------:R-:W-:Y:S01]  /*94c0*/  IMAD.X R169, R179, 0x1, R3, P0 ;  /* 0x00000001b3a97824 */ /* 0x000fe200000e0603 */
[----:B------:R-:W-:-:S03]  /*94d0*/  IADD3 R166, P6, PT, R180, R230, RZ ;  /* 0x000000e6b4a67210 */ /* 0x000fc60007fde0ff */
[--C-:B------:R-:W-:Y:S01]  /*94e0*/  IMAD.X R173, R175, 0x1, R3.reuse, P5 ;  /* 0x00000001afad7824 */ /* 0x100fe200028e0603 */
[-C--:B------:R-:W-:Y:S02]  /*94f0*/  IADD3 R178, P4, PT, R184, R228.reuse, RZ ;  /* 0x000000e4b8b27210 */ /* 0x080fe40007f9e0ff */
[-C--:B------:R-:W-:Y:S02]  /*9500*/  IADD3 R176, P0, PT, R186, R228.reuse, RZ ;  /* 0x000000e4bab07210 */ /* 0x080fe40007f1e0ff */
[----:B------:R-:W-:Y:S01]  /*9510*/  IADD3 R180, P5, PT, R182, R228, RZ ;  /* 0x000000e4b6b47210 */ /* 0x000fe20007fbe0ff */
[--C-:B------:R-:W-:Y:S02]  /*9520*/  IMAD.X R179, R185, 0x1, R3.reuse, P4 ;  /* 0x00000001b9b37824 */ /* 0x100fe400020e0603 */
[----:B------:R-:W-:Y:S01]  /*9530*/  IMAD.X R167, R181, 0x1, R132, P6 ;  /* 0x00000001b5a77824 */ /* 0x000fe200030e0684 */
[----:B------:R-:W-:Y:S01]  /*9540*/  IADD3 R174, P6, PT, R188, R230, RZ ;  /* 0x000000e6bcae7210 */ /* 0x000fe20007fde0ff */
[----:B------:R-:W-:-:S02]  /*9550*/  IMAD.X R177, R187, 0x1, R3, P0 ;  /* 0x00000001bbb17824 */ /* 0x000fc400000e0603 */
[--C-:B------:R-:W-:Y:S01]  /*9560*/  IMAD.X R181, R183, 0x1, R3.reuse, P5 ;  /* 0x00000001b7b57824 */ /* 0x100fe200028e0603 */
[-C--:B------:R-:W-:Y:S02]  /*9570*/  IADD3 R186, P4, PT, R192, R228.reuse, RZ ;  /* 0x000000e4c0ba7210 */ /* 0x080fe40007f9e0ff */
[-C--:B------:R-:W-:Y:S02]  /*9580*/  IADD3 R184, P0, PT, R194, R228.reuse, RZ ;  /* 0x000000e4c2b87210 */ /* 0x080fe40007f1e0ff */
[----:B------:R-:W-:Y:S01]  /*9590*/  IADD3 R188, P5, PT, R190, R228, RZ ;  /* 0x000000e4bebc7210 */ /* 0x000fe20007fbe0ff */
[--C-:B------:R-:W-:Y:S01]  /*95a0*/  IMAD.X R187, R193, 0x1, R3.reuse, P4 ;  /* 0x00000001c1bb7824 */ /* 0x100fe200020e0603 */
[----:B------:R-:W-:Y:S01]  /*95b0*/  IADD3.X R185, PT, PT, R195, R3, RZ, P0, !PT ;  /* 0x00000003c3b97210 */ /* 0x000fe200007fe4ff */
[----:B------:R-:W-:Y:S01]  /*95c0*/  IMAD.X R175, R189, 0x1, R132, P6 ;  /* 0x00000001bdaf7824 */ /* 0x000fe200030e0684 */
[----:B------:R-:W-:Y:S01]  /*95d0*/  IADD3 R182, P6, PT, R196, R230, RZ ;  /* 0x000000e6c4b67210 */ /* 0x000fe20007fde0ff */
[----:B------:R-:W-:Y:S01]  /*95e0*/  IMAD.X R189, R191, 0x1, R3, P5 ;  /* 0x00000001bfbd7824 */ /* 0x000fe200028e0603 */
[----:B------:R-:W-:-:S02]  /*95f0*/  IADD3 R192, P0, PT, R210, R228, RZ ;  /* 0x000000e4d2c07210 */ /* 0x000fc40007f1e0ff */
        /* <DEDUP_REMOVED lines=24> */
[-C--:B------:R-:W-:Y:S02]  /*9780*/  IADD3 R222, P0, PT, R226, R228.reuse, RZ ;  /* 0x000000e4e2de7210 */ /* 0x080fe40007f1e0ff */
[-C--:B------:R-:W-:Y:S01]  /*9790*/  IADD3 R226, P5, PT, R140, R228.reuse, RZ ;  /* 0x000000e48ce27210 */ /* 0x080fe20007fbe0ff */
[--C-:B------:R-:W-:Y:S02]  /*97a0*/  IMAD.X R225, R203, 0x1, R3.reuse, P4 ;  /* 0x00000001cbe17824 */ /* 0x100fe400020e0603 */
[----:B------:R-:W-:Y:S01]  /*97b0*/  IMAD.X R215, R207, 0x1, R132, P6 ;  /* 0x00000001cfd77824 */ /* 0x000fe200030e0684 */
[----:B------:R-:W-:Y:S01]  /*97c0*/  IADD3 R228, P4, PT, R138, R228, RZ ;  /* 0x000000e48ae47210 */ /* 0x000fe20007f9e0ff */
[----:B------:R-:W-:Y:S01]  /*97d0*/  VIADD R231, R231, 0xffffffbe ;  /* 0xffffffbee7e77836 */ /* 0x000fe20000000000 */
[----:B------:R2:W5:Y:S01]  /*97e0*/  LDL.LU.64 R206, [R1+0x5f8] ;  /* 0x0005f80001ce7983 */ /* 0x0005620000300a00 */
[----:B-1----:R-:W-:Y:S01]  /*97f0*/  IADD3 R230, P6, PT, R136, R230, RZ ;  /* 0x000000e688e67210 */ /* 0x002fe20007fde0ff */
[----:B------:R-:W-:-:S02]  /*9800*/  IMAD.X R223, R227, 0x1, R3, P0 ;  /* 0x00000001e3df7824 */ /* 0x000fc400000e0603 */
[----:B------:R2:W5:Y:S01]  /*9810*/  LDL.LU.64 R204, [R1+0x5f0] ;  /* 0x0005f00001cc7983 */ /* 0x0005620000300a00 */
[--C-:B------:R-:W-:Y:S02]  /*9820*/  IMAD.X R227, R141, 0x1, R3.reuse, P5 ;  /* 0x000000018de37824 */ /* 0x100fe400028e0603 */
[----:B------:R-:W-:Y:S01]  /*9830*/  IMAD.X R229, R139, 0x1, R3, P4 ;  /* 0x000000018be57824 */ /* 0x000fe200020e0603 */
[----:B------:R2:W5:Y:S01]  /*9840*/  LDL.LU.64 R202, [R1+0x5e8] ;  /* 0x0005e80001ca7983 */ /* 0x0005620000300a00 */
[----:B------:R-:W-:Y:S01]  /*9850*/  ISETP.GE.U32.AND P4, PT, R231, 0x7fffff9f, PT ;  /* 0x7fffff9fe700780c */ /* 0x000fe20003f86070 */
[----:B------:R-:W-:Y:S02]  /*9860*/  IMAD.X R231, R137, 0x1, R132, P6 ;  /* 0x0000000189e77824 */ /* 0x000fe400030e0684 */
[----:B------:R2:W5:Y:S04]  /*9870*/  LDL.LU.64 R140, [R1+0x5e0] ;  /* 0x0005e000018c7983 */ /* 0x0005680000300a00 */
[----:B------:R2:W5:Y:S04]  /*9880*/  LDL.LU.64 R138, [R1+0x5d8] ;  /* 0x0005d800018a7983 */ /* 0x0005680000300a00 */
[----:B------:R2:W5:Y:S01]  /*9890*/  LDL.LU.64 R136, [R1+0x5d0] ;  /* 0x0005d00001887983 */ /* 0x0005620000300a00 */
[----:B------:R-:W-:Y:S01]  /*98a0*/  VIADD R2, R2, 0x1f ;  /* 0x0000001f02027836 */ /* 0x000fe20000000000 */
[----:B------:R-:W-:-:S04]  /*98b0*/  ISETP.NE.U32.AND P0, PT, RZ, UR8, PT ;  /* 0x00000008ff007c0c */ /* 0x000fc8000bf05070 */
[----:B------:R-:W-:Y:S02]  /*98c0*/  ISETP.LT.OR P5, PT, R2, 0x20, P0 ;  /* 0x000000200200780c */ /* 0x000fe400007a1670 */
[----:B------:R-:W1:Y:S02]  /*98d0*/  S2R R2, SR_TID.X ;  /* 0x0000000000027919 */ /* 0x000e640000002100 */
[----:B-1----:R-:W-:-:S04]  /*98e0*/  LOP3.LUT R2, R2, 0x7f, RZ, 0xc0, !PT ;  /* 0x0000007f02027812 */ /* 0x002fc800078ec0ff */
[----:B------:R-:W-:-:S05]  /*98f0*/  SHF.L.U32 R2, R2, 0x2, RZ ;  /* 0x0000000202027819 */ /* 0x000fca00000006ff */
[----:B--2---:R-:W-:Y:S05]  /*9900*/  @P5 BRA `(.L_x_7) ;  /* 0x00000004005c5947 */ /* 0x004fea0003800000 */
[----:B------:R-:W-:Y:S01]  /*9910*/  UIADD3 UR7, UPT, UPT, UR10, 0x20000, URZ ;  /* 0x000200000a077890 */ /* 0x000fe2000fffe0ff */
[----:B------:R-:W-:Y:S01]  /*9920*/  UMOV UR6, URZ ;  /* 0x000000ff00067c82 */ /* 0x000fe20008000000 */
[----:B------:R-:W-:Y:S02]  /*9930*/  UIADD3 UR5, UPT, UPT, UR11, 0x108, URZ ;  /* 0x000001080b057890 */ /* 0x000fe4000fffe0ff */
[----:B------:R-:W-:Y:S02]  /*9940*/  USHF.R.U32.HI UR7, URZ, 0x4, UR7 ;  /* 0x00000004ff077899 */ /* 0x000fe40008011607 */
[----:B------:R-:W-:Y:S02]  /*9950*/  UIADD3 UR8, UPT, UPT, UR11, 0x110, URZ ;  /* 0x000001100b087890 */ /* 0x000fe4000fffe0ff */
[----:B------:R-:W-:Y:S02]  /*9960*/  USGXT.U32 UR46, UR7, 0xe ;  /* 0x0000000e072e789a */ /* 0x000fe40008000000 */
[----:B------:R-:W-:-:S02]  /*9970*/  UIADD3 UR9, UPT, UPT, UR11, 0x118, URZ ;  /* 0x000001180b097890 */ /* 0x000fc4000fffe0ff */
[----:B------:R-:W-:Y:S02]  /*9980*/  UIADD3 UR50, UP1, UPT, UR46, 0x2, URZ ;  /* 0x000000022e327890 */ /* 0x000fe4000ff3e0ff */
[----:B------:R-:W-:Y:S02]  /*9990*/  UIADD3 UR14, UPT, UPT, UR11, 0x40, URZ ;  /* 0x000000400b0e7890 */ /* 0x000fe4000fffe0ff */
[----:B------:R-:W-:Y:S02]  /*99a0*/  UIADD3.X UR51, UPT, UPT, UR6, 0x40004040, URZ, UP1, !UPT ;  /* 0x4000404006337890 */ /* 0x000fe40008ffe4ff */
[----:B------:R-:W-:Y:S02]  /*99b0*/  UIADD3 UR15, UPT, UPT, UR11, 0x120, URZ ;  /* 0x000001200b0f7890 */ /* 0x000fe4000fffe0ff */
[----:B------:R-:W-:Y:S02]  /*99c0*/  UIADD3.64 UR56, UPT, UPT, UR50, 0x2, URZ ;  /* 0x0000000232387897 */ /* 0x000fe4000fffe0ff */
[----:B------:R-:W-:-:S02]  /*99d0*/  UIADD3.64 UR58, UPT, UPT, UR50, 0x4, URZ ;  /* 0x00000004323a7897 */ /* 0x000fc4000fffe0ff */
[----:B------:R-:W-:Y:S02]  /*99e0*/  UIADD3 UR16, UPT, UPT, UR11, 0x40, URZ ;  /* 0x000000400b107890 */ /* 0x000fe4000fffe0ff */
[----:B------:R-:W-:Y:S02]  /*99f0*/  UIADD3 UR17, UPT, UPT, UR11, 0x128, URZ ;  /* 0x000001280b117890 */ /* 0x000fe4000fffe0ff */
[----:B------:R-:W-:Y:S02]  /*9a00*/  UIADD3 UR18, UPT, UPT, UR11, 0x40, URZ ;  /* 0x000000400b127890 */ /* 0x000fe4000fffe0ff */
[----:B------:R-:W-:Y:S01]  /*9a10*/  UIADD3 UR19, UPT, UPT, UR11, 0x130, URZ ;  /* 0x000001300b137890 */ /* 0x000fe2000fffe0ff */
[----:B------:R-:W-:Y:S01]  /*9a20*/  UMOV UR34, 0x0 ;  /* 0x0000000000227882 */ /* 0x000fe20000000000 */
[----:B------:R-:W-:Y:S01]  /*9a30*/  UMOV UR35, 0x8100910 ;  /* 0x0810091000237882 */ /* 0x000fe20000000000 */
[----:B------:R-:W-:Y:S02]  /*9a40*/  UIADD3 UR20, UPT, UPT, UR11, 0x40, URZ ;  /* 0x000000400b147890 */ /* 0x000fe4000fffe0ff */
[----:B------:R-:W-:Y:S01]  /*9a50*/  UIADD3 UR21, UPT, UPT, UR11, 0x138, URZ ;  /* 0x000001380b157890 */ /* 0x000fe2000fffe0ff */
[----:B------:R-:W-:Y:S01]  /*9a60*/  UMOV UR47, 0x40004040 ;  /* 0x40004040002f7882 */ /* 0x000fe20000000000 */
[----:B------:R-:W-:-:S02]  /*9a70*/  UIADD3 UR22, UPT, UPT, UR11, 0x80, URZ ;  /* 0x000000800b167890 */ /* 0x000fc4000fffe0ff */
[----:B------:R1:W-:Y:S01]  /*9a80*/  UTCHMMA tmem[UR13], gdesc[UR46], tmem[UR11], tmem[UR34], idesc[UR35], !UPT ;  /* 0x00ff222e0d0079ea */ /* 0x0003e2000f80000b */
[----:B------:R-:W-:Y:S02]  /*9a90*/  UIADD3 UR23, UPT, UPT, UR11, 0x140, URZ ;  /* 0x000001400b177890 */ /* 0x000fe4000fffe0ff */
[----:B------:R1:W-:Y:S01]  /*9aa0*/  UTCHMMA tmem[UR5], gdesc[UR50], tmem[UR11], tmem[UR34], idesc[UR35], UPT ;  /* 0x00ff2232050079ea */ /* 0x0003e2000b80000b */
[----:B------:R-:W-:Y:S01]  /*9ab0*/  UMOV UR74, 0x0 ;  /* 0x00000000004a7882 */ /* 0x000fe20000000000 */
[----:B------:R-:W-:Y:S01]  /*9ac0*/  UMOV UR75, 0x8100910 ;  /* 0x08100910004b7882 */ /* 0x000fe20000000000 */
[----:B------:R-:W-:Y:S02]  /*9ad0*/  UIADD3 UR60, UPT, UPT, UR11, 0x80, URZ ;  /* 0x000000800b3c7890 */ /* 0x000fe4000fffe0ff */
[----:B------:R1:W-:Y:S01]  /*9ae0*/  UTCHMMA tmem[UR8], gdesc[UR56], tmem[UR11], tmem[UR74], idesc[UR75], UPT ;  /* 0x00ff4a38080079ea */ /* 0x0003e2000b80000b */
[----:B------:R-:W-:Y:S01]  /*9af0*/  UIADD3 UR61, UPT, UPT, UR11, 0x148, URZ ;  /* 0x000001480b3d7890 */ /* 0x000fe2000fffe0ff */
[----:B------:R-:W-:Y:S01]  /*9b00*/  UMOV UR24, 0x0 ;  /* 0x0000000000187882 */ /* 0x000fe20000000000 */
[----:B------:R-:W-:Y:S01]  /*9b10*/  UMOV UR25, 0x8100910 ;  /* 0x0810091000197882 */ /* 0x000fe20000000000 */
[----:B------:R-:W-:-:S02]  /*9b20*/  UIADD3 UR62, UPT, UPT, UR11, 0x80, URZ ;  /* 0x000000800b3e7890 */ /* 0x000fc4000fffe0ff */
[----:B------:R1:W-:Y:S01]  /*9b30*/  UTCHMMA tmem[UR9], gdesc[UR58], tmem[UR11], tmem[UR24], idesc[UR25], UPT ;  /* 0x00ff183a090079ea */ /* 0x0003e2000b80000b */
[----:B------:R-:W-:Y:S01]  /*9b40*/  UIADD3 UR63, UPT, UPT, UR11, 0x150, URZ ;  /* 0x000001500b3f7890 */ /* 0x000fe2000fffe0ff */
[----:B------:R-:W-:Y:S01]  /*9b50*/  UMOV UR28, 0x0 ;  /* 0x00000000001c7882 */ /* 0x000fe20000000000 */
[----:B------:R-:W-:Y:S01]  /*9b60*/  UMOV UR29, 0x8100910 ;  /* 0x08100910001d7882 */ /* 0x000fe20000000000 */
[----:B------:R-:W-:Y:S01]  /*9b70*/  UIADD3 UR64, UPT, UPT, UR11, 0x80, URZ ;  /* 0x000000800b407890 */ /* 0x000fe2000fffe0ff */
[----:B------:R1:W-:Y:S01]  /*9b80*/  UTCHMMA tmem[UR15], gdesc[UR46], tmem[UR14], tmem[UR28], idesc[UR29], !UPT ;  /* 0x00ff1c2e0f0079ea */ /* 0x0003e2000f80000e */
[----:B------:R-:W-:Y:S01]  /*9b90*/  UIADD3 UR65, UPT, UPT, UR11, 0x158, URZ ;  /* 0x000001580b417890 */ /* 0x000fe2000fffe0ff */
[----:B------:R-:W-:Y:S01]  /*9ba0*/  UMOV UR30, 0x0 ;  /* 0x00000000001e7882 */ /* 0x000fe20000000000 */
[----:B------:R-:W-:Y:S01]  /*9bb0*/  UMOV UR31, 0x8100910 ;  /* 0x08100910001f7882 */ /* 0x000fe20000000000 */
[----:B------:R-:W-:Y:S01]  /*9bc0*/  UIADD3 UR66, UPT, UPT, UR11, 0xc0, URZ ;  /* 0x000000c00b427890 */ /* 0x000fe2000fffe0ff */
[----:B------:R1:W-:Y:S01]  /*9bd0*/  UTCHMMA tmem[UR17], gdesc[UR50], tmem[UR16], tmem[UR30], idesc[UR31], UPT ;  /* 0x00ff1e32110079ea */ /* 0x0003e2000b800010 */
        /* <DEDUP_REMOVED lines=18> */
[----:B------:R-:W-:Y:S01]  /*9d00*/  UMOV UR42, 0x0 ;  /* 0x00000000002a7882 */ /* 0x000fe20000000000 */
[----:B------:R-:W-:Y:S01]  /*9d10*/  UMOV UR43, 0x8100910 ;  /* 0x08100910002b7882 */ /* 0x000fe20000000000 */
[----:B------:R-:W-:Y:S01]  /*9d20*/  UMOV UR44, 0x0 ;  /* 0x00000000002c7882 */ /* 0x000fe20000000000 */
[----:B------:R-:W-:Y:S01]  /*9d30*/  UMOV UR45, 0x8100910 ;  /* 0x08100910002d7882 */ /* 0x000fe20000000000 */
[----:B------:R1:W-:Y:S01]  /*9d40*/  UTCHMMA tmem[UR61], gdesc[UR50], tmem[UR60], tmem[UR40], idesc[UR41], UPT ;  /* 0x00ff28323d0079ea */ /* 0x0003e2000b80003c */
[----:B------:R-:W-:Y:S01]  /*9d50*/  UMOV UR48, 0x0 ;  /* 0x0000000000307882 */ /* 0x000fe20000000000 */
[----:B------:R-:W-:Y:S01]  /*9d60*/  UMOV UR49, 0x8100910 ;  /* 0x0810091000317882 */ /* 0x000fe20000000000 */
[----:B------:R-:W-:Y:S01]  /*9d70*/  UMOV UR6, UR4 ;  /* 0x0000000400067c82 */ /* 0x000fe20008000000 */
[----:B------:R-:W-:Y:S01]  /*9d80*/  UMOV UR7, URZ ;  /* 0x000000ff00077c82 */ /* 0x000fe20008000000 */
[----:B------:R1:W-:Y:S01]  /*9d90*/  UTCHMMA tmem[UR63], gdesc[UR56], tmem[UR62], tmem[UR42], idesc[UR43], UPT ;  /* 0x00ff2a383f0079ea */ /* 0x0003e2000b80003e */
[----:B------:R-:W-:Y:S01]  /*9da0*/  UMOV UR52, 0x0 ;  /* 0x0000000000347882 */ /* 0x000fe20000000000 */
[----:B------:R-:W-:Y:S01]  /*9db0*/  UMOV UR53, 0x8100910 ;  /* 0x0810091000357882 */ /* 0x000fe20000000000 */
[----:B------:R1:W-:Y:S01]  /*9dc0*/  UTCHMMA tmem[UR65], gdesc[UR58], tmem[UR64], tmem[UR44], idesc[UR45], UPT ;  /* 0x00ff2c3a410079ea */ /* 0x0003e2000b800040 */
[----:B------:R-:W-:Y:S01]  /*9dd0*/  UMOV UR54, 0x0 ;  /* 0x0000000000367882 */ /* 0x000fe20000000000 */
[----:B------:R-:W-:Y:S01]  /*9de0*/  UMOV UR55, 0x8100910 ;  /* 0x0810091000377882 */ /* 0x000fe20000000000 */
[----:B------:R-:W-:Y:S01]  /*9df0*/  UMOV UR76, UR6 ;  /* 0x00000006004c7c82 */ /* 0x000fe20008000000 */
[----:B------:R1:W-:Y:S01]  /*9e00*/  UTCHMMA tmem[UR67], gdesc[UR46], tmem[UR66], tmem[UR48], idesc[UR49], !UPT ;  /* 0x00ff302e430079ea */ /* 0x0003e2000f800042 */
[----:B------:R-:W-:Y:S01]  /*9e10*/  UMOV UR6, 0x0 ;  /* 0x0000000000067882 */ /* 0x000fe20000000000 */
[----:B------:R-:W-:Y:S01]  /*9e20*/  UMOV UR7, 0x8100910 ;  /* 0x0810091000077882 */ /* 0x000fe20000000000 */
[----:B------:R1:W-:Y:S01]  /*9e30*/  UTCHMMA tmem[UR69], gdesc[UR50], tmem[UR68], tmem[UR52], idesc[UR53], UPT ;  /* 0x00ff3432450079ea */ /* 0x0003e2000b800044 */
[----:B------:R1:W-:Y:S01]  /*9e40*/  UTCHMMA tmem[UR71], gdesc[UR56], tmem[UR70], tmem[UR54], idesc[UR55], UPT ;  /* 0x00ff3638470079ea */ /* 0x0003e2000b800046 */
[----:B------:R1:W-:Y:S01]  /*9e50*/  UTCHMMA tmem[UR73], gdesc[UR58], tmem[UR72], tmem[UR6], idesc[UR7], UPT ;  /* 0x00ff063a490079ea */ /* 0x0003e2000b800048 */
[----:B------:R1:W-:Y:S01]  /*9e60*/  UTCBAR [UR76], URZ ;  /* 0x000000ff4c0073e9 */ /* 0x0003e200080000ff */
[----:B------:R-:W-:Y:S01]  /*9e70*/  NOP ;  /* 0x0000000000007918 */ /* 0x000fe20000000000 */
.L_x_7:
[----:B------:R2:W-:Y:S01]  /*9e80*/  STL.64 [R1+0x640], R166 ;  /* 0x000640a601007387 */ /* 0x0005e20000100a00 */
[----:B-1----:R-:W1:Y:S01]  /*9e90*/  LDCU UR21, c[0x0][0x3a0] ;  /* 0x00007400ff1577ac */ /* 0x002e620008000800 */
[----:B------:R-:W3:Y:S01]  /*9ea0*/  LDCU UR20, c[0x0][0x3a0] ;  /* 0x00007400ff1477ac */ /* 0x000ee20008000800 */
[----:B------:R-:W4:Y:S01]  /*9eb0*/  LDCU UR16, c[0x0][0x3a0] ;  /* 0x00007400ff1077ac */ /* 0x000f220008000800 */
[----:B--2---:R-:W2:Y:S01]  /*9ec0*/  LDL.LU.64 R166, [R1+0xb0] ;  /* 0x0000b00001a67983 */ /* 0x004ea20000300a00 */
[----:B------:R-:W1:Y:S03]  /*9ed0*/  LDCU UR19, c[0x0][0x3a0] ;  /* 0x00007400ff1377ac */ /* 0x000e660008000800 */
[----:B-----5:R3:W-:Y:S01]  /*9ee0*/  STL.64 [R1+0x638], R136 ;  /* 0x0006388801007387 */ /* 0x0207e20000100a00 */
[----:B------:R-:W1:Y:S01]  /*9ef0*/  LDCU UR15, c[0x0][0x3a0] ;  /* 0x00007400ff0f77ac */ /* 0x000e620008000800 */
[----:B------:R-:W1:Y:S01]  /*9f00*/  LDCU UR18, c[0x0][0x3a0] ;  /* 0x00007400ff1277ac */ /* 0x000e620008000800 */
[----:B------:R-:W1:Y:S01]  /*9f10*/  LDCU UR14, c[0x0][0x3a0] ;  /* 0x00007400ff0e77ac */ /* 0x000e620008000800 */
[----:B---3--:R-:W3:Y:S01]  /*9f20*/  LDL.LU.64 R136, [R1+0xa0] ;  /* 0x0000a00001887983 */ /* 0x008ee20000300a00 */
[----:B------:R-:W1:Y:S03]  /*9f30*/  LDCU UR17, c[0x0][0x3a0] ;  /* 0x00007400ff1177ac */ /* 0x000e660008000800 */
[----:B------:R4:W-:Y:S01]  /*9f40*/  STL.64 [R1+0x630], R174 ;  /* 0x000630ae01007387 */ /* 0x0009e20000100a00 */
[----:B------:R-:W1:Y:S01]  /*9f50*/  LDCU UR9, c[0x0][0x3a0] ;  /* 0x00007400ff0977ac */ /* 0x000e620008000800 */
[----:B------:R-:W1:Y:S01]  /*9f60*/  LDCU UR8, c[0x0][0x3a0] ;  /* 0x00007400ff0877ac */ /* 0x000e620008000800 */
[----:B------:R-:W1:Y:S01]  /*9f70*/  LDCU UR7, c[0x0][0x3a0] ;  /* 0x00007400ff0777ac */ /* 0x000e620008000800 */
[----:B----4-:R-:W4:Y:S01]  /*9f80*/  LDL.LU.64 R174, [R1+0x90] ;  /* 0x0000900001ae7983 */ /* 0x010f220000300a00 */
[----:B------:R-:W1:Y:S03]  /*9f90*/  LDCU UR6, c[0x0][0x3a0] ;  /* 0x00007400ff0677ac */ /* 0x000e660008000800 */
[----:B------:R1:W-:Y:S01]  /*9fa0*/  STL.64 [R1+0x628], R182 ;  /* 0x000628b601007387 */ /* 0x0003e20000100a00 */
[----:B------:R-:W2:Y:S01]  /*9fb0*/  LDCU UR5, c[0x0][0x3a0] ;  /* 0x00007400ff0577ac */ /* 0x000ea20008000800 */
[----:B------:R-:W2:Y:S02]  /*9fc0*/  LDCU UR22, c[0x0][0x3a0] ;  /* 0x00007400ff1677ac */ /* 0x000ea40008000800 */
[----:B-1----:R-:W2:Y:S04]  /*9fd0*/  LDL.LU.64 R182, [R1+0xa8] ;  /* 0x0000a80001b67983 */ /* 0x002ea80000300a00 */
[----:B------:R1:W-:Y:S04]  /*9fe0*/  STL.64 [R1+0x620], R190 ;  /* 0x000620be01007387 */ /* 0x0003e80000100a00 */
[----:B-1----:R-:W2:Y:S04]  /*9ff0*/  LDL.LU.64 R190, [R1+0x98] ;  /* 0x0000980001be7983 */ /* 0x002ea80000300a00 */
[----:B------:R1:W-:Y:S04]  /*a000*/  STL.64 [R1+0x618], R198 ;  /* 0x000618c601007387 */ /* 0x0003e80000100a00 */
[----:B-1----:R-:W2:Y:S04]  /*a010*/  LDL.LU.64 R198, [R1+0x88] ;  /* 0x0000880001c67983 */ /* 0x002ea80000300a00 */
[----:B------:R1:W-:Y:S04]  /*a020*/  STL.64 [R1+0x610], R214 ;  /* 0x000610d601007387 */ /* 0x0003e80000100a00 */
[----:B-1----:R-:W2:Y:S04]  /*a030*/  LDL.LU.64 R214, [R1+0x80] ;  /* 0x0000800001d67983 */ /* 0x002ea80000300a00 */
[----:B------:R1:W-:Y:S04]  /*a040*/  STL [R1+0x608], R133 ;  /* 0x0006088501007387 */ /* 0x0003e80000100800 */
[----:B------:R1:W-:Y:S02]  /*a050*/  STL.64 [R1+0x600], R230 ;  /* 0x000600e601007387 */ /* 0x0003e40000100a00 */
[----:B-1----:R-:W1:Y:S02]  /*a060*/  LDC R133, c[0x0][0x3a0] ;  /* 0x0000e800ff857b82 */ /* 0x002e640000000800 */
[----:B------:R-:W2:Y:S04]  /*a070*/  LDL.LU.64 R230, [R1+0xb8] ;  /* 0x0000b80001e67983 */ /* 0x000ea80000300a00 */
[----:B------:R1:W-:Y:S04]  /*a080*/  STL.64 [R1+0x5f8], R204 ;  /* 0x0005f8cc01007387 */ /* 0x0003e80000100a00 */
[----:B-1----:R-:W2:Y:S04]  /*a090*/  LDL.LU.64 R204, [R1+0xc8] ;  /* 0x0000c80001cc7983 */ /* 0x002ea80000300a00 */
[----:B------:R1:W-:Y:S04]  /*a0a0*/  STL.64 [R1+0x5f0], R202 ;  /* 0x0005f0ca01007387 */ /* 0x0003e80000100a00 */
[----:B-1----:R-:W2:Y:S04]  /*a0b0*/  LDL.LU.64 R202, [R1+0xc0] ;  /* 0x0000c00001ca7983 */ /* 0x002ea80000300a00 */
[----:B------:R1:W-:Y:S04]  /*a0c0*/  STL.64 [R1+0x5e8], R200 ;  /* 0x0005e8c801007387 */ /* 0x0003e80000100a00 */
[----:B-1----:R-:W2:Y:S01]  /*a0d0*/  LDL.LU.64 R200, [R1+0xd0] ;  /* 0x0000d00001c87983 */ /* 0x002ea20000300a00 */
[----:B------:R-:W-:Y:S06]  /*a0e0*/  BAR.SYNC.DEFER_BLOCKING 0x0 ;  /* 0x0000000000007b1d */ /* 0x000fec0000010000 */
[----:B------:R1:W-:Y:S04]  /*a0f0*/  STL [R1+0x5e0], R0 ;  /* 0x0005e00001007387 */ /* 0x0003e80000100800 */
[----:B------:R2:W-:Y:S04]  /*a100*/  STL.64 [R1+0x5d8], R138 ;  /* 0x0005d88a01007387 */ /* 0x0005e80000100a00 */
[----:B------:R2:W-:Y:S01]  /*a110*/  STL.64 [R1+0x5d0], R2 ;  /* 0x0005d00201007387 */ /* 0x0005e20000100a00 */
[----:B-1----:R-:W-:-:S02]  /*a120*/  VIADD R0, R133, 0xffffffbd ;  /* 0xffffffbd85007836 */ /* 0x002fc40000000000 */
[----:B------:R-:W1:Y:S01]  /*a130*/  LDC R133, c[0x0][0x3a0] ;  /* 0x0000e800ff857b82 */ /* 0x000e620000000800 */
[----:B------:R-:W-:Y:S01]  /*a140*/  @!PT LDS RZ, [RZ] ;  /* 0x00000000fffff984 */ /* 0x000fe20000000800 */
[----:B------:R-:W-:Y:S01]  /*a150*/  @!PT LDS RZ, [RZ] ;  /* 0x00000000fffff984 */ /* 0x000fe20000000800 */
[----:B------:R-:W-:Y:S01]  /*a160*/  @!PT LDS RZ, [RZ] ;  /* 0x00000000fffff984 */ /* 0x000fe20000000800 */
[----:B--2---:R-:W-:Y:S04]  /*a170*/  LDGSTS.E [R207], desc[UR26][R200.64], !P3 ;  /* 0x00000000c8cf7fae */ /* 0x004fe8000d9a101a */
[----:B------:R-:W-:Y:S04]  /*a180*/  LDGSTS.E [R207+0x200], desc[UR26][R204.64], !P3 ;  /* 0x00200000cccf7fae */ /* 0x000fe8000d9a101a */
[----:B------:R-:W-:Y:S04]  /*a190*/  LDGSTS.E [R207+0x400], desc[UR26][R202.64], !P3 ;  /* 0x00400000cacf7fae */ /* 0x000fe8000d9a101a */
[----:B------:R-:W-:Y:S04]  /*a1a0*/  LDGSTS.E [R207+0x600], desc[UR26][R230.64], !P3 ;  /* 0x00600000e6cf7fae */ /* 0x000fe8000d9a101a */
[----:B------:R-:W2:Y:S01]  /*a1b0*/  LDL.LU.64 R204, [R1+0x78] ;  /* 0x0000780001cc7983 */ /* 0x000ea20000300a00 */
[----:B------:R-:W-:-:S02]  /*a1c0*/  ISETP.GE.U32.AND P5, PT, R0, 0x7fffff9e, PT ;  /* 0x7fffff9e0000780c */ /* 0x000fc40003fa6070 */
[----:B------:R-:W1:Y:S01]  /*a1d0*/  LDC R0, c[0x0][0x3a0] ;  /* 0x0000e800ff007b82 */ /* 0x000e620000000800 */
[----:B------:R-:W-:Y:S04]  /*a1e0*/  LDGSTS.E [R207+0x800], desc[UR26][R166.64], !P4 ;  /* 0x00800000a6cf7fae */ /* 0x000fe8000e1a101a */
[----:B------:R4:W-:Y:S04]  /*a1f0*/  LDGSTS.E [R207+0xa00], desc[UR26][R182.64], !P4 ;  /* 0x00a00000b6cf7fae */ /* 0x0009e8000e1a101a */
[----:B---3--:R-:W-:Y:S04]  /*a200*/  LDGSTS.E [R207+0xc00], desc[UR26][R136.64], !P4 ;  /* 0x00c0000088cf7fae */ /* 0x008fe8000e1a101a */
[----:B------:R-:W3:Y:S04]  /*a210*/  LDL.LU.64 R166, [R1+0x70] ;  /* 0x0000700001a67983 */ /* 0x000ee80000300a00 */
[----:B------:R-:W3:Y:S01]  /*a220*/  LDL.LU.64 R138, [R1+0x68] ;  /* 0x00006800018a7983 */ /* 0x000ee20000300a00 */
[----:B----4-:R-:W4:Y:S03]  /*a230*/  LDC R183, c[0x0][0x3a0] ;  /* 0x0000e800ffb77b82 */ /* 0x010f260000000800 */
[----:B------:R-:W3:Y:S04]  /*a240*/  LDL.LU.64 R136, [R1+0x60] ;  /* 0x0000600001887983 */ /* 0x000ee80000300a00 */
[----:B------:R-:W3:Y:S04]  /*a250*/  LDL.LU.64 R2, [R1+0x58] ;  /* 0x0000580001027983 */ /* 0x000ee80000300a00 */
[----:B------:R-:W-:Y:S04]  /*a260*/  LDGSTS.E [R207+0xe00], desc[UR26][R190.64], !P4 ;  /* 0x00e00000becf7fae */ /* 0x000fe8000e1a101a */
[----:B------:R-:W-:Y:S04]  /*a270*/  LDGSTS.E [R207+0x1000], desc[UR26][R174.64], !P5 ;  /* 0x01000000aecf7fae */ /* 0x000fe8000e9a101a */
[----:B------:R-:W-:Y:S04]  /*a280*/  LDGSTS.E [R207+0x1200], desc[UR26][R198.64], !P5 ;  /* 0x01200000c6cf7fae */ /* 0x000fe8000e9a101a */
[----:B------:R-:W-:Y:S01]  /*a290*/  LDGSTS.E [R207+0x1400], desc[UR26][R214.64], !P5 ;  /* 0x01400000d6cf7fae */ /* 0x000fe2000e9a101a */
[----:B----4-:R-:W-:-:S03]  /*a2a0*/  VIADD R182, R183, 0xffffffbc ;  /* 0xffffffbcb7b67836 */ /* 0x010fc60000000000 */
[----:B------:R-:W4:Y:S02]  /*a2b0*/  LDL.LU.64 R174, [R1+0x50] ;  /* 0x0000500001ae7983 */ /* 0x000f240000300a00 */
[----:B------:R-:W-:Y:S02]  /*a2c0*/  ISETP.GE.U32.AND P3, PT, R182, 0x7fffff9d, PT ;  /* 0x7fffff9db600780c */ /* 0x000fe40003f66070 */
[----:B------:R-:W4:Y:S04]  /*a2d0*/  LDL.LU.64 R182, [R1+0x48] ;  /* 0x0000480001b67983 */ /* 0x000f280000300a00 */
[----:B------:R-:W4:Y:S04]  /*a2e0*/  LDL.LU.64 R190, [R1+0x40] ;  /* 0x0000400001be7983 */ /* 0x000f280000300a00 */
[----:B------:R-:W4:Y:S04]  /*a2f0*/  LDL.LU.64 R198, [R1+0x38] ;  /* 0x0000380001c67983 */ /* 0x000f280000300a00 */
[----:B------:R-:W4:Y:S04]  /*a300*/  LDL.LU.64 R214, [R1+0x30] ;  /* 0x0000300001d67983 */ /* 0x000f280000300a00 */
[----:B------:R-:W4:Y:S04]  /*a310*/  LDL.LU.64 R230, [R1+0x28] ;  /* 0x0000280001e67983 */ /* 0x000f280000300a00 */
[----:B--2---:R-:W-:Y:S04]  /*a320*/  LDGSTS.E [R207+0x1600], desc[UR26][R204.64], !P5 ;  /* 0x01600000cccf7fae */ /* 0x004fe8000e9a101a */
[----:B------:R-:W2:Y:S04]  /*a330*/  LDL.LU.64 R204, [R1+0x20] ;  /* 0x0000200001cc7983 */ /* 0x000ea80000300a00 */
[----:B------:R-:W2:Y:S04]  /*a340*/  LDL.LU.64 R202, [R1+0x18] ;  /* 0x0000180001ca7983 */ /* 0x000ea80000300a00 */
[----:B------:R-:W2:Y:S04]  /*a350*/  LDL.LU.64 R200, [R1+0x10] ;  /* 0x0000100001c87983 */ /* 0x000ea80000300a00 */
[----:B---3--:R-:W-:Y:S04]  /*a360*/  LDGSTS.E [R207+0x1800], desc[UR26][R166.64], !P3 ;  /* 0x01800000a6cf7fae */ /* 0x008fe8000d9a101a */
[----:B------:R-:W-:Y:S04]  /*a370*/  LDGSTS.E [R207+0x1a00], desc[UR26][R138.64], !P3 ;  /* 0x01a000008acf7fae */ /* 0x000fe8000d9a101a */
[----:B------:R-:W-:Y:S04]  /*a380*/  LDGSTS.E [R207+0x1c00], desc[UR26][R136.64], !P3 ;  /* 0x01c0000088cf7fae */ /* 0x000fe8000d9a101a */
[----:B------:R-:W3:Y:S04]  /*a390*/  LDL.LU.64 R166, [R1+0x640] ;  /* 0x0006400001a67983 */ /* 0x000ee80000300a00 */
[----:B------:R-:W3:Y:S04]  /*a3a0*/  LDL.LU.64 R138, [R1+0x8] ;  /* 0x00000800018a7983 */ /* 0x000ee80000300a00 */
[----:B------:R-:W3:Y:S04]  /*a3b0*/  LDL.LU.64 R136, [R1+0x638] ;  /* 0x0006380001887983 */ /* 0x000ee80000300a00 */
[----:B------:R-:W-:Y:S04]  /*a3c0*/  LDGSTS.E [R207+0x1e00], desc[UR26][R2.64], !P3 ;  /* 0x01e0000002cf7fae */ /* 0x000fe8000d9a101a */
[----:B------:R-:W3:Y:S01]  /*a3d0*/  LDL.LU.64 R2, [R1] ;  /* 0x0000000001027983 */ /* 0x000ee20000300a00 */
[----:B-1----:R-:W-:-:S02]  /*a3e0*/  VIADD R133, R133, 0xffffffbb ;  /* 0xffffffbb85857836 */ /* 0x002fc40000000000 */
[----:B------:R-:W-:-:S03]  /*a3f0*/  VIADD R0, R0, 0xffffffba ;  /* 0xffffffba00007836 */ /* 0x000fc60000000000 */
[----:B------:R-:W-:Y:S02]  /*a400*/  ISETP.GE.U32.AND P4, PT, R133, 0x7fffff9c, PT ;  /* 0x7fffff9c8500780c */ /* 0x000fe40003f86070 */
[----:B------:R-:W1:Y:S01]  /*a410*/  LDC R133, c[0x0][0x3a0] ;  /* 0x0000e800ff857b82 */ /* 0x000e620000000800 */
[----:B------:R-:W-:-:S07]  /*a420*/  ISETP.GE.U32.AND P3, PT, R0, 0x7fffff9b, PT ;  /* 0x7fffff9b0000780c */ /* 0x000fce0003f66070 */
[----:B------:R-:W1:Y:S03]  /*a430*/  LDC R0, c[0x0][0x3a0] ;  /* 0x0000e800ff007b82 */ /* 0x000e660000000800 */
[----:B----4-:R-:W-:Y:S04]  /*a440*/  LDGSTS.E [R207+0x2000], desc[UR26][R174.64], !P4 ;  /* 0x02000000aecf7fae */ /* 0x010fe8000e1a101a */
[----:B------:R-:W-:Y:S04]  /*a450*/  LDGSTS.E [R207+0x2200], desc[UR26][R182.64], !P4 ;  /* 0x02200000b6cf7fae */ /* 0x000fe8000e1a101a */
[----:B------:R-:W-:Y:S04]  /*a460*/  LDGSTS.E [R207+0x2400], desc[UR26][R190.64], !P4 ;  /* 0x02400000becf7fae */ /* 0x000fe8000e1a101a */
[----:B------:R-:W-:Y:S01]  /*a470*/  LDGSTS.E [R207+0x2600], desc[UR26][R198.64], !P4 ;  /* 0x02600000c6cf7fae */ /* 0x000fe2000e1a101a */
[----:B-1----:R-:W-:-:S03]  /*a480*/  VIADD R133, R133, 0xffffffb9 ;  /* 0xffffffb985857836 */ /* 0x002fc60000000000 */
[----:B------:R-:W-:Y:S02]  /*a490*/  LDGSTS.E [R207+0x2800], desc[UR26][R214.64], !P3 ;  /* 0x02800000d6cf7fae */ /* 0x000fe4000d9a101a */
[----:B------:R-:W-:Y:S02]  /*a4a0*/  ISETP.GE.U32.AND P4, PT, R133, 0x7fffff9a, PT ;  /* 0x7fffff9a8500780c */ /* 0x000fe40003f86070 */
[----:B------:R-:W-:Y:S01]  /*a4b0*/  LDGSTS.E [R207+0x2a00], desc[UR26][R230.64], !P3 ;  /* 0x02a00000e6cf7fae */ /* 0x000fe2000d9a101a */
[----:B------:R-:W-:-:S03]  /*a4c0*/  IADD3 R0, PT, PT, R0, -0x48, RZ ;  /* 0xffffffb800007810 */ /* 0x000fc60007ffe0ff */
[----:B------:R-:W4:Y:S04]  /*a4d0*/  LDL.LU.64 R174, [R1+0x630] ;  /* 0x0006300001ae7983 */ /* 0x000f280000300a00 */
[----:B------:R-:W4:Y:S04]  /*a4e0*/  LDL.LU.64 R182, [R1+0x628] ;  /* 0x0006280001b67983 */ /* 0x000f280000300a00 */
[----:B------:R-:W4:Y:S04]  /*a4f0*/  LDL.LU.64 R190, [R1+0x620] ;  /* 0x0006200001be7983 */ /* 0x000f280000300a00 */
[----:B------:R-:W4:Y:S04]  /*a500*/  LDL.LU.64 R198, [R1+0x618] ;  /* 0x0006180001c67983 */ /* 0x000f280000300a00 */
[----:B------:R-:W4:Y:S04]  /*a510*/  LDL.LU.64 R214, [R1+0x610] ;  /* 0x0006100001d67983 */ /* 0x000f280000300a00 */
[----:B------:R-:W5:Y:S04]  /*a520*/  LDL.LU R133, [R1+0x608] ;  /* 0x0006080001857983 */ /* 0x000f680000300800 */
[----:B------:R-:W4:Y:S01]  /*a530*/  LDL.LU.64 R230, [R1+0x600] ;  /* 0x0006000001e67983 */ /* 0x000f220000300a00 */
[----:B------:R-:W-:-:S02]  /*a540*/  UIADD3 UR21, UPT, UPT, UR21, -0x52, URZ ;  /* 0xffffffae15157890 */ /* 0x000fc4000fffe0ff */
[----:B------:R-:W-:Y:S02]  /*a550*/  UIADD3 UR20, UPT, UPT, UR20, -0x51, URZ ;  /* 0xffffffaf14147890 */ /* 0x000fe4000fffe0ff */
[----:B------:R-:W-:Y:S02]  /*a560*/  UIADD3 UR16, UPT, UPT, UR16, -0x55, URZ ;  /* 0xffffffab10107890 */ /* 0x000fe4000fffe0ff */
[----:B------:R-:W-:Y:S02]  /*a570*/  UIADD3 UR19, UPT, UPT, UR19, -0x54, URZ ;  /* 0xffffffac13137890 */ /* 0x000fe4000fffe0ff */
[----:B------:R-:W-:Y:S02]  /*a580*/  UISETP.GE.U32.AND UP3, UPT, UR21, 0x7fffff8f, UPT ;  /* 0x7fffff8f1500788c */ /* 0x000fe4000bf66070 */
[----:B------:R-:W-:Y:S02]  /*a590*/  UIADD3 UR15, UPT, UPT, UR15, -0x58, URZ ;  /* 0xffffffa80f0f7890 */ /* 0x000fe4000fffe0ff */
[----:B------:R-:W-:-:S02]  /*a5a0*/  UIADD3 UR18, UPT, UPT, UR18, -0x53, URZ ;  /* 0xffffffad12127890 */ /* 0x000fc4000fffe0ff */
[----:B------:R-:W-:Y:S02]  /*a5b0*/  UISETP.GE.U32.AND UP4, UPT, UR20, 0x7fffff90, UPT ;  /* 0x7fffff901400788c */ /* 0x000fe4000bf86070 */
[----:B------:R-:W-:Y:S02]  /*a5c0*/  UIADD3 UR14, UPT, UPT, UR14, -0x57, URZ ;  /* 0xffffffa90e0e7890 */ /* 0x000fe4000fffe0ff */
[----:B------:R-:W-:Y:S02]  /*a5d0*/  UISETP.GE.U32.AND UP2, UPT, UR16, 0x7fffff8c, UPT ;  /* 0x7fffff8c1000788c */ /* 0x000fe4000bf46070 */
[----:B------:R-:W-:Y:S02]  /*a5e0*/  UIADD3 UR17, UPT, UPT, UR17, -0x56, URZ ;  /* 0xffffffaa11117890 */ /* 0x000fe4000fffe0ff */
[----:B------:R-:W-:Y:S02]  /*a5f0*/  UISETP.GE.U32.AND UP5, UPT, UR19, 0x7fffff8d, UPT ;  /* 0x7fffff8d1300788c */ /* 0x000fe4000bfa6070 */
[----:B------:R-:W-:-:S02]  /*a600*/  USEL UR16, URZ, 0x4, UP3 ;  /* 0x00000004ff107887 */ /* 0x000fc40009800000 */
[----:B------:R-:W-:Y:S02]  /*a610*/  UIADD3 UR9, UPT, UPT, UR9, -0x5c, URZ ;  /* 0xffffffa409097890 */ /* 0x000fe4000fffe0ff */
[----:B------:R-:W-:Y:S02]  /*a620*/  UISETP.GE.U32.AND UP3, UPT, UR15, 0x7fffff89, UPT ;  /* 0x7fffff890f00788c */ /* 0x000fe4000bf66070 */
[----:B------:R-:W-:Y:S02]  /*a630*/  UISETP.GE.U32.AND UP6, UPT, UR18, 0x7fffff8e, UPT ;  /* 0x7fffff8e1200788c */ /* 0x000fe4000bfc6070 */
[----:B------:R-:W-:Y:S02]  /*a640*/  USEL UR15, URZ, 0x7fff8, UP4 ;  /* 0x0007fff8ff0f7887 */ /* 0x000fe4000a000000 */
[----:B------:R-:W-:Y:S01]  /*a650*/  UIADD3 UR8, UPT, UPT, UR8, -0x5b, URZ ;  /* 0xffffffa508087890 */ /* 0x000fe2000fffe0ff */
[----:B--2---:R-:W-:Y:S04]  /*a660*/  LDGSTS.E [R207+0x2c00], desc[UR26][R204.64], !P3 ;  /* 0x02c00000cccf7fae */ /* 0x004fe8000d9a101a */
[----:B------:R-:W-:Y:S01]  /*a670*/  LDGSTS.E [R207+0x2e00], desc[UR26][R202.64], !P3 ;  /* 0x02e00000cacf7fae */ /* 0x000fe2000d9a101a */
[----:B------:R-:W-:-:S03]  /*a680*/  ISETP.GE.U32.AND P3, PT, R0, 0x7fffff99, PT ;  /* 0x7fffff990000780c */ /* 0x000fc60003f66070 */
[----:B------:R-:W-:Y:S04]  /*a690*/  LDGSTS.E [R207+0x3000], desc[UR26][R200.64], !P4 ;  /* 0x03000000c8cf7fae */ /* 0x000fe8000e1a101a */
[----:B------:R-:W5:Y:S04]  /*a6a0*/  LDL.LU.64 R204, [R1+0x5f8] ;  /* 0x0005f80001cc7983 */ /* 0x000f680000300a00 */
[----:B------:R-:W5:Y:S04]  /*a6b0*/  LDL.LU.64 R202, [R1+0x5f0] ;  /* 0x0005f00001ca7983 */ /* 0x000f680000300a00 */
[----:B------:R-:W5:Y:S04]  /*a6c0*/  LDL.LU.64 R200, [R1+0x5e8] ;  /* 0x0005e80001c87983 */ /* 0x000f680000300a00 */
[----:B------:R-:W5:Y:S04]  /*a6d0*/  LDL.LU R0, [R1+0x5e0] ;  /* 0x0005e00001007983 */ /* 0x000f680000300800 */
[----:B---3--:R-:W-:Y:S04]  /*a6e0*/  LDGSTS.E [R207+0x3200], desc[UR26][R138.64], !P4 ;  /* 0x032000008acf7fae */ /* 0x008fe8000e1a101a */
[----:B------:R-:W5:Y:S04]  /*a6f0*/  LDL.LU.64 R138, [R1+0x5d8] ;  /* 0x0005d800018a7983 */ /* 0x000f680000300a00 */
[----:B------:R-:W-:Y:S04]  /*a700*/  LDGSTS.E [R207+0x3400], desc[UR26][R2.64], !P4 ;  /* 0x0340000002cf7fae */ /* 0x000fe8000e1a101a */
[----:B------:R1:W-:Y:S04]  /*a710*/  LDGSTS.E [R207+0x3600], desc[UR26][R250.64], !P4 ;  /* 0x03600000facf7fae */ /* 0x0003e8000e1a101a */
[----:B------:R-:W-:Y:S04]  /*a720*/  LDGSTS.E [R207+0x3800], desc[UR26][R248.64], !P3 ;  /* 0x03800000f8cf7fae */ /* 0x000fe8000d9a101a */
[----:B------:R-:W5:Y:S04]  /*a730*/  LDL.LU.64 R2, [R1+0x5d0] ;  /* 0x0005d00001027983 */ /* 0x000f680000300a00 */
[----:B------:R-:W-:Y:S01]  /*a740*/  LDGSTS.E [R207+0x3a00], desc[UR26][R246.64], !P3 ;  /* 0x03a00000f6cf7fae */ /* 0x000fe2000d9a101a */
[----:B-1----:R-:W1:Y:S03]  /*a750*/  LDC R251, c[0x0][0x3a0] ;  /* 0x0000e800fffb7b82 */ /* 0x002e660000000800 */
[----:B------:R2:W-:Y:S04]  /*a760*/  LDGSTS.E [R207+0x3c00], desc[UR26][R244.64], !P3 ;  /* 0x03c00000f4cf7fae */ /* 0x0005e8000d9a101a */
[----:B------:R3:W-:Y:S04]  /*a770*/  LDGSTS.E [R207+0x3e00], desc[UR26][R242.64], !P3 ;  /* 0x03e00000f2cf7fae */ /* 0x0007e8000d9a101a */
[----:B------:R-:W4:Y:S04]  /*a780*/  LDL.LU.64 R246, [R1+0x4a0] ;  /* 0x0004a00001f67983 */ /* 0x000f280000300a00 */
[----:B------:R-:W4:Y:S01]  /*a790*/  LDL.LU.64 R248, [R1+0x3f8] ;  /* 0x0003f80001f87983 */ /* 0x000f220000300a00 */
[----:B--2---:R-:W2:Y:S01]  /*a7a0*/  LDC R244, c[0x0][0x3a0] ;  /* 0x0000e800fff47b82 */ /* 0x004ea20000000800 */
[----:B-1----:R-:W-:-:S07]  /*a7b0*/  VIADD R250, R251, 0xffffffb7 ;  /* 0xffffffb7fbfa7836 */ /* 0x002fce0000000000 */
[----:B------:R-:W3:Y:S01]  /*a7c0*/  LDC R251, c[0x0][0x3a0] ;  /* 0x0000e800fffb7b82 */ /* 0x000ee20000000800 */
[----:B------:R-:W-:-:S13]  /*a7d0*/  ISETP.GE.U32.AND P4, PT, R250, 0x7fffff98, PT ;  /* 0x7fffff98fa00780c */ /* 0x000fda0003f86070 */
[----:B------:R1:W-:Y:S04]  /*a7e0*/  LDGSTS.E [R207+0x4000], desc[UR26][R240.64], !P4 ;  /* 0x04000000f0cf7fae */ /* 0x0003e8000e1a101a */
[----:B------:R-:W-:Y:S01]  /*a7f0*/  LDGSTS.E [R207+0x4200], desc[UR26][R238.64], !P4 ;  /* 0x04200000eecf7fae */ /* 0x000fe2000e1a101a */
[----:B---3--:R-:W-:-:S03]  /*a800*/  VIADD R242, R251, 0xffffffb6 ;  /* 0xffffffb6fbf27836 */ /* 0x008fc60000000000 */
[----:B------:R-:W-:Y:S01]  /*a810*/  LDGSTS.E [R207+0x4400], desc[UR26][R236.64], !P4 ;  /* 0x04400000eccf7fae */ /* 0x000fe2000e1a101a */
[----:B------:R-:W-:Y:S01]  /*a820*/  UISETP.GE.U32.AND UP4, UPT, UR14, 0x7fffff8a, UPT ;  /* 0x7fffff8a0e00788c */ /* 0x000fe2000bf86070 */
[----:B------:R-:W3:Y:S01]  /*a830*/  LDC R251, c[0x0][0x3a0] ;  /* 0x0000e800fffb7b82 */ /* 0x000ee20000000800 */
[----:B------:R-:W-:Y:S01]  /*a840*/  ISETP.GE.U32.AND P3, PT, R242, 0x7fffff97, PT ;  /* 0x7fffff97f200780c */ /* 0x000fe20003f66070 */
[----:B------:R-:W-:Y:S06]  /*a850*/  LDGSTS.E [R207+0x4600], desc[UR26][R234.64], !P4 ;  /* 0x04600000eacf7fae */ /* 0x000fec000e1a101a */
[----:B-1----:R-:W1:Y:S06]  /*a860*/  LDC R240, c[0x0][0x3a0] ;  /* 0x0000e800fff07b82 */ /* 0x002e6c0000000800 */
[----:B------:R2:W-:Y:S04]  /*a870*/  LDGSTS.E [R207+0x4800], desc[UR26][R232.64], !P3 ;  /* 0x04800000e8cf7fae */ /* 0x0005e8000d9a101a */
[----:B------:R2:W-:Y:S04]  /*a880*/  LDGSTS.E [R207+0x4a00], desc[UR26][R34.64], !P3 ;  /* 0x04a0000022cf7fae */ /* 0x0005e8000d9a101a */
[----:B------:R-:W-:Y:S01]  /*a890*/  LDGSTS.E [R207+0x4c00], desc[UR26][R36.64], !P3 ;  /* 0x04c0000024cf7fae */ /* 0x000fe2000d9a101a */
[----:B--2---:R-:W-:-:S03]  /*a8a0*/  VIADD R232, R244, 0xffffffb5 ;  /* 0xffffffb5f4e87836 */ /* 0x004fc60000000000 */
[----:B------:R-:W-:Y:S01]  /*a8b0*/  LDGSTS.E [R207+0x4e00], desc[UR26][R38.64], !P3 ;  /* 0x04e0000026cf7fae */ /* 0x000fe2000d9a101a */
[----:B------:R-:W2:Y:S01]  /*a8c0*/  LDC R35, c[0x0][0x3a0] ;  /* 0x0000e800ff237b82 */ /* 0x000ea20000000800 */
[----:B------:R-:W-:Y:S01]  /*a8d0*/  ISETP.GE.U32.AND P4, PT, R232, 0x7fffff96, PT ;  /* 0x7fffff96e800780c */ /* 0x000fe20003f86070 */
[----:B-1----:R-:W-:-:S05]  /*a8e0*/  VIADD R34, R240, 0xffffffb4 ;  /* 0xffffffb4f0227836 */ /* 0x002fca0000000000 */
[----:B------:R-:W-:Y:S02]  /*a8f0*/  ISETP.GE.U32.AND P3, PT, R34, 0x7fffff95, PT ;  /* 0x7fffff952200780c */ /* 0x000fe40003f66070 */
[----:B------:R-:W1:Y:S05]  /*a900*/  LDC R34, c[0x0][0x3a0] ;  /* 0x0000e800ff227b82 */ /* 0x000e6a0000000800 */
[----:B------:R3:W-:Y:S04]  /*a910*/  LDGSTS.E [R207+0x5000], desc[UR26][R4.64], !P4 ;  /* 0x0500000004cf7fae */ /* 0x0007e8000e1a101a */
[----:B------:R-:W-:Y:S04]  /*a920*/  LDGSTS.E [R207+0x5200], desc[UR26][R42.64], !P4 ;  /* 0x052000002acf7fae */ /* 0x000fe8000e1a101a */
[----:B------:R-:W-:Y:S01]  /*a930*/  LDGSTS.E [R207+0x5400], desc[UR26][R44.64], !P4 ;  /* 0x054000002ccf7fae */ /* 0x000fe2000e1a101a */
[----:B---3--:R-:W3:Y:S03]  /*a940*/  LDC R5, c[0x0][0x3a0] ;  /* 0x0000e800ff057b82 */ /* 0x008ee60000000800 */
[----:B------:R-:W-:Y:S04]  /*a950*/  LDGSTS.E [R207+0x5600], desc[UR26][R46.64], !P4 ;  /* 0x056000002ecf7fae */ /* 0x000fe8000e1a101a */
[----:B------:R2:W-:Y:S01]  /*a960*/  LDGSTS.E [R207+0x5800], desc[UR26][R6.64], !P3 ;  /* 0x0580000006cf7fae */ /* 0x0005e2000d9a101a */
[----:B------:R-:W-:-:S02]  /*a970*/  UISETP.GE.U32.AND UP1, UPT, UR17, 0x7fffff8b, UPT ;  /* 0x7fffff8b1100788c */ /* 0x000fc4000bf26070 */
[----:B------:R-:W-:Y:S02]  /*a980*/  USEL UR14, URZ, 0x1, UP5 ;  /* 0x00000001ff0e7887 */ /* 0x000fe4000a800000 */
[----:B------:R-:W-:Y:S02]  /*a990*/  UIADD3 UR7, UPT, UPT, UR7, -0x5e, URZ ;  /* 0xffffffa207077890 */ /* 0x000fe4000fffe0ff */
[----:B------:R-:W-:Y:S02]  /*a9a0*/  UIADD3 UR6, UPT, UPT, UR6, -0x5d, URZ ;  /* 0xffffffa306067890 */ /* 0x000fe4000fffe0ff */
[----:B------:R-:W-:Y:S02]  /*a9b0*/  UIADD3 UR5, UPT, UPT, UR5, -0x5f, URZ ;  /* 0xffffffa105057890 */ /* 0x000fe4000fffe0ff */
[----:B------:R-:W-:Y:S01]  /*a9c0*/  UIADD3 UR22, UPT, UPT, UR22, -0x60, URZ ;  /* 0xffffffa016167890 */ /* 0x000fe2000fffe0ff */
[----:B--2---:R-:W2:Y:S01]  /*a9d0*/  LDC R6, c[0x0][0x3a0] ;  /* 0x0000e800ff067b82 */ /* 0x004ea20000000800 */
[----:B------:R-:W-:Y:S01]  /*a9e0*/  UISETP.GE.U32.AND UP5, UPT, UR9, 0x7fffff85, UPT ;  /* 0x7fffff850900788c */ /* 0x000fe2000bfa6070 */
[----:B------:R-:W-:Y:S01]  /*a9f0*/  VIADD R4, R35, 0xffffffb3 ;  /* 0xffffffb323047836 */ /* 0x000fe20000000000 */
[----:B------:R-:W-:Y:S01]  /*aa00*/  USEL UR9, URZ, 0x1fffe, UP6 ;  /* 0x0001fffeff097887 */ /* 0x000fe2000b000000 */
[----:B------:R1:W-:Y:S01]  /*aa10*/  LDGSTS.E [R207+0x5a00], desc[UR26][R50.64], !P3 ;  /* 0x05a0000032cf7fae */ /* 0x0003e2000d9a101a */
[----:B------:R-:W-:-:S02]  /*aa20*/  UISETP.GE.U32.AND UP6, UPT, UR8, 0x7fffff86, UPT ;  /* 0x7fffff860800788c */ /* 0x000fc4000bfc6070 */
[----:B------:R-:W-:Y:S01]  /*aa30*/  USEL UR8, URZ, 0x4, UP1 ;  /* 0x00000004ff087887 */ /* 0x000fe20008800000 */
[----:B------:R-:W2:Y:S01]  /*aa40*/  LDC R7, c[0x0][0x3a0] ;  /* 0x0000e800ff077b82 */ /* 0x000ea20000000800 */
[----:B------:R-:W-:Y:S01]  /*aa50*/  UISETP.GE.U32.AND UP1, UPT, UR7, 0x7fffff83, UPT ;  /* 0x7fffff830700788c */ /* 0x000fe2000bf26070 */
[----:B---3--:R-:W-:Y:S01]  /*aa60*/  VIADD R5, R5, 0xffffffb2 ;  /* 0xffffffb205057836 */ /* 0x008fe20000000000 */
[----:B------:R-:W-:Y:S01]  /*aa70*/  USEL UR7, URZ, 0x7fff8, UP2 ;  /* 0x0007fff8ff077887 */ /* 0x000fe20009000000 */
[----:B------:R-:W-:Y:S01]  /*aa80*/  ISETP.GE.U32.AND P4, PT, R4, 0x7fffff94, PT ;  /* 0x7fffff940400780c */ /* 0x000fe20003f86070 */
[----:B------:R-:W-:Y:S01]  /*aa90*/  UISETP.GE.U32.AND UP2, UPT, UR6, 0x7fffff84, UPT ;  /* 0x7fffff840600788c */ /* 0x000fe2000bf46070 */
[----:B------:R3:W-:Y:S01]  /*aaa0*/  LDGSTS.E [R207+0x5c00], desc[UR26][R52.64], !P3 ;  /* 0x05c0000034cf7fae */ /* 0x0007e2000d9a101a */
[----:B------:R-:W-:Y:S02]  /*aab0*/  USEL UR6, URZ, 0x1, UP3 ;  /* 0x00000001ff067887 */ /* 0x000fe40009800000 */
[----:B------:R-:W-:Y:S01]  /*aac0*/  UISETP.GE.U32.AND UP3, UPT, UR5, 0x7fffff82, UPT ;  /* 0x7fffff820500788c */ /* 0x000fe2000bf66070 */
[----:B-1----:R-:W-:Y:S01]  /*aad0*/  IADD3 R4, PT, PT, R34, -0x5a, RZ ;  /* 0xffffffa622047810 */ /* 0x002fe20007ffe0ff */
[----:B------:R-:W-:Y:S01]  /*aae0*/  USEL UR5, URZ, 0x1fffe, UP4 ;  /* 0x0001fffeff057887 */ /* 0x000fe2000a000000 */
[----:B------:R3:W-:Y:S01]  /*aaf0*/  LDGSTS.E [R207+0x5e00], desc[UR26][R54.64], !P3 ;  /* 0x05e0000036cf7fae */ /* 0x0007e2000d9a101a */
[----:B------:R-:W-:-:S02]  /*ab00*/  UISETP.GE.U32.AND UP4, UPT, UR22, 0x7fffff81, UPT ;  /* 0x7fffff811600788c */ /* 0x000fc4000bf86070 */
[----:B------:R-:W-:Y:S02]  /*ab10*/  USEL UR23, URZ, 0x1fffe, UP3 ;  /* 0x0001fffeff177887 */ /* 0x000fe40009800000 */
[----:B------:R-:W-:Y:S01]  /*ab20*/  USEL UR21, URZ, 0x1, UP4 ;  /* 0x00000001ff157887 */ /* 0x000fe2000a000000 */
[----:B------:R-:W-:Y:S01]  /*ab30*/  ISETP.GE.U32.AND P3, PT, R5, 0x7fffff93, PT ;  /* 0x7fffff930500780c */ /* 0x000fe20003f66070 */
[----:B------:R-:W-:Y:S01]  /*ab40*/  USEL UR17, URZ, 0x1, UP5 ;  /* 0x00000001ff117887 */ /* 0x000fe2000a800000 */
[----:B------:R-:W-:Y:S01]  /*ab50*/  ISETP.GE.U32.AND P5, PT, R4, 0x7fffff87, PT ;  /* 0x7fffff870400780c */ /* 0x000fe20003fa6070 */
[----:B------:R-:W-:Y:S01]  /*ab60*/  USEL UR18, URZ, 0x1fffe, UP6 ;  /* 0x0001fffeff127887 */ /* 0x000fe2000b000000 */
[----:B--2---:R-:W-:Y:S01]  /*ab70*/  VIADD R5, R6, 0xffffffa7 ;  /* 0xffffffa706057836 */ /* 0x004fe20000000000 */
[----:B------:R-:W-:Y:S01]  /*ab80*/  UIADD3 UR21, UPT, UPT, UR21, UR23, URZ ;  /* 0x0000001715157290 */ /* 0x000fe2000fffe0ff */
[----:B------:R-:W1:Y:S01]  /*ab90*/  LDC R6, c[0x0][0x3a0] ;  /* 0x0000e800ff067b82 */ /* 0x000e620000000800 */
[----:B------:R-:W-:Y:S01]  /*aba0*/  UIADD3 UR5, UPT, UPT, UR6, UR5, URZ ;  /* 0x0000000506057290 */ /* 0x000fe2000fffe0ff */
[----:B------:R-:W-:Y:S01]  /*abb0*/  SEL R4, RZ, 0x4, P5 ;  /* 0x00000004ff047807 */ /* 0x000fe20002800000 */
[----:B------:R-:W-:Y:S01]  /*abc0*/  USEL UR19, URZ, 0x4, UP1 ;  /* 0x00000004ff137887 */ /* 0x000fe20008800000 */
[----:B------:R3:W-:Y:S01]  /*abd0*/  LDGSTS.E [R207+0x6000], desc[UR26][R8.64], !P4 ;  /* 0x0600000008cf7fae */ /* 0x0007e2000e1a101a */
[----:B------:R-:W-:-:S02]  /*abe0*/  USEL UR20, URZ, 0x7fff8, UP2 ;  /* 0x0007fff8ff147887 */ /* 0x000fc40009000000 */
[----:B------:R-:W-:Y:S02]  /*abf0*/  UIADD3 UR17, UPT, UPT, UR17, UR18, URZ ;  /* 0x0000001211117290 */ /* 0x000fe4000fffe0ff */
[----:B------:R-:W-:Y:S01]  /*ac00*/  ULOP3.LUT UR21, UR21, 0x3, URZ, 0xc0, !UPT ;  /* 0x0000000315157892 */ /* 0x000fe2000f8ec0ff */
[----:B------:R-:W-:Y:S01]  /*ac10*/  ISETP.GE.U32.AND P5, PT, R5, 0x7fffff88, PT ;  /* 0x7fffff880500780c */ /* 0x000fe20003fa6070 */
[----:B------:R-:W-:Y:S01]  /*ac20*/  ULOP3.LUT UR5, UR5, 0x3, URZ, 0xc0, !UPT ;  /* 0x0000000305057892 */ /* 0x000fe2000f8ec0ff */
[----:B------:R3:W-:Y:S01]  /*ac30*/  LDGSTS.E [R207+0x6200], desc[UR26][R58.64], !P4 ;  /* 0x062000003acf7fae */ /* 0x0007e2000e1a101a */
[----:B------:R-:W-:Y:S02]  /*ac40*/  ULOP3.LUT UR17, UR17, 0x3, URZ, 0xc0, !UPT ;  /* 0x0000000311117892 */ /* 0x000fe4000f8ec0ff */
[----:B------:R-:W-:Y:S01]  /*ac50*/  UIADD3 UR19, UPT, UPT, UR21, UR20, UR19 ;  /* 0x0000001415137290 */ /* 0x000fe2000fffe013 */
[----:B------:R-:W-:Y:S01]  /*ac60*/  SEL R5, RZ, 0x7fff8, P5 ;  /* 0x0007fff8ff057807 */ /* 0x000fe20002800000 */
[----:B------:R-:W-:Y:S01]  /*ac70*/  UIADD3 UR9, UPT, UPT, UR14, UR9, URZ ;  /* 0x000000090e097290 */ /* 0x000fe2000fffe0ff */
[----:B------:R3:W-:Y:S01]  /*ac80*/  LDGSTS.E [R207+0x6400], desc[UR26][R60.64], !P4 ;  /* 0x064000003ccf7fae */ /* 0x0007e2000e1a101a */
[----:B------:R-:W-:-:S02]  /*ac90*/  UIADD3 UR5, UPT, UPT, UR5, UR7, UR8 ;  /* 0x0000000705057290 */ /* 0x000fc4000fffe008 */
[----:B------:R-:W-:Y:S01]  /*aca0*/  ULOP3.LUT UR19, UR19, 0xf, URZ, 0xc0, !UPT ;  /* 0x0000000f13137892 */ /* 0x000fe2000f8ec0ff */
[----:B------:R-:W-:Y:S01]  /*acb0*/  IADD3 R4, PT, PT, R5, UR17, R4 ;  /* 0x0000001105047c10 */ /* 0x000fe2000fffe004 */
[----:B------:R-:W-:Y:S01]  /*acc0*/  ULOP3.LUT UR9, UR9, 0x3, URZ, 0xc0, !UPT ;  /* 0x0000000309097892 */ /* 0x000fe2000f8ec0ff */
[----:B------:R3:W-:Y:S01]  /*acd0*/  LDGSTS.E [R207+0x6600], desc[UR26][R62.64], !P4 ;  /* 0x066000003ecf7fae */ /* 0x0007e2000e1a101a */
[----:B------:R-:W-:Y:S01]  /*ace0*/  USHF.L.U32 UR5, UR5, 0x8, URZ ;  /* 0x0000000805057899 */ /* 0x000fe200080006ff */
[----:B------:R-:W-:Y:S01]  /*acf0*/  VIADD R5, R7, 0xffffffb1 ;  /* 0xffffffb107057836 */ /* 0x000fe20000000000 */
[----:B------:R-:W-:Y:S01]  /*ad00*/  UIADD3 UR9, UPT, UPT, UR9, UR15, UR16 ;  /* 0x0000000f09097290 */ /* 0x000fe2000fffe010 */
[----:B------:R-:W-:Y:S01]  /*ad10*/  LEA R4, R4, UR19, 0x4 ;  /* 0x0000001304047c11 */ /* 0x000fe2000f8e20ff */
[----:B------:R-:W-:Y:S01]  /*ad20*/  ULOP3.LUT UR5, UR5, 0xf00, URZ, 0xe2, !UPT ;  /* 0x00000f0005057892 */ /* 0x000fe2000f8ee2ff */
[----:B------:R3:W-:Y:S01]  /*ad30*/  LDGSTS.E [R207+0x6800], desc[UR26][R10.64], !P3 ;  /* 0x068000000acf7fae */ /* 0x0007e2000d9a101a */
[----:B------:R-:W-:-:S02]  /*ad40*/  ISETP.GE.U32.AND P4, PT, R5, 0x7fffff92, PT ;  /* 0x7fffff920500780c */ /* 0x000fc40003f86070 */
[----:B------:R-:W-:Y:S01]  /*ad50*/  ULEA UR5, UR9, UR5, 0xc ;  /* 0x0000000509057291 */ /* 0x000fe2000f8e60ff */
[----:B------:R-:W-:Y:S01]  /*ad60*/  LOP3.LUT R4, R4, 0xff, RZ, 0xc0, !PT ;  /* 0x000000ff04047812 */ /* 0x000fe200078ec0ff */
[----:B-1----:R-:W-:Y:S01]  /*ad70*/  VIADD R5, R6, 0xffffffb0 ;  /* 0xffffffb006057836 */ /* 0x002fe20000000000 */
[----:B------:R3:W-:Y:S03]  /*ad80*/  LDGSTS.E [R207+0x6a00], desc[UR26][R66.64], !P3 ;  /* 0x06a0000042cf7fae */ /* 0x0007e6000d9a101a */
[----:B------:R-:W-:Y:S01]  /*ad90*/  VIADD R4, R4, UR5 ;  /* 0x0000000504047c36 */ /* 0x000fe20008000000 */
[----:B------:R3:W-:Y:S04]  /*ada0*/  LDGSTS.E [R207+0x6c00], desc[UR26][R68.64], !P3 ;  /* 0x06c0000044cf7fae */ /* 0x0007e8000d9a101a */
[----:B------:R3:W-:Y:S01]  /*adb0*/  LDGSTS.E [R207+0x6e00], desc[UR26][R70.64], !P3 ;  /* 0x06e0000046cf7fae */ /* 0x0007e2000d9a101a */
[----:B------:R-:W-:-:S02]  /*adc0*/  LOP3.LUT R4, R4, 0xffff, RZ, 0xc0, !PT ;  /* 0x0000ffff04047812 */ /* 0x000fc400078ec0ff */
[----:B------:R-:W-:Y:S01]  /*add0*/  ISETP.GE.U32.AND P3, PT, R5, 0x7fffff91, PT ;  /* 0x7fffff910500780c */ /* 0x000fe20003f66070 */
[----:B------:R3:W-:Y:S01]  /*ade0*/  LDGSTS.E [R207+0x7000], desc[UR26][R12.64], !P4 ;  /* 0x070000000ccf7fae */ /* 0x0007e2000e1a101a */
[----:B------:R-:W-:-:S03]  /*adf0*/  SHF.R.U32.HI R5, RZ, 0xf, R4 ;  /* 0x0000000fff057819 */ /* 0x000fc60000011604 */
[----:B------:R3:W-:Y:S04]  /*ae00*/  LDGSTS.E [R207+0x7200], desc[UR26][R74.64], !P4 ;  /* 0x072000004acf7fae */ /* 0x0007e8000e1a101a */
[----:B------:R3:W-:Y:S04]  /*ae10*/  LDGSTS.E [R207+0x7400], desc[UR26][R76.64], !P4 ;  /* 0x074000004ccf7fae */ /* 0x0007e8000e1a101a */
[----:B------:R3:W-:Y:S01]  /*ae20*/  LDGSTS.E [R207+0x7600], desc[UR26][R78.64], !P4 ;  /* 0x076000004ecf7fae */ /* 0x0007e2000e1a101a */
[----:B------:R-:W-:Y:S02]  /*ae30*/  LOP3.LUT P4, RZ, R5, 0x1, RZ, 0xc0, !PT ;  /* 0x0000000105ff7812 */ /* 0x000fe4000788c0ff */
[--C-:B------:R-:W-:Y:S01]  /*ae40*/  SHF.R.U32.HI R5, RZ, 0xe, R4.reuse ;  /* 0x0000000eff057819 */ /* 0x100fe20000011604 */
[----:B------:R3:W-:Y:S01]  /*ae50*/  LDGSTS.E [R207+0x7800], desc[UR26][R14.64], !P3 ;  /* 0x078000000ecf7fae */ /* 0x0007e2000d9a101a */
[----:B------:R-:W-:-:S02]  /*ae60*/  SHF.R.U32.HI R6, RZ, 0xd, R4 ;  /* 0x0000000dff067819 */ /* 0x000fc40000011604 */
[----:B------:R-:W-:Y:S01]  /*ae70*/  LOP3.LUT P6, RZ, R5, 0x1, RZ, 0xc0, !PT ;  /* 0x0000000105ff7812 */ /* 0x000fe200078cc0ff */
[----:B------:R3:W-:Y:S01]  /*ae80*/  LDGSTS.E [R207+0x7a00], desc[UR26][R82.64], !P3 ;  /* 0x07a0000052cf7fae */ /* 0x0007e2000d9a101a */
[----:B------:R-:W-:-:S03]  /*ae90*/  SHF.R.U32.HI R5, RZ, 0xc, R4 ;  /* 0x0000000cff057819 */ /* 0x000fc60000011604 */
[----:B------:R3:W-:Y:S01]  /*aea0*/  LDGSTS.E [R207+0x7c00], desc[UR26][R84.64], !P3 ;  /* 0x07c0000054cf7fae */ /* 0x0007e2000d9a101a */
[----:B------:R-:W-:-:S03]  /*aeb0*/  LOP3.LUT P5, RZ, R5, 0x1, RZ, 0xc0, !PT ;  /* 0x0000000105ff7812 */ /* 0x000fc600078ac0ff */
[----:B------:R3:W-:Y:S01]  /*aec0*/  LDGSTS.E [R207+0x7e00], desc[UR26][R86.64], !P3 ;  /* 0x07e0000056cf7fae */ /* 0x0007e2000d9a101a */
[----:B------:R-:W-:Y:S02]  /*aed0*/  LOP3.LUT P3, RZ, R6, 0x1, RZ, 0xc0, !PT ;  /* 0x0000000106ff7812 */ /* 0x000fe4000786c0ff */
[----:B------:R-:W-:Y:S01]  /*aee0*/  SHF.R.U32.HI R5, RZ, 0xb, R4 ;  /* 0x0000000bff057819 */ /* 0x000fe20000011604 */
[----:B------:R3:W-:Y:S04]  /*aef0*/  LDGSTS.E [R207+0x8000], desc[UR26][R16.64], P4 ;  /* 0x0800000010cf7fae */ /* 0x0007e8000a1a101a */
[----:B------:R3:W-:Y:S04]  /*af00*/  LDGSTS.E [R207+0x8200], desc[UR26][R90.64], P4 ;  /* 0x082000005acf7fae */ /* 0x0007e8000a1a101a */
[----:B------:R3:W-:Y:S04]  /*af10*/  LDGSTS.E [R207+0x8400], desc[UR26][R92.64], P4 ;  /* 0x084000005ccf7fae */ /* 0x0007e8000a1a101a */
[----:B------:R3:W-:Y:S01]  /*af20*/  LDGSTS.E [R207+0x8600], desc[UR26][R94.64], P4 ;  /* 0x086000005ecf7fae */ /* 0x0007e2000a1a101a */
[----:B------:R-:W-:-:S02]  /*af30*/  LOP3.LUT P4, RZ, R5, 0x1, RZ, 0xc0, !PT ;  /* 0x0000000105ff7812 */ /* 0x000fc4000788c0ff */
        /* <DEDUP_REMOVED lines=35> */
[----:B------:R-:W-:-:S03]  /*b170*/  LOP3.LUT P3, RZ, R5, 0x1, RZ, 0xc0, !PT ;  /* 0x0000000105ff7812 */ /* 0x000fc6000786c0ff */
[----:B------:R3:W-:Y:S01]  /*b180*/  LDGSTS.E [R207+0xb800], desc[UR26][R30.64], P5 ;  /* 0x0b8000001ecf7fae */ /* 0x0007e2000a9a101a */
[----:B------:R-:W-:-:S03]  /*b190*/  SHF.R.U32.HI R5, RZ, 0x4, R4 ;  /* 0x00000004ff057819 */ /* 0x000fc60000011604 */
        /* <DEDUP_REMOVED lines=14> */
[----:B------:R3:W-:Y:S04]  /*b280*/  LDGSTS.E [R207+0xce00], desc[UR26][R176.64], P6 ;  /* 0x0ce00000b0cf7fae */ /* 0x0007e8000b1a101a */
        /* <DEDUP_REMOVED lines=11> */
[----:B------:R3:W-:Y:S04]  /*b340*/  LDGSTS.E [R207+0xe000], desc[UR26][R64.64], P4 ;  /* 0x0e00000040cf7fae */ /* 0x0007e8000a1a101a */
[----:B------:R3:W-:Y:S04]  /*b350*/  LDGSTS.E [R207+0xe200], desc[UR26][R194.64], P4 ;  /* 0x0e200000c2cf7fae */ /* 0x0007e8000a1a101a */
[----:B------:R3:W-:Y:S04]  /*b360*/  LDGSTS.E [R207+0xe400], desc[UR26][R196.64], P4 ;  /* 0x0e400000c4cf7fae */ /* 0x0007e8000a1a101a */
[----:B------:R3:W-:Y:S04]  /*b370*/  LDGSTS.E [R207+0xe600], desc[UR26][R208.64], P4 ;  /* 0x0e600000d0cf7fae */ /* 0x0007e8000a1a101a */
[----:B------:R3:W-:Y:S04]  /*b380*/  LDGSTS.E [R207+0xe800], desc[UR26][R72.64], P3 ;  /* 0x0e80000048cf7fae */ /* 0x0007e800099a101a */
[----:B------:R3:W-:Y:S01]  /*b390*/  LDGSTS.E [R207+0xea00], desc[UR26][R210.64], P3 ;  /* 0x0ea00000d2cf7fae */ /* 0x0007e200099a101a */
[----:B------:R-:W-:-:S03]  /*b3a0*/  VIADD R251, R251, 0x1f ;  /* 0x0000001ffbfb7836 */ /* 0x000fc60000000000 */
[----:B------:R3:W-:Y:S04]  /*b3b0*/  LDGSTS.E [R207+0xec00], desc[UR26][R212.64], P3 ;  /* 0x0ec00000d4cf7fae */ /* 0x0007e800099a101a */
[----:B------:R3:W-:Y:S01]  /*b3c0*/  LDGSTS.E [R207+0xee00], desc[UR26][R216.64], P3 ;  /* 0x0ee00000d8cf7fae */ /* 0x0007e200099a101a */
[----:B------:R-:W-:Y:S02]  /*b3d0*/  PLOP3.LUT P3, PT, PT, PT, UP4, 0x80, 0x8 ;  /* 0x000000000008781c */ /* 0x000fe40003f6f048 */
[----:B------:R-:W-:Y:S01]  /*b3e0*/  ISETP.GT.AND P4, PT, R251, 0x5f, PT ;  /* 0x0000005ffb00780c */ /* 0x000fe20003f84270 */
[----:B------:R3:W-:Y:S01]  /*b3f0*/  LDGSTS.E [R207+0xf000], desc[UR26][R80.64], P5 ;  /* 0x0f00000050cf7fae */ /* 0x0007e2000a9a101a */
[----:B------:R-:W-:-:S03]  /*b400*/  SEL R4, RZ, 0x4, P2 ;  /* 0x00000004ff047807 */ /* 0x000fc60001000000 */
[----:B------:R3:W-:Y:S01]  /*b410*/  LDGSTS.E [R207+0xf200], desc[UR26][R218.64], P5 ;  /* 0x0f200000dacf7fae */ /* 0x0007e2000a9a101a */
[----:B------:R-:W-:-:S03]  /*b420*/  SEL R5, R4, RZ, P4 ;  /* 0x000000ff04057207 */ /* 0x000fc60002000000 */
[----:B------:R3:W-:Y:S01]  /*b430*/  LDGSTS.E [R207+0xf400], desc[UR26][R220.64], P5 ;  /* 0x0f400000dccf7fae */ /* 0x0007e2000a9a101a */
[----:B------:R-:W-:-:S03]  /*b440*/  PLOP3.LUT P2, PT, PT, PT, UP4, 0x80, 0x8 ;  /* 0x000000000008781c */ /* 0x000fc60003f4f048 */
[----:B------:R3:W-:Y:S01]  /*b450*/  LDGSTS.E [R207+0xf600], desc[UR26][R222.64], P5 ;  /* 0x0f600000decf7fae */ /* 0x0007e2000a9a101a */
[----:B------:R-:W-:Y:S02]  /*b460*/  PLOP3.LUT P5, PT, PT, PT, UP4, 0x80, 0x8 ;  /* 0x000000000008781c */ /* 0x000fe40003faf048 */
[----:B------:R-:W-:Y:S01]  /*b470*/  PLOP3.LUT P6, PT, PT, PT, UP4, 0x80, 0x8 ;  /* 0x000000000008781c */ /* 0x000fe20003fcf048 */
[----:B------:R3:W-:Y:S01]  /*b480*/  LDGSTS.E [R207+0xf800], desc[UR26][R88.64], !P3 ;  /* 0x0f80000058cf7fae */ /* 0x0007e2000d9a101a */
[----:B------:R-:W-:Y:S01]  /*b490*/  ISETP.NE.U32.AND P3, PT, R5, RZ, PT ;  /* 0x000000ff0500720c */ /* 0x000fe20003f65070 */
[----:B------:R-:W-:-:S08]  /*b4a0*/  IMAD.SHL.U32 R250, R143, 0x4, RZ ;  /* 0x000000048ffa7824 */ /* 0x000fd000078e00ff */
[----:B------:R3:W-:Y:S01]  /*b4b0*/  LDGSTS.E [R207+0xfa00], desc[UR26][R224.64], !P5 ;  /* 0x0fa00000e0cf7fae */ /* 0x0007e2000e9a101a */
[----:B----4-:R-:W-:-:S03]  /*b4c0*/  IADD3 R4, P4, PT, R246, R250, RZ ;  /* 0x000000faf6047210 */ /* 0x010fc60007f9e0ff */
[----:B------:R3:W-:Y:S04]  /*b4d0*/  LDGSTS.E [R207+0xfc00], desc[UR26][R226.64], !P2 ;  /* 0x0fc00000e2cf7fae */ /* 0x0007e8000d1a101a */
[----:B------:R3:W-:Y:S04]  /*b4e0*/  LDGSTS.E [R207+0xfe00], desc[UR26][R228.64], !P6 ;  /* 0x0fe00000e4cf7fae */ /* 0x0007e8000f1a101a */
[----:B------:R-:W0:Y:S04]  /*b4f0*/  LDGDEPBAR ;  /* 0x00000000000079af */ /* 0x000e280000000000 */
[----:B------:R3:W-:Y:S01]  /*b500*/  LDGSTS.E [R141+0x24000], desc[UR26][R100.64], P3 ;  /* 0x24000000648d7fae */ /* 0x0007e200099a101a */
[----:B------:R-:W-:-:S03]  /*b510*/  IADD3.X R5, PT, PT, R247, R132, RZ, P4, !PT ;  /* 0x00000084f7057210 */ /* 0x000fc600027fe4ff */
[----:B------:R3:W-:Y:S01]  /*b520*/  LDGSTS.E [R141+0x24400], desc[UR26][R108.64], P3 ;  /* 0x244000006c8d7fae */ /* 0x0007e200099a101a */
[----:B------:R-:W-:-:S03]  /*b530*/  IADD3 R6, P4, PT, R248, R250, RZ ;  /* 0x000000faf8067210 */ /* 0x000fc60007f9e0ff */
[----:B------:R3:W-:Y:S04]  /*b540*/  LDGSTS.E [R141+0x24800], desc[UR26][R116.64], P3 ;  /* 0x24800000748d7fae */ /* 0x0007e800099a101a */
[----:B------:R3:W-:Y:S04]  /*b550*/  LDGSTS.E [R141+0x24c00], desc[UR26][R124.64], P3 ;  /* 0x24c000007c8d7fae */ /* 0x0007e800099a101a */
[----:B------:R3:W-:Y:S04]  /*b560*/  LDGSTS.E [R141+0x25000], desc[UR26][R134.64], P3 ;  /* 0x25000000868d7fae */ /* 0x0007e800099a101a */
[----:B------:R3:W-:Y:S04]  /*b570*/  LDGSTS.E [R141+0x25400], desc[UR26][R150.64], P3 ;  /* 0x25400000968d7fae */ /* 0x0007e800099a101a */
[----:B------:R3:W-:Y:S01]  /*b580*/  LDGSTS.E [R141+0x25800], desc[UR26][R158.64], P3 ;  /* 0x258000009e8d7fae */ /* 0x0007e200099a101a */
[----:B------:R-:W-:-:S03]  /*b590*/  IMAD.X R7, R249, 0x1, R132, P4 ;  /* 0x00000001f9077824 */ /* 0x000fc600020e0684 */
[----:B------:R3:W-:Y:S04]  /*b5a0*/  LDGSTS.E [R141+0x25c00], desc[UR26][R166.64], P3 ;  /* 0x25c00000a68d7fae */ /* 0x0007e800099a101a */
[----:B------:R3:W-:Y:S04]  /*b5b0*/  LDGSTS.E [R136+0x24200], desc[UR26][R174.64], P3 ;  /* 0x24200000ae887fae */ /* 0x0007e800099a101a */
[----:B------:R3:W-:Y:S04]  /*b5c0*/  LDGSTS.E [R136+0x24600], desc[UR26][R182.64], P3 ;  /* 0x24600000b6887fae */ /* 0x0007e800099a101a */
[----:B------:R3:W-:Y:S04]  /*b5d0*/  LDGSTS.E [R136+0x24a00], desc[UR26][R190.64], P3 ;  /* 0x24a00000be887fae */ /* 0x0007e800099a101a */
[----:B------:R3:W-:Y:S04]  /*b5e0*/  LDGSTS.E [R136+0x24e00], desc[UR26][R198.64], P3 ;  /* 0x24e00000c6887fae */ /* 0x0007e800099a101a */
[----:B------:R3:W-:Y:S04]  /*b5f0*/  LDGSTS.E [R136+0x25200], desc[UR26][R214.64], P3 ;  /* 0x25200000d6887fae */ /* 0x0007e800099a101a */
[----:B------:R3:W-:Y:S04]  /*b600*/  LDGSTS.E [R136+0x25600], desc[UR26][R230.64], P3 ;  /* 0x25600000e6887fae */ /* 0x0007e800099a101a */
[----:B------:R3:W-:Y:S04]  /*b610*/  LDGSTS.E [R136+0x25a00], desc[UR26][R4.64], P3 ;  /* 0x25a0000004887fae */ /* 0x0007e800099a101a */
[----:B------:R3:W-:Y:S01]  /*b620*/  LDGSTS.E [R136+0x25e00], desc[UR26][R6.64], P3 ;  /* 0x25e0000006887fae */ /* 0x0007e200099a101a */
[----:B------:R-:W-:Y:S01]  /*b630*/  ISETP.GE.AND P3, PT, R251, 0x40, PT ;  /* 0x00000040fb00780c */ /* 0x000fe20003f66270 */
[----:B------:R-:W-:-:S02]  /*b640*/  UMOV UR6, URZ ;  /* 0x000000ff00067c82 */ /* 0x000fc40008000000 */
[----:B------:R-:W0:Y:S01]  /*b650*/  LDGDEPBAR ;  /* 0x00000000000079af */ /* 0x000e220000000000 */
[----:B------:R-:W-:-:S09]  /*b660*/  ISETP.GE.AND P2, PT, R251, 0x20, PT ;  /* 0x00000020fb00780c */ /* 0x000fd20003f46270 */
[----:B---3--:R-:W-:Y:S05]  /*b670*/  @!P3 BRA `(.L_x_8) ;  /* 0x0000007c00dcb947 */ /* 0x008fea0003800000 */
[----:B------:R-:W2:Y:S01]  /*b680*/  LDL.LU R235, [R1+0x520] ;  /* 0x0005200001eb7983 */ /* 0x000ea20000300800 */
[----:B-----5:R-:W-:Y:S01]  /*b690*/  SHF.R.S32.HI R251, RZ, 0x1f, R200 ;  /* 0x0000001ffffb7819 */ /* 0x020fe200000114c8 */
[----:B------:R-:W1:Y:S01]  /*b6a0*/  LDC.64 R134, c[0x0][0x388] ;  /* 0x0000e200ff867b82 */ /* 0x000e620000000a00 */
[----:B------:R-:W-:Y:S01]  /*b6b0*/  SHF.R.S32.HI R153, RZ, 0x1f, R201 ;  /* 0x0000001fff997819 */ /* 0x000fe200000114c9 */
[----:B------:R-:W3:Y:S01]  /*b6c0*/  LDL.LU R236, [R1+0x2e8] ;  /* 0x0002e80001ec7983 */ /* 0x000ee20000300800 */
[----:B------:R-:W-:-:S05]  /*b6d0*/  IADD3 R184, P5, PT, R201, R252, RZ ;  /* 0x000000fcc9b87210 */ /* 0x000fca0007fbe0ff */
[----:B------:R-:W4:Y:S01]  /*b6e0*/  LDC.64 R4, c[0x0][0x380] ;  /* 0x0000e000ff047b82 */ /* 0x000f220000000a00 */
[----:B------:R-:W3:Y:S01]  /*b6f0*/  LDL.LU R237, [R1+0x524] ;  /* 0x0005240001ed7983 */ /* 0x000ee20000300800 */
[----:B------:R-:W-:Y:S01]  /*b700*/  IMAD R133, R133, 0xc, RZ ;  /* 0x0000000c85857824 */ /* 0x000fe200078e02ff */
[----:B------:R-:W-:Y:S01]  /*b710*/  SHF.R.S32.HI R225, RZ, 0x1f, R142 ;  /* 0x0000001fffe17819 */ /* 0x000fe2000001148e */
[----:B------:R-:W1:Y:S01]  /*b720*/  LDCU UR5, c[0x0][0x3a8] ;  /* 0x00007500ff0577ac */ /* 0x000e620008000800 */
[----:B------:R-:W3:Y:S01]  /*b730*/  LDL.LU R238, [R1+0x518] ;  /* 0x0005180001ee7983 */ /* 0x000ee20000300800 */
[----:B------:R-:W1:Y:S03]  /*b740*/  LDCU UR6, c[0x0][0x3a8] ;  /* 0x00007500ff0677ac */ /* 0x000e660008000800 */
[----:B------:R-:W3:Y:S01]  /*b750*/  LDL.LU R239, [R1+0x528] ;  /* 0x0005280001ef7983 */ /* 0x000ee20000300800 */
[----:B------:R-:W1:Y:S03]  /*b760*/  LDCU UR7, c[0x0][0x3a8] ;  /* 0x00007500ff0777ac */ /* 0x000e660008000800 */
[----:B------:R-:W3:Y:S01]  /*b770*/  LDL.LU R242, [R1+0x51c] ;  /* 0x00051c0001f27983 */ /* 0x000ee20000300800 */
[----:B------:R-:W1:Y:S03]  /*b780*/  LDCU UR8, c[0x0][0x3a8] ;  /* 0x00007500ff0877ac */ /* 0x000e660008000800 */
[----:B------:R-:W3:Y:S04]  /*b790*/  LDL.LU R241, [R1+0x52c] ;  /* 0x00052c0001f17983 */ /* 0x000ee80000300800 */
[----:B------:R-:W3:Y:S04]  /*b7a0*/  LDL.LU R243, [R1+0x530] ;  /* 0x0005300001f37983 */ /* 0x000ee80000300800 */
[----:B------:R-:W3:Y:S04]  /*b7b0*/  LDL.LU R245, [R1+0x534] ;  /* 0x0005340001f57983 */ /* 0x000ee80000300800 */
[----:B------:R-:W3:Y:S04]  /*b7c0*/  LDL.LU R249, [R1+0x538] ;  /* 0x0005380001f97983 */ /* 0x000ee80000300800 */
[----:B------:R-:W3:Y:S04]  /*b7d0*/  LDL.LU R246, [R1+0x53c] ;  /* 0x00053c0001f67983 */ /* 0x000ee80000300800 */
[----:B------:R-:W3:Y:S04]  /*b7e0*/  LDL.LU R247, [R1+0x540] ;  /* 0x0005400001f77983 */ /* 0x000ee80000300800 */
[----:B------:R-:W3:Y:S04]  /*b7f0*/  LDL.LU R250, [R1+0x544] ;  /* 0x0005440001fa7983 */ /* 0x000ee80000300800 */
[----:B------:R-:W3:Y:S01]  /*b800*/  LDL.LU R248, [R1+0x548] ;  /* 0x0005480001f87983 */ /* 0x000ee20000300800 */
[----:B------:R-:W-:Y:S01]  /*b810*/  IMAD R7, R251, 0xc, RZ ;  /* 0x0000000cfb077824 */ /* 0x000fe200078e02ff */
[----:B------:R-:W-:Y:S01]  /*b820*/  LEA.HI.X.SX32 R190, R252, R153, 0x1, P5 ;  /* 0x00000099fcbe7211 */ /* 0x000fe200028f0eff */
[----:B-1----:R-:W-:Y:S01]  /*b830*/  IMAD.WIDE.U32 R134, R143, 0xc, R134 ;  /* 0x0000000c8f867825 */ /* 0x002fe200078e0086 */
[----:B------:R-:W-:Y:S03]  /*b840*/  STL [R1+0x5ec], R206 ;  /* 0x0005ecce01007387 */ /* 0x000fe60000100800 */
[----:B----4-:R-:W-:Y:S01]  /*b850*/  IMAD.WIDE.U32 R4, R200, 0xc, R4 ;  /* 0x0000000cc8047825 */ /* 0x010fe200078e0004 */
[----:B------:R-:W-:Y:S04]  /*b860*/  STL [R1+0x5e8], R205 ;  /* 0x0005e8cd01007387 */ /* 0x000fe80000100800 */
[----:B------:R-:W-:Y:S04]  /*b870*/  STL [R1+0x5e4], R204 ;  /* 0x0005e4cc01007387 */ /* 0x000fe80000100800 */
[----:B------:R-:W-:Y:S04]  /*b880*/  STL [R1+0x5e0], R203 ;  /* 0x0005e0cb01007387 */ /* 0x000fe80000100800 */
[----:B------:R-:W-:Y:S04]  /*b890*/  STL [R1+0x5dc], R202 ;  /* 0x0005dcca01007387 */ /* 0x000fe80000100800 */
[----:B------:R1:W-:Y:S04]  /*b8a0*/  STL [R1+0x5d8], R132 ;  /* 0x0005d88401007387 */ /* 0x0003e80000100800 */
[----:B------:R-:W-:Y:S04]  /*b8b0*/  STL [R1+0x5d4], R3 ;  /* 0x0005d40301007387 */ /* 0x000fe80000100800 */
[----:B------:R-:W-:Y:S04]  /*b8c0*/  STL [R1+0x5d0], R0 ;  /* 0x0005d00001007387 */ /* 0x000fe80000100800 */
[----:B------:R-:W4:Y:S01]  /*b8d0*/  LDL.LU R251, [R1+0x54c] ;  /* 0x00054c0001fb7983 */ /* 0x000f220000300800 */
[----:B--2---:R-:W-:-:S02]  /*b8e0*/  IADD3 R178, P6, PT, R201, R235, RZ ;  /* 0x000000ebc9b27210 */ /* 0x004fc40007fde0ff */
[----:B---3--:R-:W-:Y:S02]  /*b8f0*/  IADD3 R172, P3, PT, R201, R236, RZ ;  /* 0x000000ecc9ac7210 */ /* 0x008fe40007f7e0ff */
[-C--:B------:R-:W-:Y:S02]  /*b900*/  LEA.HI.X.SX32 R188, R235, R153.reuse, 0x1, P6 ;  /* 0x00000099ebbc7211 */ /* 0x080fe400030f0eff */
[----:B------:R-:W-:Y:S02]  /*b910*/  LEA.HI.X.SX32 R186, R236, R153, 0x1, P3 ;  /* 0x00000099ecba7211 */ /* 0x000fe400018f0eff */
[C---:B------:R-:W-:Y:S02]  /*b920*/  IADD3 R166, P4, PT, R201.reuse, R237, RZ ;  /* 0x000000edc9a67210 */ /* 0x040fe40007f9e0ff */
[----:B------:R-:W-:Y:S02]  /*b930*/  IADD3 R163, P5, PT, R201, R238, RZ ;  /* 0x000000eec9a37210 */ /* 0x000fe40007fbe0ff */
[----:B------:R-:W-:-:S02]  /*b940*/  LEA.HI.X.SX32 R182, R237, R153, 0x1, P4 ;  /* 0x00000099edb67211 */ /* 0x000fc400020f0eff */
[C---:B------:R-:W-:Y:S02]  /*b950*/  IADD3 R161, P6, PT, R201.reuse, R239, RZ ;  /* 0x000000efc9a17210 */ /* 0x040fe40007fde0ff */
[-C--:B------:R-:W-:Y:S02]  /*b960*/  LEA.HI.X.SX32 R180, R238, R153.reuse, 0x1, P5 ;  /* 0x00000099eeb47211 */ /* 0x080fe400028f0eff */
[----:B------:R-:W-:Y:S02]  /*b970*/  IADD3 R158, P3, PT, R201, R242, RZ ;  /* 0x000000f2c99e7210 */ /* 0x000fe40007f7e0ff */
[----:B------:R-:W-:Y:S02]  /*b980*/  LEA.HI.X.SX32 R176, R239, R153, 0x1, P6 ;  /* 0x00000099efb07211 */ /* 0x000fe400030f0eff */
[----:B------:R-:W-:Y:S02]  /*b990*/  IADD3 R156, P4, PT, R201, R241, RZ ;  /* 0x000000f1c99c7210 */ /* 0x000fe40007f9e0ff */
[----:B------:R-:W-:-:S02]  /*b9a0*/  LEA.HI.X.SX32 R174, R242, R153, 0x1, P3 ;  /* 0x00000099f2ae7211 */ /* 0x000fc400018f0eff */
[----:B------:R-:W-:Y:S02]  /*b9b0*/  IADD3 R154, P5, PT, R201, R243, RZ ;  /* 0x000000f3c99a7210 */ /* 0x000fe40007fbe0ff */
[----:B------:R-:W-:Y:S02]  /*b9c0*/  LEA.HI.X.SX32 R170, R241, R153, 0x1, P4 ;  /* 0x00000099f1aa7211 */ /* 0x000fe400020f0eff */
[----:B------:R-:W-:Y:S02]  /*b9d0*/  IADD3 R152, P6, PT, R201, R245, RZ ;  /* 0x000000f5c9987210 */ /* 0x000fe40007fde0ff */
[----:B------:R-:W-:Y:S02]  /*b9e0*/  LEA.HI.X.SX32 R168, R243, R153, 0x1, P5 ;  /* 0x00000099f3a87211 */ /* 0x000fe400028f0eff */
[----:B------:R-:W-:Y:S02]  /*b9f0*/  IADD3 R148, P3, PT, R201, R249, RZ ;  /* 0x000000f9c9947210 */ /* 0x000fe40007f7e0ff */
[----:B------:R-:W-:-:S02]  /*ba00*/  LEA.HI.X.SX32 R164, R245, R153, 0x1, P6 ;  /* 0x00000099f5a47211 */ /* 0x000fc400030f0eff */
[----:B------:R-:W-:Y:S02]  /*ba10*/  IADD3 R144, P4, PT, R201, R246, RZ ;  /* 0x000000f6c9907210 */ /* 0x000fe40007f9e0ff */
[----:B------:R-:W-:Y:S02]  /*ba20*/  LEA.HI.X.SX32 R162, R249, R153, 0x1, P3 ;  /* 0x00000099f9a27211 */ /* 0x000fe400018f0eff */
[----:B------:R-:W2:Y:S01]  /*ba30*/  LDL.LU R249, [R1+0x55c] ;  /* 0x00055c0001f97983 */ /* 0x000ea20000300800 */
[C---:B------:R-:W-:Y:S02]  /*ba40*/  IADD3 R131, P5, PT, R201.reuse, R247, RZ ;  /* 0x000000f7c9837210 */ /* 0x040fe40007fbe0ff */
[----:B------:R-:W-:Y:S02]  /*ba50*/  LEA.HI.X.SX32 R159, R246, R153, 0x1, P4 ;  /* 0x00000099f69f7211 */ /* 0x000fe400020f0eff */
[C---:B------:R-:W-:Y:S02]  /*ba60*/  IADD3 R129, P6, PT, R201.reuse, R250, RZ ;  /* 0x000000fac9817210 */ /* 0x040fe40007fde0ff */
[----:B------:R-:W-:-:S02]  /*ba70*/  IADD3 R126, P3, PT, R201, R248, RZ ;  /* 0x000000f8c97e7210 */ /* 0x000fc40007f7e0ff */
[-C--:B------:R-:W-:Y:S02]  /*ba80*/  LEA.HI.X.SX32 R160, R247, R153.reuse, 0x1, P5 ;  /* 0x00000099f7a07211 */ /* 0x080fe400028f0eff */
[-C--:B------:R-:W-:Y:S02]  /*ba90*/  LEA.HI.X.SX32 R157, R250, R153.reuse, 0x1, P6 ;  /* 0x00000099fa9d7211 */ /* 0x080fe400030f0eff */
[----:B------:R-:W-:Y:S02]  /*baa0*/  LEA.HI.X.SX32 R155, R248, R153, 0x1, P3 ;  /* 0x00000099f89b7211 */ /* 0x000fe400018f0eff */
[----:B----4-:R-:W-:-:S04]  /*bab0*/  IADD3 R127, P4, PT, R201, R251, RZ ;  /* 0x000000fbc97f7210 */ /* 0x010fc80007f9e0ff */
[----:B------:R-:W-:Y:S02]  /*bac0*/  LEA.HI.X.SX32 R153, R251, R153, 0x1, P4 ;  /* 0x00000099fb997211 */ /* 0x000fe400020f0eff */
[----:B------:R-:W3:Y:S01]  /*bad0*/  LDL.LU R251, [R1+0x560] ;  /* 0x0005600001fb7983 */ /* 0x000ee20000300800 */
[----:B------:R-:W-:Y:S02]  /*bae0*/  IMAD.IADD R133, R135, 0x1, R133 ;  /* 0x0000000187857824 */ /* 0x000fe400078e0285 */
[----:B------:R-:W-:Y:S01]  /*baf0*/  IMAD.IADD R135, R5, 0x1, R7 ;  /* 0x0000000105877824 */ /* 0x000fe200078e0207 */
[----:B------:R-:W4:Y:S01]  /*bb00*/  LDL.LU R250, [R1+0x564] ;  /* 0x0005640001fa7983 */ /* 0x000f220000300800 */
[----:B------:R-:W-:Y:S02]  /*bb10*/  IMAD.MOV.U32 R136, RZ, RZ, R4 ;  /* 0x000000ffff887224 */ /* 0x000fe400078e0004 */
[----:B------:R-:W-:Y:S01]  /*bb20*/  IMAD R248, R142, 0x1f, RZ ;  /* 0x0000001f8ef87824 */ /* 0x000fe200078e02ff */
[----:B------:R1:W-:Y:S01]  /*bb30*/  STL [R1+0x5f0], R133 ;  /* 0x0005f08501007387 */ /* 0x0003e20000100800 */
[----:B------:R-:W-:-:S03]  /*bb40*/  SHF.R.S32.HI R169, RZ, 0x1f, R137 ;  /* 0x0000001fffa97819 */ /* 0x000fc60000011489 */
[----:B------:R-:W-:Y:S01]  /*bb50*/  STL [R1+0x5f4], R134 ;  /* 0x0005f48601007387 */ /* 0x000fe20000100800 */
[----:B------:R-:W-:Y:S02]  /*bb60*/  SHF.R.S32.HI R124, RZ, 0x1f, R248 ;  /* 0x0000001fff7c7819 */ /* 0x000fe400000114f8 */
[-C--:B------:R-:W-:Y:S01]  /*bb70*/  IADD3 R146, P4, PT, R137, R248.reuse, RZ ;  /* 0x000000f889927210 */ /* 0x080fe20007f9e0ff */
[----:B------:R-:W-:Y:S01]  /*bb80*/  STL [R1+0x5f8], R135 ;  /* 0x0005f88701007387 */ /* 0x000fe20000100800 */
[-C--:B------:R-:W-:Y:S02]  /*bb90*/  IADD3 R130, P6, PT, R138, R248.reuse, RZ ;  /* 0x000000f88a827210 */ /* 0x080fe40007fde0ff */
[-C--:B------:R-:W-:Y:S01]  /*bba0*/  IADD3 R125, P5, PT, R139, R248.reuse, RZ ;  /* 0x000000f88b7d7210 */ /* 0x080fe20007fbe0ff */
[----:B------:R-:W-:Y:S01]  /*bbb0*/  STL [R1+0x5fc], R136 ;  /* 0x0005fc8801007387 */ /* 0x000fe20000100800 */
[----:B------:R-:W-:Y:S02]  /*bbc0*/  IADD3 R123, P3, PT, R140, R248, RZ ;  /* 0x000000f88c7b7210 */ /* 0x000fe40007f7e0ff */
[----:B------:R-:W-:Y:S01]  /*bbd0*/  SHF.R.S32.HI R227, RZ, 0x1f, R138 ;  /* 0x0000001fffe37819 */ /* 0x000fe2000001148a */
[----:B------:R-:W4:Y:S01]  /*bbe0*/  LDL.LU R248, [R1+0x568] ;  /* 0x0005680001f87983 */ /* 0x000f220000300800 */
[----:B------:R-:W-:-:S02]  /*bbf0*/  SHF.R.S32.HI R229, RZ, 0x1f, R139 ;  /* 0x0000001fffe57819 */ /* 0x000fc4000001148b */
[----:B------:R-:W-:Y:S01]  /*bc00*/  SHF.R.S32.HI R231, RZ, 0x1f, R140 ;  /* 0x0000001fffe77819 */ /* 0x000fe2000001148c */
[--C-:B------:R-:W-:Y:S01]  /*bc10*/  IMAD.X R150, R169, 0x1, R124.reuse, P4 ;  /* 0x00000001a9967824 */ /* 0x100fe200020e067c */
[----:B------:R-:W-:Y:S01]  /*bc20*/  IADD3.X R128, PT, PT, R229, R124, RZ, P5, !PT ;  /* 0x0000007ce5807210 */ /* 0x000fe20002ffe4ff */
[--C-:B------:R-:W-:Y:S02]  /*bc30*/  IMAD.X R142, R227, 0x1, R124.reuse, P6 ;  /* 0x00000001e38e7824 */ /* 0x100fe400030e067c */
[----:B------:R-:W-:Y:S01]  /*bc40*/  IMAD.X R124, R231, 0x1, R124, P3 ;  /* 0x00000001e77c7824 */ /* 0x000fe200018e067c */
[----:B--2---:R-:W-:Y:S02]  /*bc50*/  SHF.R.S32.HI R116, RZ, 0x1f, R249 ;  /* 0x0000001fff747819 */ /* 0x004fe400000114f9 */
[-C--:B------:R-:W-:Y:S02]  /*bc60*/  IADD3 R121, P4, PT, R137, R249.reuse, RZ ;  /* 0x000000f989797210 */ /* 0x080fe40007f9e0ff */
[----:B------:R-:W-:-:S02]  /*bc70*/  IADD3 R119, P6, PT, R138, R249, RZ ;  /* 0x000000f98a777210 */ /* 0x000fc40007fde0ff */
[-C--:B------:R-:W-:Y:S02]  /*bc80*/  IADD3 R117, P5, PT, R139, R249.reuse, RZ ;  /* 0x000000f98b757210 */ /* 0x080fe40007fbe0ff */
[----:B------:R-:W-:Y:S02]  /*bc90*/  IADD3 R115, P3, PT, R140, R249, RZ ;  /* 0x000000f98c737210 */ /* 0x000fe40007f7e0ff */
[----:B------:R-:W2:Y:S01]  /*bca0*/  LDL.LU R249, [R1+0x56c] ;  /* 0x00056c0001f97983 */ /* 0x000ea20000300800 */
[--C-:B------:R-:W-:Y:S02]  /*bcb0*/  IMAD.X R122, R169, 0x1, R116.reuse, P4 ;  /* 0x00000001a97a7824 */ /* 0x100fe400020e0674 */
[--C-:B------:R-:W-:Y:S02]  /*bcc0*/  IMAD.X R120, R227, 0x1, R116.reuse, P6 ;  /* 0x00000001e3787824 */ /* 0x100fe400030e0674 */
[--C-:B------:R-:W-:Y:S02]  /*bcd0*/  IMAD.X R118, R229, 0x1, R116.reuse, P5 ;  /* 0x00000001e5767824 */ /* 0x100fe400028e0674 */
[----:B------:R-:W-:Y:S01]  /*bce0*/  IMAD.X R116, R231, 0x1, R116, P3 ;  /* 0x00000001e7747824 */ /* 0x000fe200018e0674 */
[----:B---3--:R-:W-:-:S02]  /*bcf0*/  SHF.R.S32.HI R108, RZ, 0x1f, R251 ;  /* 0x0000001fff6c7819 */ /* 0x008fc400000114fb */
[-C--:B------:R-:W-:Y:S02]  /*bd00*/  IADD3 R113, P4, PT, R137, R251.reuse, RZ ;  /* 0x000000fb89717210 */ /* 0x080fe40007f9e0ff */
[-C--:B------:R-:W-:Y:S02]  /*bd10*/  IADD3 R111, P6, PT, R138, R251.reuse, RZ ;  /* 0x000000fb8a6f7210 */ /* 0x080fe40007fde0ff */
[-C--:B------:R-:W-:Y:S02]  /*bd20*/  IADD3 R109, P5, PT, R139, R251.reuse, RZ ;  /* 0x000000fb8b6d7210 */ /* 0x080fe40007fbe0ff */
[----:B------:R-:W-:Y:S02]  /*bd30*/  IADD3 R107, P3, PT, R140, R251, RZ ;  /* 0x000000fb8c6b7210 */ /* 0x000fe40007f7e0ff */
[----:B------:R-:W3:Y:S01]  /*bd40*/  LDL.LU R251, [R1+0x570] ;  /* 0x0005700001fb7983 */ /* 0x000ee20000300800 */
[--C-:B------:R-:W-:Y:S01]  /*bd50*/  IMAD.X R114, R169, 0x1, R108.reuse, P4 ;  /* 0x00000001a9727824 */ /* 0x100fe200020e066c */
[----:B------:R-:W-:Y:S01]  /*bd60*/  IADD3.X R112, PT, PT, R227, R108, RZ, P6, !PT ;  /* 0x0000006ce3707210 */ /* 0x000fe200037fe4ff */
[----:B------:R-:W-:Y:S01]  /*bd70*/  IMAD.X R110, R229, 0x1, R108, P5 ;  /* 0x00000001e56e7824 */ /* 0x000fe200028e066c */
[----:B----4-:R-:W-:Y:S01]  /*bd80*/  SHF.R.S32.HI R100, RZ, 0x1f, R250 ;  /* 0x0000001fff647819 */ /* 0x010fe200000114fa */
[----:B------:R-:W-:Y:S01]  /*bd90*/  IMAD.X R108, R231, 0x1, R108, P3 ;  /* 0x00000001e76c7824 */ /* 0x000fe200018e066c */
[----:B------:R-:W-:-:S02]  /*bda0*/  IADD3 R105, P4, PT, R137, R250, RZ ;  /* 0x000000fa89697210 */ /* 0x000fc40007f9e0ff */
[-C--:B------:R-:W-:Y:S02]  /*bdb0*/  IADD3 R103, P6, PT, R138, R250.reuse, RZ ;  /* 0x000000fa8a677210 */ /* 0x080fe40007fde0ff */
[-C--:B------:R-:W-:Y:S02]  /*bdc0*/  IADD3 R101, P5, PT, R139, R250.reuse, RZ ;  /* 0x000000fa8b657210 */ /* 0x080fe40007fbe0ff */
[----:B------:R-:W-:Y:S02]  /*bdd0*/  IADD3 R99, P3, PT, R140, R250, RZ ;  /* 0x000000fa8c637210 */ /* 0x000fe40007f7e0ff */
[----:B------:R-:W4:Y:S01]  /*bde0*/  LDL.LU R250, [R1+0x574] ;  /* 0x0005740001fa7983 */ /* 0x000f220000300800 */
[--C-:B------:R-:W-:Y:S02]  /*bdf0*/  IMAD.X R106, R169, 0x1, R100.reuse, P4 ;  /* 0x00000001a96a7824 */ /* 0x100fe400020e0664 */
[--C-:B------:R-:W-:Y:S02]  /*be00*/  IMAD.X R104, R227, 0x1, R100.reuse, P6 ;  /* 0x00000001e3687824 */ /* 0x100fe400030e0664 */
[----:B------:R-:W-:Y:S01]  /*be10*/  IMAD.X R102, R229, 0x1, R100, P5 ;  /* 0x00000001e5667824 */ /* 0x000fe200028e0664 */
[----:B------:R-:W-:Y:S01]  /*be20*/  SHF.R.S32.HI R92, RZ, 0x1f, R248 ;  /* 0x0000001fff5c7819 */ /* 0x000fe200000114f8 */
[----:B------:R-:W-:Y:S01]  /*be30*/  IMAD.X R100, R231, 0x1, R100, P3 ;  /* 0x00000001e7647824 */ /* 0x000fe200018e0664 */
[----:B------:R-:W-:-:S02]  /*be40*/  IADD3 R97, P4, PT, R137, R248, RZ ;  /* 0x000000f889617210 */ /* 0x000fc40007f9e0ff */
[-C--:B------:R-:W-:Y:S02]  /*be50*/  IADD3 R95, P6, PT, R138, R248.reuse, RZ ;  /* 0x000000f88a5f7210 */ /* 0x080fe40007fde0ff */
[-C--:B------:R-:W-:Y:S02]  /*be60*/  IADD3 R93, P5, PT, R139, R248.reuse, RZ ;  /* 0x000000f88b5d7210 */ /* 0x080fe40007fbe0ff */
[----:B------:R-:W-:Y:S02]  /*be70*/  IADD3 R91, P3, PT, R140, R248, RZ ;  /* 0x000000f88c5b7210 */ /* 0x000fe40007f7e0ff */
[----:B------:R-:W4:Y:S01]  /*be80*/  LDL.LU R248, [R1+0x578] ;  /* 0x0005780001f87983 */ /* 0x000f220000300800 */
[----:B------:R-:W-:Y:S01]  /*be90*/  IADD3.X R98, PT, PT, R169, R92, RZ, P4, !PT ;  /* 0x0000005ca9627210 */ /* 0x000fe200027fe4ff */
[--C-:B------:R-:W-:Y:S02]  /*bea0*/  IMAD.X R96, R227, 0x1, R92.reuse, P6 ;  /* 0x00000001e3607824 */ /* 0x100fe400030e065c */
[----:B------:R-:W-:-:S02]  /*beb0*/  IMAD.X R94, R229, 0x1, R92, P5 ;  /* 0x00000001e55e7824 */ /* 0x000fc400028e065c */
[----:B------:R-:W-:Y:S01]  /*bec0*/  IMAD.X R92, R231, 0x1, R92, P3 ;  /* 0x00000001e75c7824 */ /* 0x000fe200018e065c */
[----:B--2---:R-:W-:Y:S02]  /*bed0*/  SHF.R.S32.HI R84, RZ, 0x1f, R249 ;  /* 0x0000001fff547819 */ /* 0x004fe400000114f9 */
[-C--:B------:R-:W-:Y:S02]  /*bee0*/  IADD3 R89, P4, PT, R137, R249.reuse, RZ ;  /* 0x000000f989597210 */ /* 0x080fe40007f9e0ff */
[-C--:B------:R-:W-:Y:S02]  /*bef0*/  IADD3 R87, P6, PT, R138, R249.reuse, RZ ;  /* 0x000000f98a577210 */ /* 0x080fe40007fde0ff */
[-C--:B------:R-:W-:Y:S02]  /*bf00*/  IADD3 R85, P5, PT, R139, R249.reuse, RZ ;  /* 0x000000f98b557210 */ /* 0x080fe40007fbe0ff */
[----:B------:R-:W-:Y:S02]  /*bf10*/  IADD3 R83, P3, PT, R140, R249, RZ ;  /* 0x000000f98c537210 */ /* 0x000fe40007f7e0ff */
[----:B------:R-:W2:Y:S01]  /*bf20*/  LDL.LU R249, [R1+0x57c] ;  /* 0x00057c0001f97983 */ /* 0x000ea20000300800 */
[----:B------:R-:W-:-:S02]  /*bf30*/  IMAD.X R90, R169, 0x1, R84, P4 ;  /* 0x00000001a95a7824 */ /* 0x000fc400020e0654 */
[--C-:B------:R-:W-:Y:S02]  /*bf40*/  IMAD.X R88, R227, 0x1, R84.reuse, P6 ;  /* 0x00000001e3587824 */ /* 0x100fe400030e0654 */
[----:B------:R-:W-:Y:S01]  /*bf50*/  IMAD.X R86, R229, 0x1, R84, P5 ;  /* 0x00000001e5567824 */ /* 0x000fe200028e0654 */
[----:B------:R-:W-:Y:S02]  /*bf60*/  IADD3.X R84, PT, PT, R231, R84, RZ, P3, !PT ;  /* 0x00000054e7547210 */ /* 0x000fe40001ffe4ff */
[----:B---3--:R-:W-:Y:S02]  /*bf70*/  SHF.R.S32.HI R76, RZ, 0x1f, R251 ;  /* 0x0000001fff4c7819 */ /* 0x008fe400000114fb */
[-C--:B------:R-:W-:Y:S02]  /*bf80*/  IADD3 R81, P4, PT, R137, R251.reuse, RZ ;  /* 0x000000fb89517210 */ /* 0x080fe40007f9e0ff */
[-C--:B------:R-:W-:Y:S02]  /*bf90*/  IADD3 R79, P6, PT, R138, R251.reuse, RZ ;  /* 0x000000fb8a4f7210 */ /* 0x080fe40007fde0ff */
[----:B------:R-:W-:-:S02]  /*bfa0*/  IADD3 R77, P5, PT, R139, R251, RZ ;  /* 0x000000fb8b4d7210 */ /* 0x000fc40007fbe0ff */
[----:B------:R-:W-:Y:S02]  /*bfb0*/  IADD3 R75, P3, PT, R140, R251, RZ ;  /* 0x000000fb8c4b7210 */ /* 0x000fe40007f7e0ff */
[----:B------:R-:W3:Y:S01]  /*bfc0*/  LDL.LU R251, [R1+0x580] ;  /* 0x0005800001fb7983 */ /* 0x000ee20000300800 */
[--C-:B------:R-:W-:Y:S02]  /*bfd0*/  IMAD.X R82, R169, 0x1, R76.reuse, P4 ;  /* 0x00000001a9527824 */ /* 0x100fe400020e064c */
[----:B------:R-:W-:Y:S01]  /*bfe0*/  IMAD.X R80, R227, 0x1, R76, P6 ;  /* 0x00000001e3507824 */ /* 0x000fe200030e064c */
[----:B----4-:R-:W-:Y:S01]  /*bff0*/  SHF.R.S32.HI R68, RZ, 0x1f, R250 ;  /* 0x0000001fff447819 */ /* 0x010fe200000114fa */
[--C-:B------:R-:W-:Y:S01]  /*c000*/  IMAD.X R78, R229, 0x1, R76.reuse, P5 ;  /* 0x00000001e54e7824 */ /* 0x100fe200028e064c */
[-C--:B------:R-:W-:Y:S01]  /*c010*/  IADD3 R73, P4, PT, R137, R250.reuse, RZ ;  /* 0x000000fa89497210 */ /* 0x080fe20007f9e0ff */
[----:B------:R-:W-:Y:S01]  /*c020*/  IMAD.X R76, R231, 0x1, R76, P3 ;  /* 0x00000001e74c7824 */ /* 0x000fe200018e064c */
[----:B------:R-:W-:-:S02]  /*c030*/  IADD3 R71, P6, PT, R138, R250, RZ ;  /* 0x000000fa8a477210 */ /* 0x000fc40007fde0ff */
[-C--:B------:R-:W-:Y:S02]  /*c040*/  IADD3 R69, P5, PT, R139, R250.reuse, RZ ;  /* 0x000000fa8b457210 */ /* 0x080fe40007fbe0ff */
[----:B------:R-:W-:Y:S02]  /*c050*/  IADD3 R67, P3, PT, R140, R250, RZ ;  /* 0x000000fa8c437210 */ /* 0x000fe40007f7e0ff */
[----:B------:R-:W4:Y:S01]  /*c060*/  LDL.LU R250, [R1+0x584] ;  /* 0x0005840001fa7983 */ /* 0x000f220000300800 */
[--C-:B------:R-:W-:Y:S01]  /*c070*/  IMAD.X R74, R169, 0x1, R68.reuse, P4 ;  /* 0x00000001a94a7824 */ /* 0x100fe200020e0644 */
[----:B------:R-:W-:Y:S01]  /*c080*/  IADD3.X R70, PT, PT, R229, R68, RZ, P5, !PT ;  /* 0x00000044e5467210 */ /* 0x000fe20002ffe4ff */
[--C-:B------:R-:W-:Y:S02]  /*c090*/  IMAD.X R72, R227, 0x1, R68.reuse, P6 ;  /* 0x00000001e3487824 */ /* 0x100fe400030e0644 */
[----:B------:R-:W-:Y:S01]  /*c0a0*/  IMAD.X R68, R231, 0x1, R68, P3 ;  /* 0x00000001e7447824 */ /* 0x000fe200018e0644 */
[----:B------:R-:W-:-:S02]  /*c0b0*/  SHF.R.S32.HI R60, RZ, 0x1f, R248 ;  /* 0x0000001fff3c7819 */ /* 0x000fc400000114f8 */
[-C--:B------:R-:W-:Y:S02]  /*c0c0*/  IADD3 R65, P4, PT, R137, R248.reuse, RZ ;  /* 0x000000f889417210 */ /* 0x080fe40007f9e0ff */
[-C--:B------:R-:W-:Y:S02]  /*c0d0*/  IADD3 R63, P6, PT, R138, R248.reuse, RZ ;  /* 0x000000f88a3f7210 */ /* 0x080fe40007fde0ff */
[-C--:B------:R-:W-:Y:S02]  /*c0e0*/  IADD3 R61, P5, PT, R139, R248.reuse, RZ ;  /* 0x000000f88b3d7210 */ /* 0x080fe40007fbe0ff */
[----:B------:R-:W-:Y:S02]  /*c0f0*/  IADD3 R59, P3, PT, R140, R248, RZ ;  /* 0x000000f88c3b7210 */ /* 0x000fe40007f7e0ff */
[----:B------:R-:W4:Y:S01]  /*c100*/  LDL.LU R248, [R1+0x588] ;  /* 0x0005880001f87983 */ /* 0x000f220000300800 */
[--C-:B------:R-:W-:Y:S02]  /*c110*/  IMAD.X R66, R169, 0x1, R60.reuse, P4 ;  /* 0x00000001a9427824 */ /* 0x100fe400020e063c */
[----:B------:R-:W-:-:S02]  /*c120*/  IMAD.X R64, R227, 0x1, R60, P6 ;  /* 0x00000001e3407824 */ /* 0x000fc400030e063c */
[--C-:B------:R-:W-:Y:S02]  /*c130*/  IMAD.X R62, R229, 0x1, R60.reuse, P5 ;  /* 0x00000001e53e7824 */ /* 0x100fe400028e063c */
[----:B------:R-:W-:Y:S01]  /*c140*/  IMAD.X R60, R231, 0x1, R60, P3 ;  /* 0x00000001e73c7824 */ /* 0x000fe200018e063c */
[----:B--2---:R-:W-:Y:S02]  /*c150*/  SHF.R.S32.HI R52, RZ, 0x1f, R249 ;  /* 0x0000001fff347819 */ /* 0x004fe400000114f9 */
[-C--:B------:R-:W-:Y:S02]  /*c160*/  IADD3 R57, P4, PT, R137, R249.reuse, RZ ;  /* 0x000000f989397210 */ /* 0x080fe40007f9e0ff */
[-C--:B------:R-:W-:Y:S02]  /*c170*/  IADD3 R55, P6, PT, R138, R249.reuse, RZ ;  /* 0x000000f98a377210 */ /* 0x080fe40007fde0ff */
[-C--:B------:R-:W-:Y:S02]  /*c180*/  IADD3 R53, P5, PT, R139, R249.reuse, RZ ;  /* 0x000000f98b357210 */ /* 0x080fe40007fbe0ff */
[----:B------:R-:W-:-:S02]  /*c190*/  IADD3 R51, P3, PT, R140, R249, RZ ;  /* 0x000000f98c337210 */ /* 0x000fc40007f7e0ff */
[----:B------:R-:W2:Y:S01]  /*c1a0*/  LDL.LU R249, [R1+0x58c] ;  /* 0x00058c0001f97983 */ /* 0x000ea20000300800 */
[--C-:B------:R-:W-:Y:S01]  /*c1b0*/  IMAD.X R58, R169, 0x1, R52.reuse, P4 ;  /* 0x00000001a93a7824 */ /* 0x100fe200020e0634 */
[----:B------:R-:W-:Y:S01]  /*c1c0*/  IADD3.X R56, PT, PT, R227, R52, RZ, P6, !PT ;  /* 0x00000034e3387210 */ /* 0x000fe200037fe4ff */
[--C-:B------:R-:W-:Y:S02]  /*c1d0*/  IMAD.X R54, R229, 0x1, R52.reuse, P5 ;  /* 0x00000001e5367824 */ /* 0x100fe400028e0634 */
[----:B------:R-:W-:Y:S01]  /*c1e0*/  IMAD.X R52, R231, 0x1, R52, P3 ;  /* 0x00000001e7347824 */ /* 0x000fe200018e0634 */
[----:B---3--:R-:W-:Y:S02]  /*c1f0*/  SHF.R.S32.HI R44, RZ, 0x1f, R251 ;  /* 0x0000001fff2c7819 */ /* 0x008fe400000114fb */
[-C--:B------:R-:W-:Y:S02]  /*c200*/  IADD3 R49, P4, PT, R137, R251.reuse, RZ ;  /* 0x000000fb89317210 */ /* 0x080fe40007f9e0ff */
[----:B------:R-:W-:-:S02]  /*c210*/  IADD3 R47, P6, PT, R138, R251, RZ ;  /* 0x000000fb8a2f7210 */ /* 0x000fc40007fde0ff */
[-C--:B------:R-:W-:Y:S02]  /*c220*/  IADD3 R45, P5, PT, R139, R251.reuse, RZ ;  /* 0x000000fb8b2d7210 */ /* 0x080fe40007fbe0ff */
        /* <DEDUP_REMOVED lines=12> */
[----:B------:R-:W-:Y:S01]  /*c2f0*/  IADD3.X R42, PT, PT, R169, R36, RZ, P4, !PT ;  /* 0x00000024a92a7210 */ /* 0x000fe200027fe4ff */
        /* <DEDUP_REMOVED lines=12> */
[----:B------:R-:W-:-:S02]  /*c3c0*/  IADD3.X R192, PT, PT, R231, R192, RZ, P3, !PT ;  /* 0x000000c0e7c07210 */ /* 0x000fc40001ffe4ff */
        /* <DEDUP_REMOVED lines=8> */
[--C-:B------:R-:W-:Y:S02]  /*c450*/  IMAD.X R198, R229, 0x1, R200.reuse, P5 ;  /* 0x00000001e5c67824 */ /* 0x100fe400028e06c8 */
[----:B------:R-:W-:Y:S01]  /*c460*/  IMAD.X R200, R231, 0x1, R200, P3 ;  /* 0x00000001e7c87824 */ /* 0x000fe200018e06c8 */
[----:B---3--:R-:W-:Y:S02]  /*c470*/  SHF.R.S32.HI R6, RZ, 0x1f, R251 ;  /* 0x0000001fff067819 */ /* 0x008fe400000114fb */
[-C--:B------:R-:W-:Y:S02]  /*c480*/  IADD3 R23, P4, PT, R137, R251.reuse, RZ ;  /* 0x000000fb89177210 */ /* 0x080fe40007f9e0ff */
[-C--:B------:R-:W-:Y:S02]  /*c490*/  IADD3 R22, P6, PT, R138, R251.reuse, RZ ;  /* 0x000000fb8a167210 */ /* 0x080fe40007fde0ff */
[----:B------:R-:W-:-:S02]  /*c4a0*/  IADD3 R21, P5, PT, R139, R251, RZ ;  /* 0x000000fb8b157210 */ /* 0x000fc40007fbe0ff */
[----:B------:R-:W-:Y:S02]  /*c4b0*/  IADD3 R20, P3, PT, R140, R251, RZ ;  /* 0x000000fb8c147210 */ /* 0x000fe40007f7e0ff */
[----:B------:R-:W3:Y:S04]  /*c4c0*/  LDL.LU R251, [R1+0x5a0] ;  /* 0x0005a00001fb7983 */ /* 0x000ee80000300800 */
[----:B------:R-:W3:Y:S04]  /*c4d0*/  LDL.LU R242, [R1+0x5a4] ;  /* 0x0005a40001f27983 */ /* 0x000ee80000300800 */
[----:B------:R-:W3:Y:S04]  /*c4e0*/  LDL.LU R236, [R1+0x5a8] ;  /* 0x0005a80001ec7983 */ /* 0x000ee80000300800 */
[----:B------:R-:W3:Y:S01]  /*c4f0*/  LDL.LU R149, [R1+0x5ac] ;  /* 0x0005ac0001957983 */ /* 0x000ee20000300800 */
[----:B------:R-:W-:Y:S01]  /*c500*/  IMAD.X R213, R231, 0x1, R6, P3 ;  /* 0x00000001e7d57824 */ /* 0x000fe200018e0606 */
[----:B----4-:R-:W-:-:S02]  /*c510*/  SHF.R.S32.HI R4, RZ, 0x1f, R250 ;  /* 0x0000001fff047819 */ /* 0x010fc400000114fa */
[-C--:B------:R-:W-:Y:S01]  /*c520*/  IADD3 R16, P3, PT, R140, R250.reuse, RZ ;  /* 0x000000fa8c107210 */ /* 0x080fe20007f7e0ff */
[--C-:B------:R-:W-:Y:S01]  /*c530*/  IMAD.X R207, R169, 0x1, R6.reuse, P4 ;  /* 0x00000001a9cf7824 */ /* 0x100fe200020e0606 */
[----:B------:R-:W-:Y:S01]  /*c540*/  IADD3 R19, P4, PT, R137, R250, RZ ;  /* 0x000000fa89137210 */ /* 0x000fe20007f9e0ff */
[----:B------:R-:W-:Y:S01]  /*c550*/  IMAD.X R209, R227, 0x1, R6, P6 ;  /* 0x00000001e3d17824 */ /* 0x000fe200030e0606 */
[----:B------:R-:W-:Y:S01]  /*c560*/  IADD3.X R211, PT, PT, R229, R6, RZ, P5, !PT ;  /* 0x00000006e5d37210 */ /* 0x000fe20002ffe4ff */
[----:B------:R-:W-:Y:S01]  /*c570*/  IMAD.X R221, R231, 0x1, R4, P3 ;  /* 0x00000001e7dd7824 */ /* 0x000fe200018e0604 */
[-C--:B------:R-:W-:Y:S01]  /*c580*/  IADD3 R18, P6, PT, R138, R250.reuse, RZ ;  /* 0x000000fa8a127210 */ /* 0x080fe20007fde0ff */
[----:B------:R-:W4:Y:S01]  /*c590*/  LDL.LU R165, [R1+0x5b0] ;  /* 0x0005b00001a57983 */ /* 0x000f220000300800 */
[----:B------:R-:W-:Y:S02]  /*c5a0*/  IADD3 R17, P5, PT, R139, R250, RZ ;  /* 0x000000fa8b117210 */ /* 0x000fe40007fbe0ff */
[----:B------:R-:W-:-:S02]  /*c5b0*/  SHF.R.S32.HI R6, RZ, 0x1f, R248 ;  /* 0x0000001fff067819 */ /* 0x000fc400000114f8 */
[-C--:B------:R-:W-:Y:S01]  /*c5c0*/  IADD3 R12, P3, PT, R140, R248.reuse, RZ ;  /* 0x000000f88c0c7210 */ /* 0x080fe20007f7e0ff */
[--C-:B------:R-:W-:Y:S01]  /*c5d0*/  IMAD.X R215, R169, 0x1, R4.reuse, P4 ;  /* 0x00000001a9d77824 */ /* 0x100fe200020e0604 */
[-C--:B------:R-:W-:Y:S01]  /*c5e0*/  IADD3 R15, P4, PT, R137, R248.reuse, RZ ;  /* 0x000000f8890f7210 */ /* 0x080fe20007f9e0ff */
[--C-:B------:R-:W-:Y:S01]  /*c5f0*/  IMAD.X R217, R227, 0x1, R4.reuse, P6 ;  /* 0x00000001e3d97824 */ /* 0x100fe200030e0604 */
[----:B------:R-:W4:Y:S01]  /*c600*/  LDL.LU R147, [R1+0x5b4] ;  /* 0x0005b40001937983 */ /* 0x000f220000300800 */
[----:B------:R-:W-:Y:S01]  /*c610*/  IMAD.X R219, R229, 0x1, R4, P5 ;  /* 0x00000001e5db7824 */ /* 0x000fe200028e0604 */
[-C--:B------:R-:W-:Y:S01]  /*c620*/  IADD3 R13, P5, PT, R139, R248.reuse, RZ ;  /* 0x000000f88b0d7210 */ /* 0x080fe20007fbe0ff */
[--C-:B------:R-:W-:Y:S01]  /*c630*/  IMAD.X R237, R231, 0x1, R6.reuse, P3 ;  /* 0x00000001e7ed7824 */ /* 0x100fe200018e0606 */
[----:B------:R-:W-:Y:S01]  /*c640*/  IADD3 R14, P6, PT, R138, R248, RZ ;  /* 0x000000f88a0e7210 */ /* 0x000fe20007fde0ff */
[--C-:B------:R-:W-:Y:S02]  /*c650*/  IMAD.X R223, R169, 0x1, R6.reuse, P4 ;  /* 0x00000001a9df7824 */ /* 0x100fe400020e0606 */
[----:B------:R-:W-:Y:S01]  /*c660*/  IMAD.X R235, R229, 0x1, R6, P5 ;  /* 0x00000001e5eb7824 */ /* 0x000fe200028e0606 */
[----:B------:R-:W-:-:S02]  /*c670*/  IADD3.X R233, PT, PT, R227, R6, RZ, P6, !PT ;  /* 0x00000006e3e97210 */ /* 0x000fc400037fe4ff */
[----:B--2---:R-:W-:Y:S02]  /*c680*/  SHF.R.S32.HI R4, RZ, 0x1f, R249 ;  /* 0x0000001fff047819 */ /* 0x004fe400000114f9 */
[-C--:B------:R-:W-:Y:S02]  /*c690*/  IADD3 R8, P3, PT, R140, R249.reuse, RZ ;  /* 0x000000f98c087210 */ /* 0x080fe40007f7e0ff */
[-C--:B------:R-:W-:Y:S02]  /*c6a0*/  IADD3 R11, P4, PT, R137, R249.reuse, RZ ;  /* 0x000000f9890b7210 */ /* 0x080fe40007f9e0ff */
[-C--:B------:R-:W-:Y:S01]  /*c6b0*/  IADD3 R10, P6, PT, R138, R249.reuse, RZ ;  /* 0x000000f98a0a7210 */ /* 0x080fe20007fde0ff */
[--C-:B------:R-:W-:Y:S01]  /*c6c0*/  IMAD.X R245, R231, 0x1, R4.reuse, P3 ;  /* 0x00000001e7f57824 */ /* 0x100fe200018e0604 */
[----:B------:R-:W-:Y:S01]  /*c6d0*/  IADD3 R9, P5, PT, R139, R249, RZ ;  /* 0x000000f98b097210 */ /* 0x000fe20007fbe0ff */
[--C-:B------:R-:W-:Y:S02]  /*c6e0*/  IMAD.X R239, R169, 0x1, R4.reuse, P4 ;  /* 0x00000001a9ef7824 */ /* 0x100fe400020e0604 */
[----:B------:R-:W-:-:S02]  /*c6f0*/  IMAD.X R241, R227, 0x1, R4, P6 ;  /* 0x00000001e3f17824 */ /* 0x000fc400030e0604 */
[----:B------:R-:W-:Y:S01]  /*c700*/  IMAD.X R243, R229, 0x1, R4, P5 ;  /* 0x00000001e5f37824 */ /* 0x000fe200028e0604 */
[----:B---3--:R-:W-:Y:S02]  /*c710*/  SHF.R.S32.HI R208, RZ, 0x1f, R251 ;  /* 0x0000001fffd07819 */ /* 0x008fe400000114fb */
[CC--:B------:R-:W-:Y:S02]  /*c720*/  IADD3 R252, P3, PT, R140.reuse, R251.reuse, RZ ;  /* 0x000000fb8cfc7210 */ /* 0x0c0fe40007f7e0ff */
[-C--:B------:R-:W-:Y:S02]  /*c730*/  IADD3 R7, P4, PT, R137, R251.reuse, RZ ;  /* 0x000000fb89077210 */ /* 0x080fe40007f9e0ff */
[----:B------:R-:W-:Y:S01]  /*c740*/  SHF.R.S32.HI R4, RZ, 0x1f, R242 ;  /* 0x0000001fff047819 */ /* 0x000fe200000114f2 */
[----:B-1----:R-:W-:Y:S01]  /*c750*/  IMAD.X R132, R231, 0x1, R208, P3 ;  /* 0x00000001e7847824 */ /* 0x002fe200018e06d0 */
[----:B------:R-:W-:Y:S02]  /*c760*/  IADD3 R244, P3, PT, R140, R242, RZ ;  /* 0x000000f28cf47210 */ /* 0x000fe40007f7e0ff */
[----:B------:R-:W-:-:S02]  /*c770*/  IADD3 R6, P6, PT, R138, R251, RZ ;  /* 0x000000fb8a067210 */ /* 0x000fc40007fde0ff */
[----:B------:R-:W-:Y:S02]  /*c780*/  IADD3 R5, P5, PT, R139, R251, RZ ;  /* 0x000000fb8b057210 */ /* 0x000fe40007fbe0ff */
[----:B------:R-:W-:Y:S02]  /*c790*/  IADD3.X R247, PT, PT, R169, R208, RZ, P4, !PT ;  /* 0x000000d0a9f77210 */ /* 0x000fe400027fe4ff */
[----:B------:R-:W-:Y:S02]  /*c7a0*/  IADD3 R250, P4, PT, R137, R242, RZ ;  /* 0x000000f289fa7210 */ /* 0x000fe40007f9e0ff */
[----:B------:R-:W-:Y:S01]  /*c7b0*/  IADD3.X R133, PT, PT, R231, R4, RZ, P3, !PT ;  /* 0x00000004e7857210 */ /* 0x000fe20001ffe4ff */
[--C-:B------:R-:W-:Y:S01]  /*c7c0*/  IMAD.X R249, R227, 0x1, R208.reuse, P6 ;  /* 0x00000001e3f97824 */ /* 0x100fe200030e06d0 */
[-C--:B------:R-:W-:Y:S01]  /*c7d0*/  IADD3 R248, P6, PT, R138, R242.reuse, RZ ;  /* 0x000000f28af87210 */ /* 0x080fe20007fde0ff */
[----:B------:R-:W-:Y:S01]  /*c7e0*/  IMAD.X R251, R229, 0x1, R208, P5 ;  /* 0x00000001e5fb7824 */ /* 0x000fe200028e06d0 */
[----:B------:R-:W-:Y:S01]  /*c7f0*/  IADD3 R246, P5, PT, R139, R242, RZ ;  /* 0x000000f28bf67210 */ /* 0x000fe20007fbe0ff */
[----:B------:R-:W-:Y:S01]  /*c800*/  IMAD.X R2, R169, 0x1, R4, P4 ;  /* 0x00000001a9027824 */ /* 0x000fe200020e0604 */
[----:B------:R-:W-:Y:S01]  /*c810*/  SHF.R.S32.HI R208, RZ, 0x1f, R236 ;  /* 0x0000001fffd07819 */ /* 0x000fe200000114ec */
[----:B------:R1:W-:Y:S01]  /*c820*/  STL [R1+0x304], R133 ;  /* 0x0003048501007387 */ /* 0x0003e20000100800 */
[----:B------:R-:W-:-:S03]  /*c830*/  IADD3 R242, P4, PT, R137, R236, RZ ;  /* 0x000000ec89f27210 */ /* 0x000fc60007f9e0ff */
[----:B------:R-:W2:Y:S01]  /*c840*/  LDL.LU R145, [R1+0x5b8] ;  /* 0x0005b80001917983 */ /* 0x000ea20000300800 */
[--C-:B------:R-:W-:Y:S01]  /*c850*/  IMAD.X R0, R227, 0x1, R4.reuse, P6 ;  /* 0x00000001e3007824 */ /* 0x100fe200030e0604 */
[-C--:B------:R-:W-:Y:S01]  /*c860*/  IADD3 R240, P6, PT, R138, R236.reuse, RZ ;  /* 0x000000ec8af07210 */ /* 0x080fe20007fde0ff */
[----:B------:R-:W-:Y:S02]  /*c870*/  IMAD.X R3, R229, 0x1, R4, P5 ;  /* 0x00000001e5037824 */ /* 0x000fe400028e0604 */
[--C-:B-1----:R-:W-:Y:S01]  /*c880*/  IMAD.X R133, R169, 0x1, R208.reuse, P4 ;  /* 0x00000001a9857824 */ /* 0x102fe200020e06d0 */
[-C--:B------:R-:W-:Y:S02]  /*c890*/  IADD3 R238, P5, PT, R139, R236.reuse, RZ ;  /* 0x000000ec8bee7210 */ /* 0x080fe40007fbe0ff */
[----:B------:R-:W-:Y:S02]  /*c8a0*/  IADD3 R236, P3, PT, R140, R236, RZ ;  /* 0x000000ec8cec7210 */ /* 0x000fe40007f7e0ff */
[----:B------:R1:W-:Y:S01]  /*c8b0*/  STL [R1+0x308], R133 ;  /* 0x0003088501007387 */ /* 0x0003e20000100800 */
[--C-:B------:R-:W-:Y:S01]  /*c8c0*/  IMAD.X R134, R229, 0x1, R208.reuse, P5 ;  /* 0x00000001e5867824 */ /* 0x100fe200028e06d0 */
[----:B------:R-:W-:Y:S01]  /*c8d0*/  SHF.R.S32.HI R4, RZ, 0x1f, R149 ;  /* 0x0000001fff047819 */ /* 0x000fe20000011495 */
[----:B-1----:R-:W-:Y:S01]  /*c8e0*/  IMAD.X R133, R227, 0x1, R208, P6 ;  /* 0x00000001e3857824 */ /* 0x002fe200030e06d0 */
[----:B------:R-:W-:-:S02]  /*c8f0*/  IADD3 R234, P4, PT, R137, R149, RZ ;  /* 0x0000009589ea7210 */ /* 0x000fc40007f9e0ff */
[-C--:B------:R-:W-:Y:S02]  /*c900*/  IADD3 R232, P6, PT, R138, R149.reuse, RZ ;  /* 0x000000958ae87210 */ /* 0x080fe40007fde0ff */
[----:B------:R1:W-:Y:S01]  /*c910*/  STL [R1+0x30c], R133 ;  /* 0x00030c8501007387 */ /* 0x0003e20000100800 */
[----:B------:R-:W-:-:S03]  /*c920*/  IADD3 R230, P5, PT, R139, R149, RZ ;  /* 0x000000958be67210 */ /* 0x000fc60007fbe0ff */
[----:B------:R3:W-:Y:S01]  /*c930*/  STL [R1+0x310], R134 ;  /* 0x0003108601007387 */ /* 0x0007e20000100800 */
[----:B-1----:R-:W-:Y:S01]  /*c940*/  IMAD.X R133, R231, 0x1, R208, P3 ;  /* 0x00000001e7857824 */ /* 0x002fe200018e06d0 */
[----:B------:R-:W-:Y:S02]  /*c950*/  IADD3 R228, P3, PT, R140, R149, RZ ;  /* 0x000000958ce47210 */ /* 0x000fe40007f7e0ff */
[----:B------:R-:W2:Y:S04]  /*c960*/  LDL.LU R149, [R1+0x5bc] ;  /* 0x0005bc0001957983 */ /* 0x000ea80000300800 */
[----:B------:R1:W-:Y:S01]  /*c970*/  STL [R1+0x314], R133 ;  /* 0x0003148501007387 */ /* 0x0003e20000100800 */
[--C-:B---3--:R-:W-:Y:S01]  /*c980*/  IMAD.X R134, R227, 0x1, R4.reuse, P6 ;  /* 0x00000001e3867824 */ /* 0x108fe200030e0604 */
[----:B----4-:R-:W-:Y:S01]  /*c990*/  SHF.R.S32.HI R141, RZ, 0x1f, R165 ;  /* 0x0000001fff8d7819 */ /* 0x010fe200000114a5 */
[----:B-1----:R-:W-:Y:S01]  /*c9a0*/  IMAD.X R133, R169, 0x1, R4, P4 ;  /* 0x00000001a9857824 */ /* 0x002fe200020e0604 */
[----:B------:R-:W-:-:S04]  /*c9b0*/  IADD3 R224, P6, PT, R138, R165, RZ ;  /* 0x000000a58ae07210 */ /* 0x000fc80007fde0ff */
[----:B------:R1:W-:Y:S01]  /*c9c0*/  STL [R1+0x318], R133 ;  /* 0x0003188501007387 */ /* 0x0003e20000100800 */
[----:B------:R-:W-:-:S03]  /*c9d0*/  IADD3 R226, P4, PT, R137, R165, RZ ;  /* 0x000000a589e27210 */ /* 0x000fc60007f9e0ff */
[----:B------:R3:W-:Y:S01]  /*c9e0*/  STL [R1+0x31c], R134 ;  /* 0x00031c8601007387 */ /* 0x0007e20000100800 */
[----:B-1----:R-:W-:Y:S01]  /*c9f0*/  IADD3.X R133, PT, PT, R229, R4, RZ, P5, !PT ;  /* 0x00000004e5857210 */ /* 0x002fe20002ffe4ff */
[----:B------:R-:W-:Y:S01]  /*ca00*/  IMAD.X R4, R231, 0x1, R4, P3 ;  /* 0x00000001e7047824 */ /* 0x000fe200018e0604 */
[-C--:B------:R-:W-:Y:S02]  /*ca10*/  IADD3 R222, P5, PT, R139, R165.reuse, RZ ;  /* 0x000000a58bde7210 */ /* 0x080fe40007fbe0ff */
[----:B------:R-:W-:Y:S01]  /*ca20*/  IADD3 R220, P3, PT, R140, R165, RZ ;  /* 0x000000a58cdc7210 */ /* 0x000fe20007f7e0ff */
[----:B------:R1:W-:Y:S02]  /*ca30*/  STL [R1+0x320], R133 ;  /* 0x0003208501007387 */ /* 0x0003e40000100800 */
[--C-:B---3--:R-:W-:Y:S02]  /*ca40*/  IMAD.X R134, R229, 0x1, R141.reuse, P5 ;  /* 0x00000001e5867824 */ /* 0x108fe400028e068d */
[----:B------:R-:W3:Y:S01]  /*ca50*/  LDL.LU R165, [R1+0x5c0] ;  /* 0x0005c00001a57983 */ /* 0x000ee20000300800 */
[----:B-1----:R-:W-:-:S03]  /*ca60*/  IMAD.X R133, R227, 0x1, R141, P6 ;  /* 0x00000001e3857824 */ /* 0x002fc600030e068d */
[----:B------:R1:W-:Y:S04]  /*ca70*/  STL [R1+0x324], R4 ;  /* 0x0003240401007387 */ /* 0x0003e80000100800 */
[----:B------:R4:W-:Y:S01]  /*ca80*/  STL [R1+0x604], R220 ;  /* 0x000604dc01007387 */ /* 0x0009e20000100800 */
[----:B------:R-:W-:-:S03]  /*ca90*/  IADD3 R216, P6, PT, R138, R147, RZ ;  /* 0x000000938ad87210 */ /* 0x000fc60007fde0ff */
[----:B------:R4:W-:Y:S01]  /*caa0*/  STL [R1+0x32c], R133 ;  /* 0x00032c8501007387 */ /* 0x0009e20000100800 */
[-C--:B------:R-:W-:Y:S02]  /*cab0*/  IADD3 R214, P5, PT, R139, R147.reuse, RZ ;  /* 0x000000938bd67210 */ /* 0x080fe40007fbe0ff */
[----:B-1----:R-:W-:Y:S01]  /*cac0*/  SHF.R.S32.HI R4, RZ, 0x1f, R147 ;  /* 0x0000001fff047819 */ /* 0x002fe20000011493 */
[----:B------:R1:W-:Y:S01]  /*cad0*/  STL [R1+0x330], R134 ;  /* 0x0003308601007387 */ /* 0x0003e20000100800 */
[--C-:B----4-:R-:W-:Y:S01]  /*cae0*/  IMAD.X R220, R169, 0x1, R141.reuse, P4 ;  /* 0x00000001a9dc7824 */ /* 0x110fe200020e068d */
[-C--:B------:R-:W-:Y:S01]  /*caf0*/  IADD3 R218, P4, PT, R137, R147.reuse, RZ ;  /* 0x0000009389da7210 */ /* 0x080fe20007f9e0ff */
[----:B------:R-:W-:Y:S01]  /*cb00*/  IMAD.X R133, R231, 0x1, R141, P3 ;  /* 0x00000001e7857824 */ /* 0x000fe200018e068d */
[----:B------:R-:W-:Y:S02]  /*cb10*/  IADD3 R212, P3, PT, R140, R147, RZ ;  /* 0x000000938cd47210 */ /* 0x000fe40007f7e0ff */
[----:B------:R-:W4:Y:S04]  /*cb20*/  LDL.LU R147, [R1+0x5c4] ;  /* 0x0005c40001937983 */ /* 0x000f280000300800 */
[----:B------:R1:W-:Y:S02]  /*cb30*/  STL [R1+0x334], R133 ;  /* 0x0003348501007387 */ /* 0x0003e40000100800 */
[----:B-1----:R-:W-:-:S02]  /*cb40*/  IMAD.X R134, R229, 0x1, R4, P5 ;  /* 0x00000001e5867824 */ /* 0x002fc400028e0604 */
[----:B------:R1:W-:Y:S01]  /*cb50*/  STL [R1+0x600], R212 ;  /* 0x000600d401007387 */ /* 0x0003e20000100800 */
[----:B------:R-:W-:Y:S01]  /*cb60*/  IADD3.X R133, PT, PT, R227, R4, RZ, P6, !PT ;  /* 0x00000004e3857210 */ /* 0x000fe200037fe4ff */
[----:B-1----:R-:W-:-:S04]  /*cb70*/  IMAD.X R212, R169, 0x1, R4, P4 ;  /* 0x00000001a9d47824 */ /* 0x002fc800020e0604 */
[----:B------:R1:W-:Y:S04]  /*cb80*/  STL [R1+0x33c], R133 ;  /* 0x00033c8501007387 */ /* 0x0003e80000100800 */
[----:B------:R-:W-:Y:S01]  /*cb90*/  STL [R1+0x340], R134 ;  /* 0x0003408601007387 */ /* 0x000fe20000100800 */
[----:B-1----:R-:W-:-:S05]  /*cba0*/  IMAD.X R133, R231, 0x1, R4, P3 ;  /* 0x00000001e7857824 */ /* 0x002fca00018e0604 */
[----:B------:R1:W-:Y:S01]  /*cbb0*/  STL [R1+0x344], R133 ;  /* 0x0003448501007387 */ /* 0x0003e20000100800 */
[----:B--2---:R-:W-:Y:S02]  /*cbc0*/  SHF.R.S32.HI R141, RZ, 0x1f, R145 ;  /* 0x0000001fff8d7819 */ /* 0x004fe40000011491 */
[-C--:B------:R-:W-:Y:S02]  /*cbd0*/  IADD3 R210, P4, PT, R137, R145.reuse, RZ ;  /* 0x0000009189d27210 */ /* 0x080fe40007f9e0ff */
[----:B------:R-:W-:-:S03]  /*cbe0*/  IADD3 R208, P6, PT, R138, R145, RZ ;  /* 0x000000918ad07210 */ /* 0x000fc60007fde0ff */
[--C-:B-1----:R-:W-:Y:S01]  /*cbf0*/  IMAD.X R133, R169, 0x1, R141.reuse, P4 ;  /* 0x00000001a9857824 */ /* 0x102fe200020e068d */
[-C--:B------:R-:W-:Y:S02]  /*cc00*/  IADD3 R201, P5, PT, R139, R145.reuse, RZ ;  /* 0x000000918bc97210 */ /* 0x080fe40007fbe0ff */
[----:B------:R-:W-:Y:S02]  /*cc10*/  IADD3 R199, P3, PT, R140, R145, RZ ;  /* 0x000000918cc77210 */ /* 0x000fe40007f7e0ff */
[----:B------:R-:W2:Y:S01]  /*cc20*/  LDL.LU R145, [R1+0x5c8] ;  /* 0x0005c80001917983 */ /* 0x000ea20000300800 */
[----:B------:R-:W-:-:S03]  /*cc30*/  IMAD.X R134, R229, 0x1, R141, P5 ;  /* 0x00000001e5867824 */ /* 0x000fc600028e068d */
[----:B------:R1:W-:Y:S02]  /*cc40*/  STL [R1+0x348], R133 ;  /* 0x0003488501007387 */ /* 0x0003e40000100800 */
[----:B-1----:R-:W-:-:S05]  /*cc50*/  IMAD.X R133, R227, 0x1, R141, P6 ;  /* 0x00000001e3857824 */ /* 0x002fca00030e068d */
[----:B------:R1:W-:Y:S04]  /*cc60*/  STL [R1+0x34c], R133 ;  /* 0x00034c8501007387 */ /* 0x0003e80000100800 */
[----:B------:R1:W-:Y:S01]  /*cc70*/  STL [R1+0x350], R134 ;  /* 0x0003508601007387 */ /* 0x0003e20000100800 */
[----:B------:R-:W-:Y:S01]  /*cc80*/  SHF.R.S32.HI R4, RZ, 0x1f, R149 ;  /* 0x0000001fff047819 */ /* 0x000fe20000011495 */
[----:B-1----:R-:W-:Y:S01]  /*cc90*/  IMAD.X R133, R231, 0x1, R141, P3 ;  /* 0x00000001e7857824 */ /* 0x002fe200018e068d */
[-C--:B------:R-:W-:Y:S02]  /*cca0*/  IADD3 R197, P4, PT, R137, R149.reuse, RZ ;  /* 0x0000009589c57210 */ /* 0x080fe40007f9e0ff */
[-C--:B------:R-:W-:Y:S02]  /*ccb0*/  IADD3 R195, P6, PT, R138, R149.reuse, RZ ;  /* 0x000000958ac37210 */ /* 0x080fe40007fde0ff */
[----:B------:R-:W-:-:S02]  /*ccc0*/  IADD3 R193, P5, PT, R139, R149, RZ ;  /* 0x000000958bc17210 */ /* 0x000fc40007fbe0ff */
[----:B------:R-:W-:Y:S02]  /*ccd0*/  IADD3 R191, P3, PT, R140, R149, RZ ;  /* 0x000000958cbf7210 */ /* 0x000fe40007f7e0ff */
[----:B------:R-:W2:Y:S01]  /*cce0*/  LDL.LU R149, [R1+0x5cc] ;  /* 0x0005cc0001957983 */ /* 0x000ea20000300800 */
[----:B------:R-:W-:-:S03]  /*ccf0*/  IADD3.X R134, PT, PT, R169, R4, RZ, P4, !PT ;  /* 0x00000004a9867210 */ /* 0x000fc600027fe4ff */
[----:B------:R1:W-:Y:S04]  /*cd00*/  STL [R1+0x354], R133 ;  /* 0x0003548501007387 */ /* 0x0003e80000100800 */
[----:B------:R1:W-:Y:S02]  /*cd10*/  STL [R1+0x358], R134 ;  /* 0x0003588601007387 */ /* 0x0003e40000100800 */
[--C-:B-1----:R-:W-:Y:S02]  /*cd20*/  IMAD.X R133, R227, 0x1, R4.reuse, P6 ;  /* 0x00000001e3857824 */ /* 0x102fe400030e0604 */
[----:B------:R-:W-:-:S03]  /*cd30*/  IMAD.X R134, R229, 0x1, R4, P5 ;  /* 0x00000001e5867824 */ /* 0x000fc600028e0604 */
[----:B------:R1:W-:Y:S04]  /*cd40*/  STL [R1+0x35c], R133 ;  /* 0x00035c8501007387 */ /* 0x0003e80000100800 */
[----:B------:R1:W-:Y:S01]  /*cd50*/  STL [R1+0x360], R134 ;  /* 0x0003608601007387 */ /* 0x0003e20000100800 */
[----:B---3--:R-:W-:Y:S02]  /*cd60*/  SHF.R.S32.HI R141, RZ, 0x1f, R165 ;  /* 0x0000001fff8d7819 */ /* 0x008fe400000114a5 */
[-C--:B------:R-:W-:Y:S01]  /*cd70*/  IADD3 R189, P4, PT, R137, R165.reuse, RZ ;  /* 0x000000a589bd7210 */ /* 0x080fe20007f9e0ff */
[----:B-1----:R-:W-:Y:S01]  /*cd80*/  IMAD.X R133, R231, 0x1, R4, P3 ;  /* 0x00000001e7857824 */ /* 0x002fe200018e0604 */
[-C--:B------:R-:W-:Y:S02]  /*cd90*/  IADD3 R187, P6, PT, R138, R165.reuse, RZ ;  /* 0x000000a58abb7210 */ /* 0x080fe40007fde0ff */
[-C--:B------:R-:W-:Y:S01]  /*cda0*/  IADD3 R185, P5, PT, R139, R165.reuse, RZ ;  /* 0x000000a58bb97210 */ /* 0x080fe20007fbe0ff */
[----:B------:R-:W-:Y:S01]  /*cdb0*/  IMAD.X R134, R169, 0x1, R141, P4 ;  /* 0x00000001a9867824 */ /* 0x000fe200020e068d */
[----:B------:R1:W-:Y:S01]  /*cdc0*/  STL [R1+0x364], R133 ;  /* 0x0003648501007387 */ /* 0x0003e20000100800 */
[----:B------:R-:W-:-:S03]  /*cdd0*/  IADD3 R183, P3, PT, R140, R165, RZ ;  /* 0x000000a58cb77210 */ /* 0x000fc60007f7e0ff */
[----:B------:R3:W-:Y:S01]  /*cde0*/  STL [R1+0x368], R134 ;  /* 0x0003688601007387 */ /* 0x0007e20000100800 */
[--C-:B-1----:R-:W-:Y:S02]  /*cdf0*/  IMAD.X R133, R227, 0x1, R141.reuse, P6 ;  /* 0x00000001e3857824 */ /* 0x102fe400030e068d */
[----:B---3--:R-:W-:-:S03]  /*ce00*/  IMAD.X R134, R229, 0x1, R141, P5 ;  /* 0x00000001e5867824 */ /* 0x008fc600028e068d */
[----:B------:R1:W-:Y:S01]  /*ce10*/  STL [R1+0x36c], R133 ;  /* 0x00036c8501007387 */ /* 0x0003e20000100800 */
[----:B----4-:R-:W-:Y:S02]  /*ce20*/  SHF.R.S32.HI R4, RZ, 0x1f, R147 ;  /* 0x0000001fff047819 */ /* 0x010fe40000011493 */
[-C--:B------:R-:W-:Y:S02]  /*ce30*/  IADD3 R181, P4, PT, R137, R147.reuse, RZ ;  /* 0x0000009389b57210 */ /* 0x080fe40007f9e0ff */
[----:B------:R-:W-:Y:S02]  /*ce40*/  IADD3 R179, P6, PT, R138, R147, RZ ;  /* 0x000000938ab37210 */ /* 0x000fe40007fde0ff */
[----:B-1----:R-:W-:Y:S02]  /*ce50*/  IADD3.X R133, PT, PT, R231, R141, RZ, P3, !PT ;  /* 0x0000008de7857210 */ /* 0x002fe40001ffe4ff */
[-C--:B------:R-:W-:Y:S02]  /*ce60*/  IADD3 R177, P3, PT, R139, R147.reuse, RZ ;  /* 0x000000938bb17210 */ /* 0x080fe40007f7e0ff */
[----:B------:R-:W-:Y:S01]  /*ce70*/  IADD3 R175, P5, PT, R140, R147, RZ ;  /* 0x000000938caf7210 */ /* 0x000fe20007fbe0ff */
[----:B------:R1:W-:Y:S01]  /*ce80*/  STL [R1+0x370], R134 ;  /* 0x0003708601007387 */ /* 0x0003e20000100800 */
[----:B------:R-:W-:-:S03]  /*ce90*/  IMAD.X R135, R169, 0x1, R4, P4 ;  /* 0x00000001a9877824 */ /* 0x000fc600020e0604 */
[----:B------:R3:W-:Y:S01]  /*cea0*/  STL [R1+0x374], R133 ;  /* 0x0003748501007387 */ /* 0x0007e20000100800 */
[--C-:B------:R-:W-:Y:S02]  /*ceb0*/  IMAD.X R136, R231, 0x1, R4.reuse, P5 ;  /* 0x00000001e7887824 */ /* 0x100fe400028e0604 */
[--C-:B-1----:R-:W-:Y:S01]  /*cec0*/  IMAD.X R134, R227, 0x1, R4.reuse, P6 ;  /* 0x00000001e3867824 */ /* 0x102fe200030e0604 */
[----:B------:R1:W-:Y:S01]  /*ced0*/  STL [R1+0x378], R135 ;  /* 0x0003788701007387 */ /* 0x0003e20000100800 */
[----:B---3--:R-:W-:-:S03]  /*cee0*/  IMAD.X R133, R229, 0x1, R4, P3 ;  /* 0x00000001e5857824 */ /* 0x008fc600018e0604 */
[----:B------:R3:W-:Y:S04]  /*cef0*/  STL [R1+0x37c], R134 ;  /* 0x00037c8601007387 */ /* 0x0007e80000100800 */
[----:B------:R4:W-:Y:S01]  /*cf00*/  STL [R1+0x380], R133 ;  /* 0x0003808501007387 */ /* 0x0009e20000100800 */
[----:B------:R-:W-:-:S05]  /*cf10*/  SHF.L.U64.HI R167, R137, 0x2, R169 ;  /* 0x0000000289a77819 */ /* 0x000fca00000102a9 */
[----:B------:R-:W-:Y:S01]  /*cf20*/  STL [R1+0x2e8], R167 ;  /* 0x0002e8a701007387 */ /* 0x000fe20000100800 */
[C---:B------:R-:W-:Y:S02]  /*cf30*/  SHF.L.U64.HI R124, R123.reuse, 0x2, R124 ;  /* 0x000000027b7c7819 */ /* 0x040fe4000001027c */
[----:B------:R-:W-:Y:S02]  /*cf40*/  SHF.L.U32 R123, R123, 0x2, RZ ;  /* 0x000000027b7b7819 */ /* 0x000fe400000006ff */
[C---:B------:R-:W-:Y:S01]  /*cf50*/  SHF.L.U64.HI R122, R121.reuse, 0x2, R122 ;  /* 0x00000002797a7819 */ /* 0x040fe2000001027a */
[----:B------:R-:W-:Y:S01]  /*cf60*/  IMAD.SHL.U32 R121, R121, 0x4, RZ ;  /* 0x0000000479797824 */ /* 0x000fe200078e00ff */
        /* <DEDUP_REMOVED lines=10> */
[----:B------:R-:W-:-:S02]  /*d010*/  SHF.L.U64.HI R110, R109, 0x2, R110 ;  /* 0x000000026d6e7819 */ /* 0x000fc4000001026e */
[----:B------:R-:W-:Y:S02]  /*d020*/  SHF.L.U32 R109, R109, 0x2, RZ ;  /* 0x000000026d6d7819 */ /* 0x000fe400000006ff */
[----:B------:R-:W-:Y:S02]  /*d030*/  SHF.L.U64.HI R108, R107, 0x2, R108 ;  /* 0x000000026b6c7819 */ /* 0x000fe4000001026c */
[----:B--2---:R-:W-:Y:S02]  /*d040*/  SHF.R.S32.HI R143, RZ, 0x1f, R145 ;  /* 0x0000001fff8f7819 */ /* 0x004fe40000011491 */
[-C--:B------:R-:W-:Y:S02]  /*d050*/  IADD3 R173, P3, PT, R137, R145.reuse, RZ ;  /* 0x0000009189ad7210 */ /* 0x080fe40007f7e0ff */
[-C--:B------:R-:W-:Y:S02]  /*d060*/  IADD3 R171, P4, PT, R138, R145.reuse, RZ ;  /* 0x000000918aab7210 */ /* 0x080fe40007f9e0ff */
[----:B------:R-:W-:-:S02]  /*d070*/  IADD3 R141, P6, PT, R140, R145, RZ ;  /* 0x000000918c8d7210 */ /* 0x000fc40007fde0ff */
[----:B------:R-:W-:Y:S01]  /*d080*/  IADD3 R4, P5, PT, R139, R145, RZ ;  /* 0x000000918b047210 */ /* 0x000fe20007fbe0ff */
[--C-:B-1----:R-:W-:Y:S02]  /*d090*/  IMAD.X R135, R169, 0x1, R143.reuse, P3 ;  /* 0x00000001a9877824 */ /* 0x102fe400018e068f */
[--C-:B---3--:R-:W-:Y:S01]  /*d0a0*/  IMAD.X R134, R227, 0x1, R143.reuse, P4 ;  /* 0x00000001e3867824 */ /* 0x108fe200020e068f */
[----:B----4-:R-:W-:Y:S01]  /*d0b0*/  IADD3.X R133, PT, PT, R229, R143, RZ, P5, !PT ;  /* 0x0000008fe5857210 */ /* 0x010fe20002ffe4ff */
[----:B------:R-:W-:Y:S01]  /*d0c0*/  IMAD.X R206, R231, 0x1, R143, P6 ;  /* 0x00000001e7ce7824 */ /* 0x000fe200030e068f */
[----:B------:R-:W-:Y:S02]  /*d0d0*/  SHF.R.S32.HI R151, RZ, 0x1f, R149 ;  /* 0x0000001fff977819 */ /* 0x000fe40000011495 */
[-C--:B------:R-:W-:Y:S02]  /*d0e0*/  IADD3 R143, P3, PT, R137, R149.reuse, RZ ;  /* 0x00000095898f7210 */ /* 0x080fe40007f7e0ff */
[----:B------:R-:W-:-:S02]  /*d0f0*/  IADD3 R145, P4, PT, R138, R149, RZ ;  /* 0x000000958a917210 */ /* 0x000fc40007f9e0ff */
[-C--:B------:R-:W-:Y:S02]  /*d100*/  IADD3 R147, P5, PT, R139, R149.reuse, RZ ;  /* 0x000000958b937210 */ /* 0x080fe40007fbe0ff */
[----:B------:R-:W-:Y:S01]  /*d110*/  IADD3 R149, P6, PT, R140, R149, RZ ;  /* 0x000000958c957210 */ /* 0x000fe20007fde0ff */
[--C-:B------:R-:W-:Y:S02]  /*d120*/  IMAD.X R205, R169, 0x1, R151.reuse, P3 ;  /* 0x00000001a9cd7824 */ /* 0x100fe400018e0697 */
[--C-:B------:R-:W-:Y:S02]  /*d130*/  IMAD.X R204, R227, 0x1, R151.reuse, P4 ;  /* 0x00000001e3cc7824 */ /* 0x100fe400020e0697 */
[--C-:B------:R-:W-:Y:S02]  /*d140*/  IMAD.X R203, R229, 0x1, R151.reuse, P5 ;  /* 0x00000001e5cb7824 */ /* 0x100fe400028e0697 */
[----:B------:R-:W-:Y:S01]  /*d150*/  IMAD.X R202, R231, 0x1, R151, P6 ;  /* 0x00000001e7ca7824 */ /* 0x000fe200030e0697 */
[----:B------:R-:W-:Y:S01]  /*d160*/  IADD3 R151, P3, PT, R137, UR5, RZ ;  /* 0x0000000589977c10 */ /* 0x000fe2000ff7e0ff */
[----:B------:R-:W-:Y:S01]  /*d170*/  IMAD.MOV.U32 R137, RZ, RZ, R132 ;  /* 0x000000ffff897224 */ /* 0x000fe200078e0084 */
[----:B------:R-:W-:-:S02]  /*d180*/  IADD3 R165, P4, PT, R138, UR6, RZ ;  /* 0x000000068aa57c10 */ /* 0x000fc4000ff9e0ff */
[----:B------:R-:W-:Y:S02]  /*d190*/  SHF.L.U64.HI R132, R138, 0x2, R227 ;  /* 0x000000028a847819 */ /* 0x000fe400000102e3 */
[----:B------:R-:W-:-:S03]  /*d1a0*/  SHF.L.U64.HI R138, R139, 0x2, R229 ;  /* 0x000000028b8a7819 */ /* 0x000fc600000102e5 */
[----:B------:R-:W-:Y:S04]  /*d1b0*/  STL [R1+0x2e4], R132 ;  /* 0x0002e48401007387 */ /* 0x000fe80000100800 */
[----:B------:R1:W-:Y:S02]  /*d1c0*/  STL [R1+0x2e0], R138 ;  /* 0x0002e08a01007387 */ /* 0x0003e40000100800 */
[----:B-1----:R-:W1:Y:S01]  /*d1d0*/  LDC R138, c[0x0][0x3a0] ;  /* 0x0000e800ff8a7b82 */ /* 0x002e620000000800 */
[----:B------:R-:W-:Y:S01]  /*d1e0*/  IADD3 R167, P5, PT, R139, UR7, RZ ;  /* 0x000000078ba77c10 */ /* 0x000fe2000ffbe0ff */
[--C-:B------:R-:W-:Y:S01]  /*d1f0*/  IMAD.X R132, R169, 0x1, R225.reuse, P3 ;  /* 0x00000001a9847824 */ /* 0x100fe200018e06e1 */
[----:B------:R-:W-:Y:S01]  /*d200*/  MOV R139, R3 ;  /* 0x00000003008b7202 */ /* 0x000fe20000000f00 */
[----:B------:R-:W-:Y:S01]  /*d210*/  IMAD.X R3, R227, 0x1, R225, P4 ;  /* 0x00000001e3037824 */ /* 0x000fe200020e06e1 */
[----:B------:R-:W-:Y:S01]  /*d220*/  IADD3 R169, P3, PT, R140, UR8, RZ ;  /* 0x000000088ca97c10 */ /* 0x000fe2000ff7e0ff */
[----:B------:R-:W-:-:S02]  /*d230*/  IMAD.MOV.U32 R227, RZ, RZ, R0 ;  /* 0x000000ffffe37224 */ /* 0x000fc400078e0000 */
[--C-:B------:R-:W-:Y:S02]  /*d240*/  IMAD.X R0, R229, 0x1, R225.reuse, P5 ;  /* 0x00000001e5007824 */ /* 0x100fe400028e06e1 */
[----:B------:R-:W-:Y:S02]  /*d250*/  IMAD.MOV.U32 R229, RZ, RZ, R2 ;  /* 0x000000ffffe57224 */ /* 0x000fe400078e0002 */
[----:B------:R-:W-:Y:S01]  /*d260*/  IMAD.X R2, R231, 0x1, R225, P3 ;  /* 0x00000001e7027824 */ /* 0x000fe200018e06e1 */
[----:B------:R-:W-:Y:S02]  /*d270*/  MOV R225, R137 ;  /* 0x0000008900e17202 */ /* 0x000fe40000000f00 */
[----:B------:R-:W-:Y:S01]  /*d280*/  SHF.L.U64.HI R137, R140, 0x2, R231 ;  /* 0x000000028c897819 */ /* 0x000fe200000102e7 */
[----:B-1----:R-:W-:Y:S01]  /*d290*/  VIADD R231, R138, 0x1f ;  /* 0x0000001f8ae77836 */ /* 0x002fe20000000000 */
[----:B------:R-:W-:-:S04]  /*d2a0*/  SHF.L.U64.HI R140, R184, 0x2, R190 ;  /* 0x00000002b88c7819 */ /* 0x000fc800000102be */
[----:B------:R-:W-:-:S04]  /*d2b0*/  SHF.R.S32.HI R138, RZ, 0x1f, R231 ;  /* 0x0000001fff8a7819 */ /* 0x000fc800000114e7 */
[----:B------:R-:W-:Y:S01]  /*d2c0*/  LEA.HI R138, R138, R231, RZ, 0x5 ;  /* 0x000000e78a8a7211 */ /* 0x000fe200078f28ff */
[----:B------:R-:W-:Y:S01]  /*d2d0*/  IMAD.SHL.U32 R138, R184, 0x4, RZ ;  /* 0x00000004b88a7824 */ /* 0x000fe200078e00ff */
[----:B------:R1:W-:Y:S04]  /*d2e0*/  STL [R1+0x2d8], R140 ;  /* 0x0002d88c01007387 */ /* 0x0003e80000100800 */
[----:B------:R2:W-:Y:S01]  /*d2f0*/  STL [R1+0x2d4], R138 ;  /* 0x0002d48a01007387 */ /* 0x0005e20000100800 */
[C---:B-1----:R-:W-:Y:S01]  /*d300*/  SHF.L.U64.HI R140, R178.reuse, 0x2, R188 ;  /* 0x00000002b28c7819 */ /* 0x042fe200000102bc */
[----:B--2---:R-:W-:-:S04]  /*d310*/  IMAD.SHL.U32 R138, R178, 0x4, RZ ;  /* 0x00000004b28a7824 */ /* 0x004fc800078e00ff */
[----:B------:R1:W-:Y:S04]  /*d320*/  STL [R1+0x2d0], R140 ;  /* 0x0002d08c01007387 */ /* 0x0003e80000100800 */
[----:B------:R2:W-:Y:S01]  /*d330*/  STL [R1+0x2cc], R138 ;  /* 0x0002cc8a01007387 */ /* 0x0005e20000100800 */
[C---:B-1----:R-:W-:Y:S01]  /*d340*/  SHF.L.U64.HI R140, R172.reuse, 0x2, R186 ;  /* 0x00000002ac8c7819 */ /* 0x042fe200000102ba */
[----:B--2---:R-:W-:-:S04]  /*d350*/  IMAD.SHL.U32 R138, R172, 0x4, RZ ;  /* 0x00000004ac8a7824 */ /* 0x004fc800078e00ff */
[----:B------:R1:W-:Y:S01]  /*d360*/  STL [R1+0x2c8], R140 ;  /* 0x0002c88c01007387 */ /* 0x0003e20000100800 */
[----:B------:R-:W-:-:S03]  /*d370*/  SHF.L.U64.HI R172, R166, 0x2, R182 ;  /* 0x00000002a6ac7819 */ /* 0x000fc600000102b6 */
[----:B------:R2:W-:Y:S01]  /*d380*/  STL [R1+0x2c4], R138 ;  /* 0x0002c48a01007387 */ /* 0x0005e20000100800 */
[----:B-1----:R-:W-:-:S03]  /*d390*/  IMAD.SHL.U32 R140, R166, 0x4, RZ ;  /* 0x00000004a68c7824 */ /* 0x002fc600078e00ff */
[----:B------:R-:W-:Y:S01]  /*d3a0*/  STL [R1+0x2c0], R172 ;  /* 0x0002c0ac01007387 */ /* 0x000fe20000100800 */
[C---:B--2---:R-:W-:Y:S01]  /*d3b0*/  SHF.L.U64.HI R138, R163.reuse, 0x2, R180 ;  /* 0x00000002a38a7819 */ /* 0x044fe200000102b4 */
[----:B------:R-:W-:Y:S02]  /*d3c0*/  IMAD.SHL.U32 R163, R163, 0x4, RZ ;  /* 0x00000004a3a37824 */ /* 0x000fe400078e00ff */
[----:B------:R1:W-:Y:S04]  /*d3d0*/  STL [R1+0x2bc], R140 ;  /* 0x0002bc8c01007387 */ /* 0x0003e80000100800 */
[----:B------:R2:W-:Y:S01]  /*d3e0*/  STL [R1+0x2b8], R138 ;  /* 0x0002b88a01007387 */ /* 0x0005e20000100800 */
[----:B-1----:R-:W-:-:S03]  /*d3f0*/  SHF.L.U64.HI R140, R161, 0x2, R176 ;  /* 0x00000002a18c7819 */ /* 0x002fc600000102b0 */
[----:B------:R-:W-:Y:S01]  /*d400*/  STL [R1+0x2b4], R163 ;  /* 0x0002b4a301007387 */ /* 0x000fe20000100800 */
[----:B--2---:R-:W-:-:S03]  /*d410*/  SHF.L.U32 R138, R161, 0x2, RZ ;  /* 0x00000002a18a7819 */ /* 0x004fc600000006ff */
        /* <DEDUP_REMOVED lines=11> */
[----:B--2---:R-:W-:Y:S01]  /*d4d0*/  IMAD.SHL.U32 R138, R154, 0x4, RZ ;  /* 0x000000049a8a7824 */ /* 0x004fe200078e00ff */
[C---:B------:R-:W-:Y:S02]  /*d4e0*/  SHF.L.U64.HI R154, R152.reuse, 0x2, R164 ;  /* 0x00000002989a7819 */ /* 0x040fe400000102a4 */
[----:B------:R1:W-:Y:S04]  /*d4f0*/  STL [R1+0x298], R140 ;  /* 0x0002988c01007387 */ /* 0x0003e80000100800 */
        /* <DEDUP_REMOVED lines=13> */
[----:B-1----:R-:W-:Y:S01]  /*d5d0*/  SHF.L.U32 R140, R131, 0x2, RZ ;  /* 0x00000002838c7819 */ /* 0x002fe200000006ff */
[C---:B------:R-:W-:Y:S01]  /*d5e0*/  IMAD.SHL.U32 R131, R129.reuse, 0x4, RZ ;  /* 0x0000000481837824 */ /* 0x040fe200078e00ff */
[----:B--2---:R-:W-:Y:S01]  /*d5f0*/  SHF.L.U64.HI R138, R129, 0x2, R157 ;  /* 0x00000002818a7819 */ /* 0x004fe2000001029d */
[----:B------:R-:W-:Y:S01]  /*d600*/  STL [R1+0x278], R144 ;  /* 0x0002789001007387 */ /* 0x000fe20000100800 */
[C---:B------:R-:W-:Y:S01]  /*d610*/  SHF.L.U64.HI R129, R126.reuse, 0x2, R155 ;  /* 0x000000027e817819 */ /* 0x040fe2000001029b */
[----:B------:R-:W-:-:S02]  /*d620*/  IMAD.SHL.U32 R126, R126, 0x4, RZ ;  /* 0x000000047e7e7824 */ /* 0x000fc400078e00ff */
[----:B------:R-:W-:Y:S04]  /*d630*/  STL [R1+0x274], R140 ;  /* 0x0002748c01007387 */ /* 0x000fe80000100800 */
[----:B------:R-:W-:Y:S04]  /*d640*/  STL [R1+0x270], R138 ;  /* 0x0002708a01007387 */ /* 0x000fe80000100800 */
[----:B------:R-:W-:Y:S04]  /*d650*/  STL [R1+0x26c], R131 ;  /* 0x00026c8301007387 */ /* 0x000fe80000100800 */
[----:B------:R1:W-:Y:S04]  /*d660*/  STL [R1+0x268], R129 ;  /* 0x0002688101007387 */ /* 0x0003e80000100800 */
[----:B------:R2:W-:Y:S01]  /*d670*/  STL [R1+0x264], R126 ;  /* 0x0002647e01007387 */ /* 0x0005e20000100800 */
[C---:B-1----:R-:W-:Y:S01]  /*d680*/  SHF.L.U64.HI R129, R127.reuse, 0x2, R153 ;  /* 0x000000027f817819 */ /* 0x042fe20000010299 */
[----:B--2---:R-:W-:-:S04]  /*d690*/  IMAD.SHL.U32 R126, R127, 0x4, RZ ;  /* 0x000000047f7e7824 */ /* 0x004fc800078e00ff */
[----:B------:R1:W-:Y:S01]  /*d6a0*/  STL [R1+0x260], R129 ;  /* 0x0002608101007387 */ /* 0x0003e20000100800 */
[----:B------:R-:W-:-:S03]  /*d6b0*/  SHF.L.U64.HI R127, R146, 0x2, R150 ;  /* 0x00000002927f7819 */ /* 0x000fc60000010296 */
[----:B------:R2:W-:Y:S04]  /*d6c0*/  STL [R1+0x25c], R126 ;  /* 0x00025c7e01007387 */ /* 0x0005e80000100800 */
[----:B------:R3:W-:Y:S01]  /*d6d0*/  STL [R1+0x258], R127 ;  /* 0x0002587f01007387 */ /* 0x0007e20000100800 */
[----:B-1----:R-:W-:Y:S01]  /*d6e0*/  SHF.L.U64.HI R129, R130, 0x2, R142 ;  /* 0x0000000282817819 */ /* 0x002fe2000001028e */
[----:B--2---:R-:W-:Y:S02]  /*d6f0*/  IMAD.SHL.U32 R126, R146, 0x4, RZ ;  /* 0x00000004927e7824 */ /* 0x004fe400078e00ff */
[----:B---3--:R-:W-:-:S03]  /*d700*/  IMAD.SHL.U32 R127, R130, 0x4, RZ ;  /* 0x00000004827f7824 */ /* 0x008fc600078e00ff */
[----:B------:R1:W-:Y:S04]  /*d710*/  STL [R1+0x254], R126 ;  /* 0x0002547e01007387 */ /* 0x0003e80000100800 */
[----:B------:R-:W-:Y:S01]  /*d720*/  STL [R1+0x250], R129 ;  /* 0x0002508101007387 */ /* 0x000fe20000100800 */
[C---:B-1----:R-:W-:Y:S01]  /*d730*/  SHF.L.U64.HI R126, R125.reuse, 0x2, R128 ;  /* 0x000000027d7e7819 */ /* 0x042fe20000010280 */
[----:B------:R-:W-:Y:S02]  /*d740*/  IMAD.SHL.U32 R125, R125, 0x4, RZ ;  /* 0x000000047d7d7824 */ /* 0x000fe400078e00ff */
[----:B------:R-:W-:Y:S04]  /*d750*/  STL [R1+0x24c], R127 ;  /* 0x00024c7f01007387 */ /* 0x000fe80000100800 */
        /* <DEDUP_REMOVED lines=10> */
[----:B------:R-:W-:Y:S01]  /*d800*/  STL [R1+0x220], R116 ;  /* 0x0002207401007387 */ /* 0x000fe20000100800 */
[----:B------:R-:W-:-:S03]  /*d810*/  IMAD.SHL.U32 R107, R107, 0x4, RZ ;  /* 0x000000046b6b7824 */ /* 0x000fc600078e00ff */
[----:B------:R-:W-:Y:S01]  /*d820*/  STL [R1+0x21c], R115 ;  /* 0x00021c7301007387 */ /* 0x000fe20000100800 */
[----:B------:R-:W-:-:S03]  /*d830*/  SHF.L.U64.HI R106, R105, 0x2, R106 ;  /* 0x00000002696a7819 */ /* 0x000fc6000001026a */
        /* <DEDUP_REMOVED lines=21> */
[----:B------:R-:W-:-:S03]  /*d990*/  SHF.L.U32 R95, R95, 0x2, RZ ;  /* 0x000000025f5f7819 */ /* 0x000fc600000006ff */
        /* <DEDUP_REMOVED lines=92> */
[----:B------:R-:W-:Y:S04]  /*df60*/  STL [R1+0x134], R57 ;  /* 0x0001343901007387 */ /* 0x000fe80000100800 */
[----:B------:R-:W-:Y:S04]  /*df70*/  STL [R1+0x130], R56 ;  /* 0x0001303801007387 */ /* 0x000fe80000100800 */
[----:B------:R-:W-:Y:S04]  /*df80*/  STL [R1+0x12c], R55 ;  /* 0x00012c3701007387 */ /* 0x000fe80000100800 */
[----:B------:R-:W-:Y:S04]  /*df90*/  STL [R1+0x128], R54 ;  /* 0x0001283601007387 */ /* 0x000fe80000100800 */
[----:B------:R-:W-:Y:S04]  /*dfa0*/  STL [R1+0x124], R53 ;  /* 0x0001243501007387 */ /* 0x000fe80000100800 */
[----:B------:R-:W-:Y:S04]  /*dfb0*/  STL [R1+0x120], R52 ;  /* 0x0001203401007387 */ /* 0x000fe80000100800 */
[----:B------:R-:W-:Y:S04]  /*dfc0*/  STL [R1+0x11c], R51 ;  /* 0x00011c3301007387 */ /* 0x000fe80000100800 */
[----:B------:R1:W-:Y:S04]  /*dfd0*/  STL [R1+0x118], R50 ;  /* 0x0001183201007387 */ /* 0x0003e80000100800 */
[----:B------:R2:W-:Y:S01]  /*dfe0*/  STL [R1+0x114], R49 ;  /* 0x0001143101007387 */ /* 0x0005e20000100800 */
[----:B-1----:R-:W-:-:S02]  /*dff0*/  SHF.L.U64.HI R50, R47, 0x2, R48 ;  /* 0x000000022f327819 */ /* 0x002fc40000010230 */
[----:B------:R-:W-:Y:S01]  /*e000*/  SHF.L.U64.HI R48, R45, 0x2, R46 ;  /* 0x000000022d307819 */ /* 0x000fe2000001022e */
[----:B--2---:R-:W-:Y:S01]  /*e010*/  IMAD.SHL.U32 R49, R47, 0x4, RZ ;  /* 0x000000042f317824 */ /* 0x004fe200078e00ff */
[----:B------:R-:W-:Y:S01]  /*e020*/  SHF.L.U64.HI R46, R43, 0x2, R44 ;  /* 0x000000022b2e7819 */ /* 0x000fe2000001022c */
[----:B------:R-:W-:Y:S01]  /*e030*/  IMAD.SHL.U32 R47, R45, 0x4, RZ ;  /* 0x000000042d2f7824 */ /* 0x000fe200078e00ff */
[----:B------:R-:W-:Y:S01]  /*e040*/  STL [R1+0x110], R50 ;  /* 0x0001103201007387 */ /* 0x000fe20000100800 */
[----:B------:R-:W-:Y:S01]  /*e050*/  SHF.L.U32 R45, R43, 0x2, RZ ;  /* 0x000000022b2d7819 */ /* 0x000fe200000006ff */
[C---:B------:R-:W-:Y:S01]  /*e060*/  IMAD.SHL.U32 R43, R41.reuse, 0x4, RZ ;  /* 0x00000004292b7824 */ /* 0x040fe200078e00ff */
[----:B------:R-:W-:Y:S01]  /*e070*/  SHF.L.U64.HI R44, R41, 0x2, R42 ;  /* 0x00000002292c7819 */ /* 0x000fe2000001022a */
[----:B------:R-:W-:Y:S01]  /*e080*/  STL [R1+0x10c], R49 ;  /* 0x00010c3101007387 */ /* 0x000fe20000100800 */
[C---:B------:R-:W-:Y:S01]  /*e090*/  SHF.L.U64.HI R42, R39.reuse, 0x2, R40 ;  /* 0x00000002272a7819 */ /* 0x040fe20000010228 */
[----:B------:R-:W-:-:S02]  /*e0a0*/  IMAD.SHL.U32 R41, R39, 0x4, RZ ;  /* 0x0000000427297824 */ /* 0x000fc400078e00ff */
        /* <DEDUP_REMOVED lines=36> */
[C---:B-1----:R-:W-:Y:S01]  /*e2f0*/  SHF.L.U64.HI R28, R26.reuse, 0x2, R196 ;  /* 0x000000021a1c7819 */ /* 0x042fe200000102c4 */
[----:B--2---:R-:W-:Y:S01]  /*e300*/  IMAD.SHL.U32 R27, R26, 0x4, RZ ;  /* 0x000000041a1b7824 */ /* 0x004fe200078e00ff */
[----:B------:R-:W-:-:S03]  /*e310*/  SHF.L.U64.HI R26, R25, 0x2, R198 ;  /* 0x00000002191a7819 */ /* 0x000fc600000102c6 */
[----:B------:R-:W-:Y:S04]  /*e320*/  STL [R1+0xb0], R28 ;  /* 0x0000b01c01007387 */ /* 0x000fe80000100800 */
[----:B------:R1:W-:Y:S04]  /*e330*/  STL [R1+0xac], R27 ;  /* 0x0000ac1b01007387 */ /* 0x0003e80000100800 */
[----:B------:R2:W-:Y:S01]  /*e340*/  STL [R1+0xa8], R26 ;  /* 0x0000a81a01007387 */ /* 0x0005e20000100800 */
[----:B-1----:R-:W-:Y:S01]  /*e350*/  IMAD.SHL.U32 R27, R25, 0x4, RZ ;  /* 0x00000004191b7824 */ /* 0x002fe200078e00ff */
[----:B------:R-:W-:-:S02]  /*e360*/  SHF.L.U32 R25, R24, 0x2, RZ ;  /* 0x0000000218197819 */ /* 0x000fc400000006ff */
[----:B--2---:R-:W-:Y:S02]  /*e370*/  SHF.L.U64.HI R26, R24, 0x2, R200 ;  /* 0x00000002181a7819 */ /* 0x004fe400000102c8 */
[C---:B------:R-:W-:Y:S01]  /*e380*/  SHF.L.U64.HI R24, R23.reuse, 0x2, R207 ;  /* 0x0000000217187819 */ /* 0x040fe200000102cf */
[----:B------:R-:W-:Y:S01]  /*e390*/  IMAD.SHL.U32 R23, R23, 0x4, RZ ;  /* 0x0000000417177824 */ /* 0x000fe200078e00ff */
[----:B------:R-:W-:Y:S04]  /*e3a0*/  STL [R1+0xa4], R27 ;  /* 0x0000a41b01007387 */ /* 0x000fe80000100800 */
[----:B------:R-:W-:Y:S04]  /*e3b0*/  STL [R1+0xa0], R26 ;  /* 0x0000a01a01007387 */ /* 0x000fe80000100800 */
[----:B------:R1:W-:Y:S04]  /*e3c0*/  STL [R1+0x9c], R25 ;  /* 0x00009c1901007387 */ /* 0x0003e80000100800 */
[----:B------:R2:W-:Y:S04]  /*e3d0*/  STL [R1+0x98], R24 ;  /* 0x0000981801007387 */ /* 0x0005e80000100800 */
[----:B------:R3:W-:Y:S01]  /*e3e0*/  STL [R1+0x94], R23 ;  /* 0x0000941701007387 */ /* 0x0007e20000100800 */
[C---:B-1----:R-:W-:Y:S01]  /*e3f0*/  SHF.L.U64.HI R25, R22.reuse, 0x2, R209 ;  /* 0x0000000216197819 */ /* 0x042fe200000102d1 */
[----:B--2---:R-:W-:-:S02]  /*e400*/  IMAD.SHL.U32 R24, R22, 0x4, RZ ;  /* 0x0000000416187824 */ /* 0x004fc400078e00ff */
[C---:B------:R-:W-:Y:S01]  /*e410*/  IMAD.SHL.U32 R22, R21.reuse, 0x4, RZ ;  /* 0x0000000415167824 */ /* 0x040fe200078e00ff */
[----:B---3--:R-:W-:Y:S01]  /*e420*/  SHF.L.U64.HI R23, R21, 0x2, R211 ;  /* 0x0000000215177819 */ /* 0x008fe200000102d3 */
[----:B------:R-:W-:Y:S01]  /*e430*/  STL [R1+0x90], R25 ;  /* 0x0000901901007387 */ /* 0x000fe20000100800 */
[C---:B------:R-:W-:Y:S01]  /*e440*/  SHF.L.U64.HI R21, R20.reuse, 0x2, R213 ;  /* 0x0000000214157819 */ /* 0x040fe200000102d5 */
[----:B------:R-:W-:Y:S02]  /*e450*/  IMAD.SHL.U32 R20, R20, 0x4, RZ ;  /* 0x0000000414147824 */ /* 0x000fe400078e00ff */
[----:B------:R-:W-:Y:S04]  /*e460*/  STL [R1+0x8c], R24 ;  /* 0x00008c1801007387 */ /* 0x000fe80000100800 */
[----:B------:R-:W-:Y:S04]  /*e470*/  STL [R1+0x88], R23 ;  /* 0x0000881701007387 */ /* 0x000fe80000100800 */
[----:B------:R1:W-:Y:S04]  /*e480*/  STL [R1+0x84], R22 ;  /* 0x0000841601007387 */ /* 0x0003e80000100800 */
[----:B------:R2:W-:Y:S04]  /*e490*/  STL [R1+0x80], R21 ;  /* 0x0000801501007387 */ /* 0x0005e80000100800 */
[----:B------:R3:W-:Y:S01]  /*e4a0*/  STL [R1+0x7c], R20 ;  /* 0x00007c1401007387 */ /* 0x0007e20000100800 */
[C---:B-1----:R-:W-:Y:S01]  /*e4b0*/  SHF.L.U64.HI R22, R19.reuse, 0x2, R215 ;  /* 0x0000000213167819 */ /* 0x042fe200000102d7 */
[----:B--2---:R-:W-:Y:S01]  /*e4c0*/  IMAD.SHL.U32 R21, R19, 0x4, RZ ;  /* 0x0000000413157824 */ /* 0x004fe200078e00ff */
[----:B------:R-:W-:-:S02]  /*e4d0*/  SHF.L.U32 R19, R18, 0x2, RZ ;  /* 0x0000000212137819 */ /* 0x000fc400000006ff */
        /* <DEDUP_REMOVED lines=18> */
[----:B------:R-:W-:Y:S04]  /*e600*/  STL [R1+0x54], R16 ;  /* 0x0000541001007387 */ /* 0x000fe80000100800 */
[----:B------:R1:W-:Y:S04]  /*e610*/  STL [R1+0x50], R15 ;  /* 0x0000500f01007387 */ /* 0x0003e80000100800 */
[----:B------:R2:W-:Y:S01]  /*e620*/  STL [R1+0x4c], R14 ;  /* 0x00004c0e01007387 */ /* 0x0005e20000100800 */
[C---:B-1----:R-:W-:Y:S01]  /*e630*/  SHF.L.U64.HI R15, R13.reuse, 0x2, R235 ;  /* 0x000000020d0f7819 */ /* 0x042fe200000102eb */
[----:B--2---:R-:W-:Y:S01]  /*e640*/  IMAD.SHL.U32 R14, R13, 0x4, RZ ;  /* 0x000000040d0e7824 */ /* 0x004fe200078e00ff */
[C---:B------:R-:W-:Y:S01]  /*e650*/  SHF.L.U64.HI R13, R12.reuse, 0x2, R237 ;  /* 0x000000020c0d7819 */ /* 0x040fe200000102ed */
[----:B------:R-:W-:-:S02]  /*e660*/  IMAD.SHL.U32 R12, R12, 0x4, RZ ;  /* 0x000000040c0c7824 */ /* 0x000fc400078e00ff */
[----:B------:R-:W-:Y:S04]  /*e670*/  STL [R1+0x48], R15 ;  /* 0x0000480f01007387 */ /* 0x000fe80000100800 */
[----:B------:R-:W-:Y:S04]  /*e680*/  STL [R1+0x44], R14 ;  /* 0x0000440e01007387 */ /* 0x000fe80000100800 */
[----:B------:R1:W-:Y:S04]  /*e690*/  STL [R1+0x40], R13 ;  /* 0x0000400d01007387 */ /* 0x0003e80000100800 */
[----:B------:R2:W-:Y:S04]  /*e6a0*/  STL [R1+0x3c], R12 ;  /* 0x00003c0c01007387 */ /* 0x0005e80000100800 */
[----:B------:R-:W3:Y:S01]  /*e6b0*/  LDL.LU R190, [R1+0x304] ;  /* 0x0003040001be7983 */ /* 0x000ee20000300800 */
[C---:B-1----:R-:W-:Y:S01]  /*e6c0*/  SHF.L.U64.HI R13, R11.reuse, 0x2, R239 ;  /* 0x000000020b0d7819 */ /* 0x042fe200000102ef */
[----:B--2---:R-:W-:Y:S01]  /*e6d0*/  IMAD.SHL.U32 R12, R11, 0x4, RZ ;  /* 0x000000040b0c7824 */ /* 0x004fe200078e00ff */
[----:B------:R-:W-:-:S03]  /*e6e0*/  SHF.L.U64.HI R11, R10, 0x2, R241 ;  /* 0x000000020a0b7819 */ /* 0x000fc600000102f1 */
[----:B------:R-:W-:Y:S01]  /*e6f0*/  STL [R1+0x38], R13 ;  /* 0x0000380d01007387 */ /* 0x000fe20000100800 */
[----:B------:R-:W-:-:S03]  /*e700*/  SHF.L.U32 R10, R10, 0x2, RZ ;  /* 0x000000020a0a7819 */ /* 0x000fc600000006ff */
[----:B------:R-:W2:Y:S04]  /*e710*/  LDL.LU R138, [R1+0x308] ;  /* 0x00030800018a7983 */ /* 0x000ea80000300800 */
[----:B------:R-:W-:Y:S04]  /*e720*/  STL [R1+0x34], R12 ;  /* 0x0000340c01007387 */ /* 0x000fe80000100800 */
[----:B------:R1:W-:Y:S04]  /*e730*/  STL [R1+0x30], R11 ;  /* 0x0000300b01007387 */ /* 0x0003e80000100800 */
[----:B------:R-:W4:Y:S04]  /*e740*/  LDL.LU R188, [R1+0x30c] ;  /* 0x00030c0001bc7983 */ /* 0x000f280000300800 */
[----:B------:R1:W-:Y:S02]  /*e750*/  STL [R1+0x2c], R10 ;  /* 0x00002c0a01007387 */ /* 0x0003e40000100800 */
[----:B-1----:R-:W-:-:S05]  /*e760*/  SHF.L.U64.HI R11, R9, 0x2, R243 ;  /* 0x00000002090b7819 */ /* 0x002fca00000102f3 */
[----:B------:R-:W-:Y:S01]  /*e770*/  STL [R1+0x28], R11 ;  /* 0x0000280b01007387 */ /* 0x000fe20000100800 */
[----:B------:R-:W-:Y:S01]  /*e780*/  IMAD.SHL.U32 R10, R9, 0x4, RZ ;  /* 0x00000004090a7824 */ /* 0x000fe200078e00ff */
[C---:B------:R-:W-:Y:S02]  /*e790*/  SHF.L.U64.HI R9, R8.reuse, 0x2, R245 ;  /* 0x0000000208097819 */ /* 0x040fe400000102f5 */
[----:B------:R-:W4:Y:S01]  /*e7a0*/  LDL.LU R184, [R1+0x310] ;  /* 0x0003100001b87983 */ /* 0x000f220000300800 */
[----:B------:R-:W-:-:S03]  /*e7b0*/  IMAD.SHL.U32 R8, R8, 0x4, RZ ;  /* 0x0000000408087824 */ /* 0x000fc600078e00ff */
[----:B------:R-:W-:Y:S04]  /*e7c0*/  STL [R1+0x24], R10 ;  /* 0x0000240a01007387 */ /* 0x000fe80000100800 */
[----:B------:R-:W4:Y:S04]  /*e7d0*/  LDL.LU R140, [R1+0x314] ;  /* 0x00031400018c7983 */ /* 0x000f280000300800 */
[----:B------:R1:W-:Y:S04]  /*e7e0*/  STL [R1+0x20], R9 ;  /* 0x0000200901007387 */ /* 0x0003e80000100800 */
[----:B------:R-:W4:Y:S01]  /*e7f0*/  LDL.LU R231, [R1+0x318] ;  /* 0x0003180001e77983 */ /* 0x000f220000300800 */
[----:B------:R-:W-:-:S03]  /*e800*/  IMAD.MOV.U32 R178, RZ, RZ, R139 ;  /* 0x000000ffffb27224 */ /* 0x000fc600078e008b */
[----:B------:R1:W-:Y:S02]  /*e810*/  STL [R1+0x1c], R8 ;  /* 0x00001c0801007387 */ /* 0x0003e40000100800 */
[C---:B-1----:R-:W-:Y:S02]  /*e820*/  SHF.L.U64.HI R9, R7.reuse, 0x2, R247 ;  /* 0x0000000207097819 */ /* 0x042fe400000102f7 */
[----:B------:R-:W4:Y:S01]  /*e830*/  LDL.LU R139, [R1+0x31c] ;  /* 0x00031c00018b7983 */ /* 0x000f220000300800 */
[----:B------:R-:W-:Y:S01]  /*e840*/  MOV R186, R229 ;  /* 0x000000e500ba7202 */ /* 0x000fe20000000f00 */
[----:B------:R-:W-:Y:S01]  /*e850*/  IMAD.SHL.U32 R8, R7, 0x4, RZ ;  /* 0x0000000407087824 */ /* 0x000fe200078e00ff */
[C---:B------:R-:W-:Y:S01]  /*e860*/  SHF.L.U64.HI R7, R6.reuse, 0x2, R249 ;  /* 0x0000000206077819 */ /* 0x040fe200000102f9 */
[----:B------:R-:W-:Y:S01]  /*e870*/  IMAD.SHL.U32 R6, R6, 0x4, RZ ;  /* 0x0000000406067824 */ /* 0x000fe200078e00ff */
[----:B------:R-:W-:Y:S01]  /*e880*/  STL [R1+0x18], R9 ;  /* 0x0000180901007387 */ /* 0x000fe20000100800 */
[----:B------:R-:W-:-:S03]  /*e890*/  IMAD.MOV.U32 R172, RZ, RZ, R225 ;  /* 0x000000ffffac7224 */ /* 0x000fc600078e00e1 */
[----:B------:R-:W-:Y:S01]  /*e8a0*/  STL [R1+0x14], R8 ;  /* 0x0000140801007387 */ /* 0x000fe20000100800 */
[----:B------:R-:W-:-:S03]  /*e8b0*/  IMAD.MOV.U32 R225, RZ, RZ, R227 ;  /* 0x000000ffffe17224 */ /* 0x000fc600078e00e3 */
[----:B------:R-:W4:Y:S04]  /*e8c0*/  LDL.LU R229, [R1+0x320] ;  /* 0x0003200001e57983 */ /* 0x000f280000300800 */
[----:B------:R1:W-:Y:S04]  /*e8d0*/  STL [R1+0x10], R7 ;  /* 0x0000100701007387 */ /* 0x0003e80000100800 */
[----:B------:R1:W-:Y:S04]  /*e8e0*/  STL [R1+0xc], R6 ;  /* 0x00000c0601007387 */ /* 0x0003e80000100800 */
[----:B------:R-:W4:Y:S01]  /*e8f0*/  LDL.LU R227, [R1+0x324] ;  /* 0x0003240001e37983 */ /* 0x000f220000300800 */
[C---:B-1----:R-:W-:Y:S01]  /*e900*/  SHF.L.U64.HI R7, R5.reuse, 0x2, R251 ;  /* 0x0000000205077819 */ /* 0x042fe200000102fb */
[----:B------:R-:W-:Y:S01]  /*e910*/  IMAD.SHL.U32 R6, R5, 0x4, RZ ;  /* 0x0000000405067824 */ /* 0x000fe200078e00ff */
[----:B------:R-:W-:-:S03]  /*e920*/  SHF.L.U64.HI R5, R252, 0x2, R172 ;  /* 0x00000002fc057819 */ /* 0x000fc600000102ac */
[----:B------:R-:W-:Y:S01]  /*e930*/  STL [R1+0x8], R7 ;  /* 0x0000080701007387 */ /* 0x000fe20000100800 */
[----:B------:R-:W-:-:S03]  /*e940*/  SHF.L.U64.HI R249, R248, 0x2, R225 ;  /* 0x00000002f8f97819 */ /* 0x000fc600000102e1 */
[----:B------:R-:W-:Y:S04]  /*e950*/  STL [R1+0x4], R6 ;  /* 0x0000040601007387 */ /* 0x000fe80000100800 */
[----:B------:R1:W-:Y:S04]  /*e960*/  STL [R1], R5 ;  /* 0x0000000501007387 */ /* 0x0003e80000100800 */
[----:B------:R-:W4:Y:S01]  /*e970*/  LDL.LU R225, [R1+0x32c] ;  /* 0x00032c0001e17983 */ /* 0x000f220000300800 */
[----:B---3--:R-:W-:-:S03]  /*e980*/  SHF.L.U64.HI R245, R244, 0x2, R190 ;  /* 0x00000002f4f57819 */ /* 0x008fc600000102be */
[----:B------:R-:W3:Y:S01]  /*e990*/  LDL.LU R190, [R1+0x330] ;  /* 0x0003300001be7983 */ /* 0x000ee20000300800 */
[----:B--2---:R-:W-:-:S03]  /*e9a0*/  SHF.L.U64.HI R243, R242, 0x2, R138 ;  /* 0x00000002f2f37819 */ /* 0x004fc6000001028a */
[----:B------:R-:W2:Y:S01]  /*e9b0*/  LDL.LU R138, [R1+0x334] ;  /* 0x00033400018a7983 */ /* 0x000ea20000300800 */
[----:B----4-:R-:W-:-:S03]  /*e9c0*/  SHF.L.U64.HI R237, R236, 0x2, R140 ;  /* 0x00000002eced7819 */ /* 0x010fc6000001028c */
[----:B------:R-:W4:Y:S01]  /*e9d0*/  LDL.LU R140, [R1+0x33c] ;  /* 0x00033c00018c7983 */ /* 0x000f220000300800 */
[----:B------:R-:W-:Y:S02]  /*e9e0*/  SHF.L.U64.HI R235, R234, 0x2, R231 ;  /* 0x00000002eaeb7819 */ /* 0x000fe400000102e7 */
[----:B------:R-:W-:Y:S02]  /*e9f0*/  SHF.L.U64.HI R233, R232, 0x2, R139 ;  /* 0x00000002e8e97819 */ /* 0x000fe4000001028b */
[----:B------:R-:W2:Y:S04]  /*ea00*/  LDL.LU R139, [R1+0x340] ;  /* 0x00034000018b7983 */ /* 0x000ea80000300800 */
[----:B------:R-:W2:Y:S04]  /*ea10*/  LDL.LU R174, [R1+0x344] ;  /* 0x0003440001ae7983 */ /* 0x000ea80000300800 */
[----:B------:R-:W2:Y:S01]  /*ea20*/  LDL.LU R161, [R1+0x348] ;  /* 0x0003480001a17983 */ /* 0x000ea20000300800 */
[----:B------:R-:W-:-:S02]  /*ea30*/  SHF.L.U64.HI R231, R230, 0x2, R229 ;  /* 0x00000002e6e77819 */ /* 0x000fc400000102e5 */
[----:B------:R-:W-:Y:S02]  /*ea40*/  SHF.L.U64.HI R229, R228, 0x2, R227 ;  /* 0x00000002e4e57819 */ /* 0x000fe400000102e3 */
[----:B------:R-:W-:Y:S02]  /*ea50*/  SHF.L.U64.HI R227, R226, 0x2, R220 ;  /* 0x00000002e2e37819 */ /* 0x000fe400000102dc */
[----:B------:R-:W2:Y:S04]  /*ea60*/  LDL.LU R220, [R1+0x604] ;  /* 0x0006040001dc7983 */ /* 0x000ea80000300800 */
[----:B------:R-:W2:Y:S04]  /*ea70*/  LDL.LU R176, [R1+0x34c] ;  /* 0x00034c0001b07983 */ /* 0x000ea80000300800 */
[----:B------:R-:W2:Y:S04]  /*ea80*/  LDL.LU R163, [R1+0x350] ;  /* 0x0003500001a37983 */ /* 0x000ea80000300800 */
[----:B------:R-:W2:Y:S04]  /*ea90*/  LDL.LU R180, [R1+0x354] ;  /* 0x0003540001b47983 */ /* 0x000ea80000300800 */
[----:B------:R-:W2:Y:S01]  /*eaa0*/  LDL.LU R166, [R1+0x358] ;  /* 0x0003580001a67983 */ /* 0x000ea20000300800 */
[----:B------:R-:W-:-:S03]  /*eab0*/  SHF.L.U64.HI R251, R250, 0x2, R186 ;  /* 0x00000002fafb7819 */ /* 0x000fc600000102ba */
[----:B------:R-:W2:Y:S01]  /*eac0*/  LDL.LU R182, [R1+0x35c] ;  /* 0x00035c0001b67983 */ /* 0x000ea20000300800 */
[----:B------:R-:W-:-:S03]  /*ead0*/  SHF.L.U64.HI R219, R218, 0x2, R212 ;  /* 0x00000002dadb7819 */ /* 0x000fc600000102d4 */
[----:B------:R-:W2:Y:S01]  /*eae0*/  LDL.LU R172, [R1+0x360] ;  /* 0x0003600001ac7983 */ /* 0x000ea20000300800 */
[----:B------:R-:W-:-:S03]  /*eaf0*/  SHF.L.U64.HI R241, R240, 0x2, R188 ;  /* 0x00000002f0f17819 */ /* 0x000fc600000102bc */
[----:B------:R-:W2:Y:S01]  /*eb00*/  LDL.LU R186, [R1+0x364] ;  /* 0x0003640001ba7983 */ /* 0x000ea20000300800 */
[----:B------:R-:W-:Y:S02]  /*eb10*/  SHF.L.U64.HI R247, R246, 0x2, R178 ;  /* 0x00000002f6f77819 */ /* 0x000fe400000102b2 */
[----:B------:R-:W-:Y:S02]  /*eb20*/  SHF.L.U64.HI R239, R238, 0x2, R184 ;  /* 0x00000002eeef7819 */ /* 0x000fe400000102b8 */
[----:B---3--:R-:W-:Y:S02]  /*eb30*/  SHF.L.U64.HI R223, R222, 0x2, R190 ;  /* 0x00000002dedf7819 */ /* 0x008fe400000102be */
[----:B------:R-:W3:Y:S04]  /*eb40*/  LDL.LU R190, [R1+0x368] ;  /* 0x0003680001be7983 */ /* 0x000ee80000300800 */
[----:B------:R-:W3:Y:S04]  /*eb50*/  LDL.LU R212, [R1+0x600] ;  /* 0x0006000001d47983 */ /* 0x000ee80000300800 */
[----:B------:R-:W3:Y:S04]  /*eb60*/  LDL.LU R188, [R1+0x36c] ;  /* 0x00036c0001bc7983 */ /* 0x000ee80000300800 */
[----:B------:R-:W3:Y:S04]  /*eb70*/  LDL.LU R178, [R1+0x370] ;  /* 0x0003700001b27983 */ /* 0x000ee80000300800 */
[----:B------:R-:W3:Y:S01]  /*eb80*/  LDL.LU R184, [R1+0x374] ;  /* 0x0003740001b87983 */ /* 0x000ee20000300800 */
[----:B----4-:R-:W-:-:S02]  /*eb90*/  SHF.L.U64.HI R217, R216, 0x2, R140 ;  /* 0x00000002d8d97819 */ /* 0x010fc4000001028c */
[----:B--2---:R-:W-:Y:S02]  /*eba0*/  SHF.L.U64.HI R215, R214, 0x2, R139 ;  /* 0x00000002d6d77819 */ /* 0x004fe4000001028b */
[----:B------:R-:W-:Y:S02]  /*ebb0*/  SHF.L.U64.HI R221, R220, 0x2, R138 ;  /* 0x00000002dcdd7819 */ /* 0x000fe4000001028a */
[----:B------:R-:W2:Y:S04]  /*ebc0*/  LDL.LU R138, [R1+0x378] ;  /* 0x00037800018a7983 */ /* 0x000ea80000300800 */
[----:B------:R-:W4:Y:S04]  /*ebd0*/  LDL.LU R140, [R1+0x37c] ;  /* 0x00037c00018c7983 */ /* 0x000f280000300800 */
[----:B------:R-:W4:Y:S01]  /*ebe0*/  LDL.LU R139, [R1+0x380] ;  /* 0x00038000018b7983 */ /* 0x000f220000300800 */
[----:B------:R-:W-:-:S02]  /*ebf0*/  SHF.L.U64.HI R198, R197, 0x2, R166 ;  /* 0x00000002c5c67819 */ /* 0x000fc400000102a6 */
[----:B------:R-:W1:Y:S01]  /*ec00*/  LDC R166, c[0x0][0x3a0] ;  /* 0x0000e800ffa67b82 */ /* 0x000e620000000800 */
[----:B------:R-:W-:Y:S02]  /*ec10*/  SHF.L.U64.HI R207, R201, 0x2, R163 ;  /* 0x00000002c9cf7819 */ /* 0x000fe400000102a3 */
[----:B------:R-:W-:Y:S02]  /*ec20*/  SHF.L.U64.HI R168, R169, 0x2, R2 ;  /* 0x00000002a9a87819 */ /* 0x000fe40000010202 */
[----:B------:R-:W1:Y:S01]  /*ec30*/  S2R R2, SR_TID.X ;  /* 0x0000000000027919 */ /* 0x000e620000002100 */
[----:B------:R-:W-:Y:S02]  /*ec40*/  SHF.L.U64.HI R209, R208, 0x2, R176 ;  /* 0x00000002d0d17819 */ /* 0x000fe400000102b0 */
[----:B------:R-:W-:Y:S02]  /*ec50*/  SHF.L.U64.HI R196, R195, 0x2, R182 ;  /* 0x00000002c3c47819 */ /* 0x000fe400000102b6 */
[----:B------:R-:W-:Y:S01]  /*ec60*/  SHF.L.U64.HI R192, R191, 0x2, R186 ;  /* 0x00000002bfc07819 */ /* 0x000fe200000102ba */
[----:B-1----:R-:W-:-:S05]  /*ec70*/  VIADD R163, R166, 0x1f ;  /* 0x0000001fa6a37836 */ /* 0x002fca0000000000 */
[----:B------:R-:W-:-:S04]  /*ec80*/  SHF.R.S32.HI R166, RZ, 0x1f, R163 ;  /* 0x0000001fffa67819 */ /* 0x000fc800000114a3 */
[----:B------:R-:W-:Y:S02]  /*ec90*/  LEA.HI R166, R166, R163, RZ, 0x5 ;  /* 0x000000a3a6a67211 */ /* 0x000fe400078f28ff */
[----:B------:R-:W-:Y:S02]  /*eca0*/  SHF.L.U64.HI R176, R175, 0x2, R136 ;  /* 0x00000002afb07819 */ /* 0x000fe40000010288 */
[----:B------:R-:W-:Y:S01]  /*ecb0*/  SHF.R.S32.HI R170, RZ, 0x5, R166 ;  /* 0x00000005ffaa7819 */ /* 0x000fe200000114a6 */
[----:B------:R1:W5:Y:S01]  /*ecc0*/  LDL.LU R136, [R1+0x5fc] ;  /* 0x0005fc0001887983 */ /* 0x0003620000300800 */
[----:B------:R-:W-:Y:S02]  /*ecd0*/  SHF.L.U64.HI R194, R193, 0x2, R172 ;  /* 0x00000002c1c27819 */ /* 0x000fe400000102ac */
[----:B------:R-:W-:Y:S02]  /*ece0*/  SHF.L.U64.HI R200, R199, 0x2, R180 ;  /* 0x00000002c7c87819 */ /* 0x000fe400000102b4 */
[----:B------:R-:W-:-:S02]  /*ecf0*/  SHF.L.U64.HI R172, R171, 0x2, R134 ;  /* 0x00000002abac7819 */ /* 0x000fc40000010286 */
[----:B------:R-:W-:Y:S02]  /*ed00*/  SHF.L.U64.HI R142, R143, 0x2, R205 ;  /* 0x000000028f8e7819 */ /* 0x000fe400000102cd */
[----:B------:R-:W-:Y:S02]  /*ed10*/  SHF.L.U64.HI R144, R145, 0x2, R204 ;  /* 0x0000000291907819 */ /* 0x000fe400000102cc */
[----:B------:R-:W-:Y:S02]  /*ed20*/  SHF.L.U64.HI R146, R147, 0x2, R203 ;  /* 0x0000000293927819 */ /* 0x000fe400000102cb */
[----:B------:R-:W-:Y:S02]  /*ed30*/  SHF.L.U64.HI R148, R149, 0x2, R202 ;  /* 0x0000000295947819 */ /* 0x000fe400000102ca */
[----:B------:R-:W-:Y:S02]  /*ed40*/  SHF.L.U64.HI R150, R151, 0x2, R132 ;  /* 0x0000000297967819 */ /* 0x000fe40000010284 */
[----:B------:R-:W-:-:S02]  /*ed50*/  SHF.L.U64.HI R164, R165, 0x2, R3 ;  /* 0x00000002a5a47819 */ /* 0x000fc40000010203 */
[----:B------:R-:W-:Y:S02]  /*ed60*/  SHF.L.U64.HI R166, R167, 0x2, R0 ;  /* 0x00000002a7a67819 */ /* 0x000fe40000010200 */
[----:B------:R-:W-:Y:S01]  /*ed70*/  LOP3.LUT R2, R2, 0x7f, RZ, 0xc0, !PT ;  /* 0x0000007f02027812 */ /* 0x000fe200078ec0ff */
[----:B------:R-:W-:Y:S01]  /*ed80*/  IMAD.SHL.U32 R250, R250, 0x4, RZ ;  /* 0x00000004fafa7824 */ /* 0x000fe200078e00ff */
[----:B------:R-:W-:Y:S01]  /*ed90*/  SHF.L.U64.HI R225, R224, 0x2, R225 ;  /* 0x00000002e0e17819 */ /* 0x000fe200000102e1 */
[----:B------:R-:W-:Y:S01]  /*eda0*/  IMAD.SHL.U32 R248, R248, 0x4, RZ ;  /* 0x00000004f8f87824 */ /* 0x000fe200078e00ff */
[----:B------:R-:W-:Y:S01]  /*edb0*/  SHF.L.U64.HI R211, R210, 0x2, R161 ;  /* 0x00000002d2d37819 */ /* 0x000fe200000102a1 */
[----:B------:R-:W-:Y:S01]  /*edc0*/  IMAD.SHL.U32 R246, R246, 0x4, RZ ;  /* 0x00000004f6f67824 */ /* 0x000fe200078e00ff */
[----:B------:R-:W-:Y:S01]  /*edd0*/  SHF.L.U32 R252, R252, 0x2, RZ ;  /* 0x00000002fcfc7819 */ /* 0x000fe200000006ff */
        /* <DEDUP_REMOVED lines=14> */
[----:B------:R-:W-:-:S02]  /*eec0*/  IMAD.SHL.U32 R226, R226, 0x4, RZ ;  /* 0x00000004e2e27824 */ /* 0x000fc400078e00ff */
[----:B------:R-:W-:Y:S02]  /*eed0*/  IMAD.SHL.U32 R224, R224, 0x4, RZ ;  /* 0x00000004e0e07824 */ /* 0x000fe400078e00ff */
[----:B------:R-:W-:Y:S02]  /*eee0*/  IMAD.SHL.U32 R222, R222, 0x4, RZ ;  /* 0x00000004dede7824 */ /* 0x000fe400078e00ff */
[----:B------:R-:W-:Y:S02]  /*eef0*/  IMAD.SHL.U32 R220, R220, 0x4, RZ ;  /* 0x00000004dcdc7824 */ /* 0x000fe400078e00ff */
[----:B------:R-:W-:Y:S02]  /*ef00*/  IMAD.SHL.U32 R218, R218, 0x4, RZ ;  /* 0x00000004dada7824 */ /* 0x000fe400078e00ff */
[----:B------:R-:W-:Y:S02]  /*ef10*/  IMAD.SHL.U32 R214, R214, 0x4, RZ ;  /* 0x00000004d6d67824 */ /* 0x000fe400078e00ff */
        /* <DEDUP_REMOVED lines=14> */
[----:B------:R-:W-:Y:S01]  /*f000*/  IMAD.SHL.U32 R169, R169, 0x4, RZ ;  /* 0x00000004a9a97824 */ /* 0x000fe200078e00ff */
[----:B------:R-:W-:Y:S01]  /*f010*/  UMOV UR14, 0x1 ;  /* 0x00000001000e7882 */ /* 0x000fe20000000000 */
[----:B------:R-:W-:Y:S01]  /*f020*/  UMOV UR15, 0x2 ;  /* 0x00000002000f7882 */ /* 0x000fe20000000000 */
[----:B------:R-:W-:Y:S01]  /*f030*/  UMOV UR7, URZ ;  /* 0x000000ff00077c82 */ /* 0x000fe20008000000 */
[----:B------:R-:W-:Y:S01]  /*f040*/  UMOV UR8, URZ ;  /* 0x000000ff00087c82 */ /* 0x000fe20008000000 */
[----:B------:R-:W-:Y:S01]  /*f050*/  UMOV UR5, URZ ;  /* 0x000000ff00057c82 */ /* 0x000fe20008000000 */
[----:B------:R-:W-:Y:S01]  /*f060*/  UMOV UR9, URZ ;  /* 0x000000ff00097c82 */ /* 0x000fe20008000000 */
[----:B------:R-:W-:Y:S01]  /*f070*/  UMOV UR16, UR22 ;  /* 0x0000001600107c82 */ /* 0x000fe20008000000 */
[----:B---3--:R-:W-:-:S02]  /*f080*/  SHF.L.U64.HI R213, R212, 0x2, R174 ;  /* 0x00000002d4d57819 */ /* 0x008fc400000102ae */
[----:B------:R-:W-:Y:S02]  /*f090*/  SHF.L.U64.HI R174, R173, 0x2, R135 ;  /* 0x00000002adae7819 */ /* 0x000fe40000010287 */
[----:B------:R1:W5:Y:S01]  /*f0a0*/  LDL.LU R135, [R1+0x5f8] ;  /* 0x0005f80001877983 */ /* 0x0003620000300800 */
[----:B------:R-:W-:-:S03]  /*f0b0*/  SHF.L.U64.HI R186, R185, 0x2, R178 ;  /* 0x00000002b9ba7819 */ /* 0x000fc600000102b2 */
[----:B------:R1:W5:Y:S01]  /*f0c0*/  LDL.LU R134, [R1+0x5f4] ;  /* 0x0005f40001867983 */ /* 0x0003620000300800 */
[----:B------:R-:W-:Y:S01]  /*f0d0*/  SHF.L.U64.HI R190, R189, 0x2, R190 ;  /* 0x00000002bdbe7819 */ /* 0x000fe200000102be */
[----:B------:R-:W-:Y:S01]  /*f0e0*/  IMAD.SHL.U32 R212, R212, 0x4, RZ ;  /* 0x00000004d4d47824 */ /* 0x000fe200078e00ff */
[----:B------:R-:W-:Y:S01]  /*f0f0*/  SHF.L.U64.HI R188, R187, 0x2, R188 ;  /* 0x00000002bbbc7819 */ /* 0x000fe200000102bc */
[----:B------:R-:W-:Y:S01]  /*f100*/  IMAD.SHL.U32 R189, R189, 0x4, RZ ;  /* 0x00000004bdbd7824 */ /* 0x000fe200078e00ff */
[----:B------:R-:W-:Y:S01]  /*f110*/  SHF.L.U64.HI R184, R183, 0x2, R184 ;  /* 0x00000002b7b87819 */ /* 0x000fe200000102b8 */
[----:B------:R-:W-:Y:S01]  /*f120*/  IMAD.SHL.U32 R185, R185, 0x4, RZ ;  /* 0x00000004b9b97824 */ /* 0x000fe200078e00ff */
[----:B------:R-:W-:Y:S01]  /*f130*/  SHF.L.U32 R187, R187, 0x2, RZ ;  /* 0x00000002bbbb7819 */ /* 0x000fe200000006ff */
[----:B------:R-:W-:Y:S02]  /*f140*/  IMAD.SHL.U32 R183, R183, 0x4, RZ ;  /* 0x00000004b7b77824 */ /* 0x000fe400078e00ff */
[----:B------:R-:W-:Y:S01]  /*f150*/  IMAD.SHL.U32 R173, R173, 0x4, RZ ;  /* 0x00000004adad7824 */ /* 0x000fe200078e00ff */
[----:B--2---:R-:W-:-:S02]  /*f160*/  SHF.L.U64.HI R182, R181, 0x2, R138 ;  /* 0x00000002b5b67819 */ /* 0x004fc4000001028a */
[C---:B------:R-:W-:Y:S02]  /*f170*/  SHF.L.U64.HI R138, R4.reuse, 0x2, R133 ;  /* 0x00000002048a7819 */ /* 0x040fe40000010285 */
[----:B----4-:R-:W-:Y:S01]  /*f180*/  SHF.L.U64.HI R180, R179, 0x2, R140 ;  /* 0x00000002b3b47819 */ /* 0x010fe2000001028c */
[----:B------:R1:W5:Y:S01]  /*f190*/  LDL.LU R133, [R1+0x5f0] ;  /* 0x0005f00001857983 */ /* 0x0003620000300800 */
[----:B------:R-:W-:Y:S01]  /*f1a0*/  SHF.L.U64.HI R178, R177, 0x2, R139 ;  /* 0x00000002b1b27819 */ /* 0x000fe2000001028b */
[----:B------:R-:W-:Y:S01]  /*f1b0*/  IMAD.SHL.U32 R139, R4, 0x4, RZ ;  /* 0x00000004048b7824 */ /* 0x000fe200078e00ff */
[----:B------:R-:W-:Y:S02]  /*f1c0*/  VIMNMX R4, PT, PT, R170, 0x2, !PT ;  /* 0x00000002aa047848 */ /* 0x000fe40007fe0100 */
[----:B------:R-:W-:Y:S02]  /*f1d0*/  SHF.L.U64.HI R140, R141, 0x2, R206 ;  /* 0x000000028d8c7819 */ /* 0x000fe400000102ce */
[----:B------:R1:W5:Y:S01]  /*f1e0*/  LDL.LU R206, [R1+0x5ec] ;  /* 0x0005ec0001ce7983 */ /* 0x0003620000300800 */
[----:B------:R-:W-:-:S03]  /*f1f0*/  VIADD R5, R4, 0xffffffff ;  /* 0xffffffff04057836 */ /* 0x000fc60000000000 */
[----:B------:R1:W5:Y:S04]  /*f200*/  LDL.LU R205, [R1+0x5e8] ;  /* 0x0005e80001cd7983 */ /* 0x0003680000300800 */
[----:B------:R1:W5:Y:S04]  /*f210*/  LDL.LU R204, [R1+0x5e4] ;  /* 0x0005e40001cc7983 */ /* 0x0003680000300800 */
[----:B------:R1:W5:Y:S04]  /*f220*/  LDL.LU R203, [R1+0x5e0] ;  /* 0x0005e00001cb7983 */ /* 0x0003680000300800 */
[----:B------:R1:W5:Y:S04]  /*f230*/  LDL.LU R202, [R1+0x5dc] ;  /* 0x0005dc0001ca7983 */ /* 0x0003680000300800 */
[----:B------:R1:W5:Y:S04]  /*f240*/  LDL.LU R132, [R1+0x5d8] ;  /* 0x0005d80001847983 */ /* 0x0003680000300800 */
[----:B------:R1:W5:Y:S04]  /*f250*/  LDL.LU R3, [R1+0x5d4] ;  /* 0x0005d40001037983 */ /* 0x0003680000300800 */
[----:B------:R1:W5:Y:S04]  /*f260*/  LDL.LU R0, [R1+0x5d0] ;  /* 0x0005d00001007983 */ /* 0x0003680000300800 */
[----:B------:R1:W-:Y:S01]  /*f270*/  STL [R1+0x2dc], R5 ;  /* 0x0002dc0501007387 */ /* 0x0003e20000100800 */
[----:B------:R-:W-:-:S02]  /*f280*/  IMAD.SHL.U32 R181, R181, 0x4, RZ ;  /* 0x00000004b5b57824 */ /* 0x000fc400078e00ff */
[----:B------:R-:W-:Y:S02]  /*f290*/  IMAD.SHL.U32 R179, R179, 0x4, RZ ;  /* 0x00000004b3b37824 */ /* 0x000fe400078e00ff */
[----:B------:R-:W-:Y:S02]  /*f2a0*/  IMAD.SHL.U32 R177, R177, 0x4, RZ ;  /* 0x00000004b1b17824 */ /* 0x000fe400078e00ff */
[----:B------:R-:W-:Y:S02]  /*f2b0*/  IMAD.SHL.U32 R141, R141, 0x4, RZ ;  /* 0x000000048d8d7824 */ /* 0x000fe400078e00ff */
[----:B------:R-:W-:Y:S02]  /*f2c0*/  VIADD R170, R170, 0xfffffffd ;  /* 0xfffffffdaaaa7836 */ /* 0x000fe40000000000 */
[----:B-1----:R-:W-:-:S07]  /*f2d0*/  IMAD.MOV.U32 R4, RZ, RZ, RZ ;  /* 0x000000ffff047224 */ /* 0x002fce00078e00ff */
.L_x_11:
[----:B------:R-:W-:Y:S01]  /*f2e0*/  SHF.L.U32 R4, R4, 0x1f, RZ ;  /* 0x0000001f04047819 */ /* 0x000fe200000006ff */
[----:B------:R-:W-:-:S03]  /*f2f0*/  UIADD3 UR8, UPT, UPT, UR8, 0x1, URZ ;  /* 0x0000000108087890 */ /* 0x000fc6000fffe0ff */
[----:B------:R-:W1:Y:S01]  /*f300*/  SYNCS.PHASECHK.TRANS64.TRYWAIT P3, [UR4], R4 ;  /* 0x00000004ff0075a7 */ /* 0x000e620008061104 */
[----:B------:R-:W-:-:S04]  /*f310*/  UISETP.GT.AND UP1, UPT, UR8, 0x1, UPT ;  /* 0x000000010800788c */ /* 0x000fc8000bf24270 */
[----:B------:R-:W-:-:S04]  /*f320*/  USEL UR8, UR8, URZ, !UP1 ;  /* 0x000000ff08087287 */ /* 0x000fc8000c800000 */
[----:B------:R-:W-:Y:S01]  /*f330*/  ULEA UR17, UR8, UR10, 0x10 ;  /* 0x0000000a08117291 */ /* 0x000fe2000f8e80ff */
[----:B-1----:R-:W-:Y:S11]  /*f340*/  @!P3 BRA `(.L_x_9) ;  /* 0x000000980098b947 */ /* 0x002ff60003800000 */
.L_x_17:
[----:B------:R-:W-:-:S04]  /*f350*/  DEPBAR.LE SB0, 0x2 ;  /* 0x000080800000791a */ /* 0x000fc80000000000 */
[----:B------:R-:W-:Y:S01]  /*f360*/  BAR.SYNC.DEFER_BLOCKING 0x0 ;  /* 0x0000000000007b1d */ /* 0x000fe20000010000 */
[----:B------:R-:W-:Y:S02]  /*f370*/  UIADD3 UR7, UPT, UPT, UR7, 0x1, URZ ;  /* 0x0000000107077890 */ /* 0x000fe4000fffe0ff */
[----:B------:R-:W-:Y:S02]  /*f380*/  ULEA UR4, UR14, UR10, 0x3 ;  /* 0x0000000a0e047291 */ /* 0x000fe4000f8e18ff */
[----:B------:R-:W-:Y:S02]  /*f390*/  UISETP.GT.AND UP1, UPT, UR7, 0x2, UPT ;  /* 0x000000020700788c */ /* 0x000fe4000bf24270 */
[----:B------:R-:W-:Y:S02]  /*f3a0*/  UIADD3 UR4, UPT, UPT, UR4, 0x26000, URZ ;  /* 0x0002600004047890 */ /* 0x000fe4000fffe0ff */
[----:B------:R-:W-:Y:S01]  /*f3b0*/  USEL UR7, UR7, URZ, !UP1 ;  /* 0x000000ff07077287 */ /* 0x000fe2000c800000 */
[----:B------:R-:W-:Y:S01]  /*f3c0*/  UMOV UR6, UR5 ;  /* 0x0000000500067c82 */ /* 0x000fe20008000000 */
[----:B-----5:R-:W1:Y:S04]  /*f3d0*/  LDSM.16.M88.4 R4, [R0+UR17] ;  /* 0x000000110004783b */ /* 0x020e680008000200 */
[----:B------:R-:W2:Y:S04]  /*f3e0*/  LDSM.16.M88.4 R8, [R0+UR17+0x800] ;  /* 0x000800110008783b */ /* 0x000ea80008000200 */
[----:B------:R-:W3:Y:S04]  /*f3f0*/  LDSM.16.M88.4 R72, [R0+UR17+0x1800] ;  /* 0x001800110048783b */ /* 0x000ee80008000200 */
[----:B------:R-:W4:Y:S04]  /*f400*/  LDSM.16.M88.4 R104, [R0+UR17+0x2000] ;  /* 0x002000110068783b */ /* 0x000f280008000200 */
[----:B------:R-:W4:Y:S04]  /*f410*/  LDSM.16.M88.4 R12, [R0+UR17+0x2800] ;  /* 0x00280011000c783b */ /* 0x000f280008000200 */
[----:B------:R-:W4:Y:S04]  /*f420*/  LDSM.16.M88.4 R44, [R0+UR17+0x3000] ;  /* 0x00300011002c783b */ /* 0x000f280008000200 */
[----:B------:R-:W4:Y:S04]  /*f430*/  LDSM.16.M88.4 R76, [R0+UR17+0x3800] ;  /* 0x00380011004c783b */ /* 0x000f280008000200 */
[----:B------:R-:W4:Y:S04]  /*f440*/  LDSM.16.M88.4 R108, [R0+UR17+0x4000] ;  /* 0x00400011006c783b */ /* 0x000f280008000200 */
[----:B------:R-:W4:Y:S04]  /*f450*/  LDSM.16.M88.4 R48, [R0+UR17+0x5000] ;  /* 0x005000110030783b */ /* 0x000f280008000200 */
[----:B------:R-:W4:Y:S04]  /*f460*/  LDSM.16.M88.4 R80, [R0+UR17+0x5800] ;  /* 0x005800110050783b */ /* 0x000f280008000200 */
[----:B------:R-:W4:Y:S01]  /*f470*/  LDSM.16.M88.4 R20, [R0+UR17+0x6800] ;  /* 0x006800110014783b */ /* 0x000f220008000200 */
[----:B-1----:R-:W-:-:S02]  /*f480*/  IMAD.MOV.U32 R36, RZ, RZ, R5 ;  /* 0x000000ffff247224 */ /* 0x002fc400078e0005 */
[----:B------:R-:W-:Y:S01]  /*f490*/  IMAD.MOV.U32 R100, RZ, RZ, R7 ;  /* 0x000000ffff647224 */ /* 0x000fe200078e0007 */
[----:B------:R-:W1:Y:S01]  /*f4a0*/  LDSM.16.M88.4 R40, [R0+UR17+0x1000] ;  /* 0x001000110028783b */ /* 0x000e620008000200 */
[----:B--2---:R-:W-:Y:S01]  /*f4b0*/  IMAD.MOV.U32 R5, RZ, RZ, R8 ;  /* 0x000000ffff057224 */ /* 0x004fe200078e0008 */
[----:B------:R-:W-:Y:S01]  /*f4c0*/  MOV R69, R10 ;  /* 0x0000000a00457202 */ /* 0x000fe20000000f00 */
[----:B------:R-:W-:Y:S01]  /*f4d0*/  IMAD.MOV.U32 R37, RZ, RZ, R9 ;  /* 0x000000ffff257224 */ /* 0x000fe200078e0009 */
[----:B------:R-:W2:Y:S01]  /*f4e0*/  LDSM.16.M88.4 R24, [R0+UR17+0x8800] ;  /* 0x008800110018783b */ /* 0x000ea20008000200 */
[----:B---3--:R-:W-:Y:S01]  /*f4f0*/  MOV R7, R72 ;  /* 0x0000004800077202 */ /* 0x008fe20000000f00 */
[----:B------:R-:W-:Y:S02]  /*f500*/  IMAD.MOV.U32 R71, RZ, RZ, R74 ;  /* 0x000000ffff477224 */ /* 0x000fe400078e004a */
[----:B------:R-:W-:Y:S01]  /*f510*/  LDSM.16.M88.4 R52, [R0+UR17+0x7000] ;  /* 0x007000110034783b */ /* 0x000fe20008000200 */
[----:B------:R-:W-:Y:S01]  /*f520*/  IMAD.MOV.U32 R101, RZ, RZ, R11 ;  /* 0x000000ffff657224 */ /* 0x000fe200078e000b */
[----:B----4-:R-:W-:Y:S01]  /*f530*/  MOV R72, R106 ;  /* 0x0000006a00487202 */ /* 0x010fe20000000f00 */
[----:B------:R-:W-:Y:S01]  /*f540*/  IMAD.MOV.U32 R8, RZ, RZ, R104 ;  /* 0x000000ffff087224 */ /* 0x000fe200078e0068 */
[----:B------:R-:W-:Y:S01]  /*f550*/  LDSM.16.M88.4 R84, [R0+UR17+0x7800] ;  /* 0x007800110054783b */ /* 0x000fe20008000200 */
[----:B------:R-:W-:-:S02]  /*f560*/  IMAD.MOV.U32 R9, RZ, RZ, R12 ;  /* 0x000000ffff097224 */ /* 0x000fc400078e000c */
[----:B------:R-:W-:Y:S01]  /*f570*/  IMAD.MOV.U32 R103, RZ, RZ, R75 ;  /* 0x000000ffff677224 */ /* 0x000fe200078e004b */
[----:B------:R-:W3:Y:S01]  /*f580*/  LDSM.16.M88.4 R56, [R0+UR17+0x9000] ;  /* 0x009000110038783b */ /* 0x000ee20008000200 */
[----:B------:R-:W-:Y:S01]  /*f590*/  IMAD.MOV.U32 R74, RZ, RZ, R46 ;  /* 0x000000ffff4a7224 */ /* 0x000fe200078e002e */
[----:B------:R-:W-:Y:S01]  /*f5a0*/  MOV R10, R44 ;  /* 0x0000002c000a7202 */ /* 0x000fe20000000f00 */
[----:B------:R-:W-:Y:S01]  /*f5b0*/  IMAD.MOV.U32 R104, RZ, RZ, R107 ;  /* 0x000000ffff687224 */ /* 0x000fe200078e006b */
[----:B------:R-:W4:Y:S01]  /*f5c0*/  LDSM.16.M88.4 R88, [R0+UR17+0xa000] ;  /* 0x00a000110058783b */ /* 0x000f220008000200 */
[----:B------:R-:W-:Y:S01]  /*f5d0*/  IMAD.MOV.U32 R106, RZ, RZ, R47 ;  /* 0x000000ffff6a7224 */ /* 0x000fe200078e002f */
[----:B------:R-:W-:Y:S01]  /*f5e0*/  MOV R75, R78 ;  /* 0x0000004e004b7202 */ /* 0x000fe20000000f00 */
[----:B------:R-:W-:Y:S01]  /*f5f0*/  IMAD.MOV.U32 R11, RZ, RZ, R76 ;  /* 0x000000ffff0b7224 */ /* 0x000fe200078e004c */
[----:B------:R-:W4:Y:S01]  /*f600*/  LDSM.16.M88.4 R16, [R0+UR17+0x4800] ;  /* 0x004800110010783b */ /* 0x000f220008000200 */
[----:B------:R-:W-:-:S02]  /*f610*/  IMAD.MOV.U32 R12, RZ, RZ, R108 ;  /* 0x000000ffff0c7224 */ /* 0x000fc400078e006c */
[----:B------:R-:W-:Y:S01]  /*f620*/  IMAD.MOV.U32 R68, RZ, RZ, R6 ;  /* 0x000000ffff447224 */ /* 0x000fe200078e0006 */
[----:B------:R-:W4:Y:S01]  /*f630*/  LDSM.16.M88.4 R60, [R0+UR17+0xa800] ;  /* 0x00a80011003c783b */ /* 0x000f220008000200 */
[----:B------:R-:W-:Y:S01]  /*f640*/  IMAD.MOV.U32 R46, RZ, RZ, R49 ;  /* 0x000000ffff2e7224 */ /* 0x000fe200078e0031 */
[----:B------:R-:W-:Y:S01]  /*f650*/  MOV R78, R50 ;  /* 0x00000032004e7202 */ /* 0x000fe20000000f00 */
[----:B------:R-:W-:Y:S01]  /*f660*/  IMAD.MOV.U32 R107, RZ, RZ, R79 ;  /* 0x000000ffff6b7224 */ /* 0x000fe200078e004f */
[----:B------:R-:W-:Y:S01]  /*f670*/  LDSM.16.M88.4 R32, [R0+UR17+0xb000] ;  /* 0x00b000110020783b */ /* 0x000fe20008000200 */
[----:B------:R-:W-:Y:S02]  /*f680*/  IMAD.MOV.U32 R76, RZ, RZ, R110 ;  /* 0x000000ffff4c7224 */ /* 0x000fe400078e006e */
[----:B------:R-:W-:Y:S01]  /*f690*/  IMAD.MOV.U32 R108, RZ, RZ, R111 ;  /* 0x000000ffff6c7224 */ /* 0x000fe200078e006f */
[----:B------:R-:W4:Y:S01]  /*f6a0*/  LDSM.16.M88.4 R96, [R0+UR17+0x6000] ;  /* 0x006000110060783b */ /* 0x000f220008000200 */
[----:B------:R-:W-:Y:S01]  /*f6b0*/  IMAD.MOV.U32 R47, RZ, RZ, R81 ;  /* 0x000000ffff2f7224 */ /* 0x000fe200078e0051 */
[----:B------:R-:W-:Y:S01]  /*f6c0*/  MOV R81, R22 ;  /* 0x0000001600517202 */ /* 0x000fe20000000f00 */
[----:B------:R-:W-:Y:S01]  /*f6d0*/  IMAD.MOV.U32 R49, RZ, RZ, R21 ;  /* 0x000000ffff317224 */ /* 0x000fe200078e0015 */
[----:B------:R-:W4:Y:S01]  /*f6e0*/  LDSM.16.M88.4 R64, [R0+UR17+0x9800] ;  /* 0x009800110040783b */ /* 0x000f220008000200 */
[----:B-1----:R-:W-:-:S02]  /*f6f0*/  IMAD.MOV.U32 R6, RZ, RZ, R40 ;  /* 0x000000ffff067224 */ /* 0x002fc400078e0028 */
[----:B------:R-:W-:Y:S01]  /*f700*/  IMAD.MOV.U32 R110, RZ, RZ, R51 ;  /* 0x000000ffff6e7224 */ /* 0x000fe200078e0033 */
[----:B------:R-:W-:Y:S01]  /*f710*/  LDSM.16.M88.4 R28, [R0+UR17+0xb800] ;  /* 0x00b80011001c783b */ /* 0x000fe20008000200 */
[----:B------:R-:W-:Y:S02]  /*f720*/  IMAD.MOV.U32 R79, RZ, RZ, R82 ;  /* 0x000000ffff4f7224 */ /* 0x000fe400078e0052 */
[----:B------:R-:W-:Y:S01]  /*f730*/  IMAD.MOV.U32 R111, RZ, RZ, R83 ;  /* 0x000000ffff6f7224 */ /* 0x000fe200078e0053 */
[----:B------:R-:W1:Y:S01]  /*f740*/  LDSM.16.M88.4 R92, [R0+UR17+0x8000] ;  /* 0x00800011005c783b */ /* 0x000e620008000200 */
[----:B--2---:R-:W-:Y:S02]  /*f750*/  IMAD.MOV.U32 R21, RZ, RZ, R24 ;  /* 0x000000ffff157224 */ /* 0x004fe400078e0018 */
[----:B------:R-:W-:Y:S01]  /*f760*/  IMAD.MOV.U32 R38, RZ, RZ, R41 ;  /* 0x000000ffff267224 */ /* 0x000fe200078e0029 */
[----:B------:R-:W-:Y:S01]  /*f770*/  LDSM.16.M88.4 R128, [R0+UR17+0xe000] ;  /* 0x00e000110080783b */ /* 0x000fe20008000200 */
[----:B------:R-:W-:-:S02]  /*f780*/  IMAD.MOV.U32 R39, RZ, RZ, R73 ;  /* 0x000000ffff277224 */ /* 0x000fc400078e0049 */
[----:B------:R-:W-:Y:S01]  /*f790*/  IMAD.MOV.U32 R40, RZ, RZ, R105 ;  /* 0x000000ffff287224 */ /* 0x000fe200078e0069 */
[----:B---3--:R-:W-:Y:S01]  /*f7a0*/  MOV R22, R56 ;  /* 0x0000003800167202 */ /* 0x008fe20000000f00 */
[----:B------:R-:W-:Y:S01]  /*f7b0*/  IMAD.MOV.U32 R50, RZ, RZ, R53 ;  /* 0x000000ffff327224 */ /* 0x000fe200078e0035 */
[----:B------:R-:W-:Y:S01]  /*f7c0*/  LDSM.16.M88.4 R152, [R0+UR17+0xe800] ;  /* 0x00e800110098783b */ /* 0x000fe20008000200 */
[----:B------:R-:W-:Y:S02]  /*f7d0*/  IMAD.MOV.U32 R82, RZ, RZ, R54 ;  /* 0x000000ffff527224 */ /* 0x000fe400078e0036 */
[----:B------:R-:W-:Y:S01]  /*f7e0*/  IMAD.MOV.U32 R51, RZ, RZ, R85 ;  /* 0x000000ffff337224 */ /* 0x000fe200078e0055 */
[----:B------:R-:W-:Y:S01]  /*f7f0*/  LDSM.16.M88.4 R156, [R0+UR17+0xf000] ;  /* 0x00f00011009c783b */ /* 0x000fe20008000200 */
[----:B------:R-:W-:Y:S02]  /*f800*/  IMAD.MOV.U32 R83, RZ, RZ, R86 ;  /* 0x000000ffff537224 */ /* 0x000fe400078e0056 */
[----:B----4-:R-:W-:Y:S01]  /*f810*/  IMAD.MOV.U32 R24, RZ, RZ, R88 ;  /* 0x000000ffff187224 */ /* 0x010fe200078e0058 */
[----:B------:R-:W-:Y:S01]  /*f820*/  LDSM.16.M88.4 R160, [R0+UR17+0xf800] ;  /* 0x00f8001100a0783b */ /* 0x000fe20008000200 */
[----:B------:R-:W-:Y:S01]  /*f830*/  IMAD.MOV.U32 R41, RZ, RZ, R13 ;  /* 0x000000ffff297224 */ /* 0x000fe200078e000d */
[----:B------:R-:W-:Y:S01]  /*f840*/  MOV R13, R16 ;  /* 0x00000010000d7202 */ /* 0x000fe20000000f00 */
[----:B------:R-:W-:-:S02]  /*f850*/  IMAD.MOV.U32 R73, RZ, RZ, R14 ;  /* 0x000000ffff497224 */ /* 0x000fc400078e000e */
[----:B------:R-:W-:Y:S02]  /*f860*/  IMAD.MOV.U32 R105, RZ, RZ, R15 ;  /* 0x000000ffff697224 */ /* 0x000fe400078e000f */
[----:B------:R-:W-:Y:S01]  /*f870*/  IMAD.MOV.U32 R53, RZ, RZ, R25 ;  /* 0x000000ffff357224 */ /* 0x000fe200078e0019 */
[----:B------:R-:W-:Y:S01]  /*f880*/  MOV R25, R60 ;  /* 0x0000003c00197202 */ /* 0x000fe20000000f00 */
        /* <DEDUP_REMOVED lines=11> */
[----:B------:R-:W-:Y:S01]  /*f940*/  IMAD.MOV.U32 R115, RZ, RZ, R87 ;  /* 0x000000ffff737224 */ /* 0x000fe200078e0057 */
[----:B------:R-:W-:Y:S01]  /*f950*/  MOV R87, R66 ;  /* 0x0000004200577202 */ /* 0x000fe20000000f00 */
[----:B------:R-:W-:-:S02]  /*f960*/  IMAD.MOV.U32 R57, RZ, RZ, R61 ;  /* 0x000000ffff397224 */ /* 0x000fc400078e003d */
[----:B------:R-:W-:Y:S02]  /*f970*/  IMAD.MOV.U32 R89, RZ, RZ, R62 ;  /* 0x000000ffff597224 */ /* 0x000fe400078e003e */
[----:B------:R-:W-:Y:S02]  /*f980*/  IMAD.MOV.U32 R121, RZ, RZ, R63 ;  /* 0x000000ffff797224 */ /* 0x000fe400078e003f */
[----:B------:R-:W-:Y:S01]  /*f990*/  IMAD.MOV.U32 R26, RZ, RZ, R32 ;  /* 0x000000ffff1a7224 */ /* 0x000fe200078e0020 */
[----:B------:R-:W2:Y:S01]  /*f9a0*/  LDSM.16.M88.4 R60, [R0+UR17+0xc000] ;  /* 0x00c00011003c783b */ /* 0x000ea20008000200 */
[----:B------:R-:W-:Y:S02]  /*f9b0*/  IMAD.MOV.U32 R58, RZ, RZ, R33 ;  /* 0x000000ffff3a7224 */ /* 0x000fe400078e0021 */
[----:B------:R-:W-:Y:S02]  /*f9c0*/  IMAD.MOV.U32 R122, RZ, RZ, R35 ;  /* 0x000000ffff7a7224 */ /* 0x000fe400078e0023 */
[----:B------:R-:W-:Y:S01]  /*f9d0*/  IMAD.MOV.U32 R48, RZ, RZ, R97 ;  /* 0x000000ffff307224 */ /* 0x000fe200078e0061 */
[----:B------:R-:W-:Y:S01]  /*f9e0*/  LDSM.16.M88.4 R32, [R0+UR17+0xc800] ;  /* 0x00c800110020783b */ /* 0x000fe20008000200 */
[----:B------:R-:W-:-:S02]  /*f9f0*/  IMAD.MOV.U32 R80, RZ, RZ, R98 ;  /* 0x000000ffff507224 */ /* 0x000fc400078e0062 */
[----:B------:R-:W-:Y:S02]  /*fa00*/  IMAD.MOV.U32 R112, RZ, RZ, R99 ;  /* 0x000000ffff707224 */ /* 0x000fe400078e0063 */
[----:B------:R-:W-:Y:S01]  /*fa10*/  IMAD.MOV.U32 R23, RZ, RZ, R64 ;  /* 0x000000ffff177224 */ /* 0x000fe200078e0040 */
[----:B------:R-:W3:Y:S01]  /*fa20*/  LDSM.16.M88.4 R96, [R0+UR17+0xd800] ;  /* 0x00d800110060783b */ /* 0x000ee20008000200 */
[----:B------:R-:W-:Y:S02]  /*fa30*/  IMAD.MOV.U32 R55, RZ, RZ, R65 ;  /* 0x000000ffff377224 */ /* 0x000fe400078e0041 */
[----:B------:R-:W-:Y:S02]  /*fa40*/  IMAD.MOV.U32 R119, RZ, RZ, R67 ;  /* 0x000000ffff777224 */ /* 0x000fe400078e0043 */
[----:B------:R-:W4:Y:S01]  /*fa50*/  LDSM.16.M88.4 R64, [R0+UR17+0xd000] ;  /* 0x00d000110040783b */ /* 0x000f220008000200 */
        /* <DEDUP_REMOVED lines=9> */
[----:B------:R-:W-:Y:S01]  /*faf0*/  IMAD.MOV.U32 R109, RZ, RZ, R19 ;  /* 0x000000ffff6d7224 */ /* 0x000fe200078e0013 */
[----:B------:R-:W-:Y:S01]  /*fb00*/  MOV R19, R84 ;  /* 0x0000005400137202 */ /* 0x000fe20000000f00 */
[----:B------:R-:W-:Y:S01]  /*fb10*/  IMAD.MOV.U32 R17, RZ, RZ, R20 ;  /* 0x000000ffff117224 */ /* 0x000fe200078e0014 */
[----:B-1----:R-:W-:Y:S01]  /*fb20*/  MOV R84, R94 ;  /* 0x0000005e00547202 */ /* 0x002fe20000000f00 */
[----:B------:R-:W-:Y:S02]  /*fb30*/  IMAD.MOV.U32 R120, RZ, RZ, R91 ;  /* 0x000000ffff787224 */ /* 0x000fe400078e005b */
[----:B------:R-:W-:Y:S01]  /*fb40*/  IMAD.MOV.U32 R27, RZ, RZ, R28 ;  /* 0x000000ffff1b7224 */ /* 0x000fe200078e001c */
[----:B--2---:R-:W-:Y:S01]  /*fb50*/  MOV R28, R60 ;  /* 0x0000003c001c7202 */ /* 0x004fe20000000f00 */
[----:B------:R-:W-:-:S02]  /*fb60*/  IMAD.MOV.U32 R59, RZ, RZ, R29 ;  /* 0x000000ffff3b7224 */ /* 0x000fc400078e001d */
[----:B------:R-:W-:Y:S02]  /*fb70*/  IMAD.MOV.U32 R18, RZ, RZ, R52 ;  /* 0x000000ffff127224 */ /* 0x000fe400078e0034 */
[----:B------:R-:W-:Y:S02]  /*fb80*/  IMAD.MOV.U32 R20, RZ, RZ, R92 ;  /* 0x000000ffff147224 */ /* 0x000fe400078e005c */
[----:B------:R-:W-:Y:S02]  /*fb90*/  IMAD.MOV.U32 R91, RZ, RZ, R30 ;  /* 0x000000ffff5b7224 */ /* 0x000fe400078e001e */
[----:B------:R-:W-:Y:S01]  /*fba0*/  IMAD.MOV.U32 R123, RZ, RZ, R31 ;  /* 0x000000ffff7b7224 */ /* 0x000fe200078e001f */
[----:B---3--:R-:W-:Y:S01]  /*fbb0*/  MOV R31, R96 ;  /* 0x00000060001f7202 */ /* 0x008fe20000000f00 */
        /* <DEDUP_REMOVED lines=9> */
[----:B----4-:R-:W-:Y:S02]  /*fc50*/  IMAD.MOV.U32 R30, RZ, RZ, R64 ;  /* 0x000000ffff1e7224 */ /* 0x010fe400078e0040 */
        /* <DEDUP_REMOVED lines=21> */
[----:B------:R-:W-:-:S04]  /*fdb0*/  IMAD.MOV.U32 R131, RZ, RZ, R163 ;  /* 0x000000ffff837224 */ /* 0x000fc800078e00a3 */
[----:B------:R1:W-:Y:S01]  /*fdc0*/  STTM.x128 tmem[UR12+0x100], R4 ;  /* 0x00010004000079ed */ /* 0x0003e200083c000c */
[----:B------:R-:W2:Y:S02]  /*fdd0*/  FENCE.VIEW.ASYNC.T ;  /* 0x00000000000073c6 */ /* 0x000ea40000000200 */
[----:B--2---:R-:W-:Y:S06]  /*fde0*/  BAR.SYNC.DEFER_BLOCKING 0x0 ;  /* 0x0000000000007b1d */ /* 0x004fec0000010000 */
[----:B------:R-:W-:Y:S05]  /*fdf0*/  @P0 BRA `(.L_x_10) ;  /* 0x0000000400740947 */ /* 0x000fea0003800000 */
[----:B------:R-:W-:Y:S01]  /*fe00*/  ULEA UR34, UR7, UR10, 0xd ;  /* 0x0000000a07227291 */ /* 0x000fe2000f8e68ff */
[----:B-1----:R-:W-:Y:S01]  /*fe10*/  MOV.SPILL R4, UR9 ;  /* 0x0000000900047c02 */ /* 0x002fe20009000f00 */
[----:B------:R-:W-:Y:S01]  /*fe20*/  UMOV UR39, URZ ;  /* 0x000000ff00277c82 */ /* 0x000fe20008000000 */
[----:B------:R-:W-:Y:S01]  /*fe30*/  UIADD3 UR51, UPT, UPT, UR11, 0x108, URZ ;  /* 0x000001080b337890 */ /* 0x000fe2000fffe0ff */
[----:B------:R-:W-:Y:S01]  /*fe40*/  MOV.SPILL R5, UR8 ;  /* 0x0000000800057c02 */ /* 0x000fe20009000f00 */
[----:B------:R-:W-:Y:S01]  /*fe50*/  UIADD3 UR36, UPT, UPT, UR34, 0x20000, URZ ;  /* 0x0002000022247890 */ /* 0x000fe2000fffe0ff */
[----:B------:R-:W-:Y:S01]  /*fe60*/  UMOV UR60, 0x0 ;  /* 0x00000000003c7882 */ /* 0x000fe20000000000 */
[----:B------:R-:W-:Y:S02]  /*fe70*/  UMOV UR61, 0x8100910 ;  /* 0x08100910003d7882 */ /* 0x000fe40000000000 */
[----:B------:R-:W-:Y:S01]  /*fe80*/  USHF.R.U32.HI UR38, URZ, 0x4, UR36 ;  /* 0x00000004ff267899 */ /* 0x000fe20008011624 */
[----:B------:R-:W-:Y:S01]  /*fe90*/  UMOV UR58, 0x0 ;  /* 0x00000000003a7882 */ /* 0x000fe20000000000 */
[----:B------:R-:W-:-:S02]  /*fea0*/  UMOV UR59, 0x8100910 ;  /* 0x08100910003b7882 */ /* 0x000fc40000000000 */
[----:B------:R-:W-:Y:S02]  /*feb0*/  USGXT.U32 UR38, UR38, 0xe ;  /* 0x0000000e2626789a */ /* 0x000fe40008000000 */
[----:B------:R-:W-:Y:S02]  /*fec0*/  UIADD3 UR62, UPT, UPT, UR11, 0x110, URZ ;  /* 0x000001100b3e7890 */ /* 0x000fe4000fffe0ff */
[----:B------:R-:W-:Y:S02]  /*fed0*/  UIADD3 UR42, UP1, UPT, UR38, 0x2, URZ ;  /* 0x00000002262a7890 */ /* 0x000fe4000ff3e0ff */
[----:B------:R-:W-:Y:S02]  /*fee0*/  UIADD3 UR5, UPT, UPT, UR11, 0x118, URZ ;  /* 0x000001180b057890 */ /* 0x000fe4000fffe0ff */
[----:B------:R-:W-:Y:S02]  /*fef0*/  UIADD3.X UR43, UPT, UPT, UR39, 0x40004040, URZ, UP1, !UPT ;  /* 0x40004040272b7890 */ /* 0x000fe40008ffe4ff */
[----:B------:R-:W-:-:S02]  /*ff00*/  UIADD3 UR48, UP1, UPT, UR42, 0x2, URZ ;  /* 0x000000022a307890 */ /* 0x000fc4000ff3e0ff */
[----:B------:R-:W-:Y:S01]  /*ff10*/  UIADD3 UR50, UP2, UPT, UR42, 0x4, URZ ;  /* 0x000000042a327890 */ /* 0x000fe2000ff5e0ff */
[----:B------:R-:W-:Y:S01]  /*ff20*/  UMOV UR39, 0x40004040 ;  /* 0x4000404000277882 */ /* 0x000fe20000000000 */
[----:B------:R-:W-:Y:S01]  /*ff30*/  UIADD3.X UR49, UPT, UPT, UR43, URZ, URZ, UP1, !UPT ;  /* 0x000000ff2b317290 */ /* 0x000fe20008ffe4ff */
[----:B------:R-:W-:Y:S02]  /*ff40*/  UTCHMMA tmem[UR13], gdesc[UR38], tmem[UR11], tmem[UR60], idesc[UR61], UPT ;  /* 0x00ff3c260d0079ea */ /* 0x000fe4000b80000b */
[----:B------:R1:W-:Y:S01]  /*ff50*/  UTCHMMA tmem[UR51], gdesc[UR42], tmem[UR11], tmem[UR58], idesc[UR59], UPT ;  /* 0x00ff3a2a330079ea */ /* 0x0003e2000b80000b */
[----:B------:R-:W-:Y:S02]  /*ff60*/  UIADD3 UR18, UPT, UPT, UR11, 0x40, URZ ;  /* 0x000000400b127890 */ /* 0x000fe4000fffe0ff */
[----:B------:R-:W-:Y:S02]  /*ff70*/  UIADD3 UR19, UPT, UPT, UR11, 0x120, URZ ;  /* 0x000001200b137890 */ /* 0x000fe4000fffe0ff */
[----:B------:R-:W-:-:S02]  /*ff80*/  UIADD3 UR20, UPT, UPT, UR11, 0x40, URZ ;  /* 0x000000400b147890 */ /* 0x000fc4000fffe0ff */
[----:B------:R-:W-:Y:S02]  /*ff90*/  UIADD3 UR21, UPT, UPT, UR11, 0x128, URZ ;  /* 0x000001280b157890 */ /* 0x000fe4000fffe0ff */
[----:B------:R-:W-:Y:S02]  /*ffa0*/  UIADD3 UR22, UPT, UPT, UR11, 0x40, URZ ;  /* 0x000000400b167890 */ /* 0x000fe4000fffe0ff */
[----:B-1----:R-:W-:Y:S02]  /*ffb0*/  UIADD3.X UR51, UPT, UPT, UR43, URZ, URZ, UP2, !UPT ;  /* 0x000000ff2b337290 */ /* 0x002fe400097fe4ff */
[----:B------:R-:W-:Y:S02]  /*ffc0*/  UIADD3 UR23, UPT, UPT, UR11, 0x130, URZ ;  /* 0x000001300b177890 */ /* 0x000fe4000fffe0ff */
[----:B------:R-:W-:Y:S02]  /*ffd0*/  UIADD3 UR24, UPT, UPT, UR11, 0x40, URZ ;  /* 0x000000400b187890 */ /* 0x000fe4000fffe0ff */
[----:B------:R-:W-:-:S02]  /*ffe0*/  UIADD3 UR25, UPT, UPT, UR11, 0x138, URZ ;  /* 0x000001380b197890 */ /* 0x000fc4000fffe0ff */
[----:B------:R-:W-:Y:S02]  /*fff0*/  UIADD3 UR64, UPT, UPT, UR11, 0x80, URZ ;  /* 0x000000800b407890 */ /* 0x000fe4000fffe0ff */
[----:B------:R-:W-:Y:S01]  /*10000*/  UIADD3 UR65, UPT, UPT, UR11, 0x140, URZ ;  /* 0x000001400b417890 */ /* 0x000fe2000fffe0ff */
[----:B------:R-:W-:Y:S01]  /*10010*/  UMOV UR54, 0x0 ;  /* 0x0000000000367882 */ /* 0x000fe20000000000 */
[----:B------:R-:W-:Y:S01]  /*10020*/  UMOV UR55, 0x8100910 ;  /* 0x0810091000377882 */ /* 0x000fe20000000000 */
[----:B------:R-:W-:Y:S02]  /*10030*/  UIADD3 UR66, UPT, UPT, UR11, 0x80, URZ ;  /* 0x000000800b427890 */ /* 0x000fe4000fffe0ff */
[----:B------:R-:W-:Y:S01]  /*10040*/  UTCHMMA tmem[UR62], gdesc[UR48], tmem[UR11], tmem[UR54], idesc[UR55], UPT ;  /* 0x00ff36303e0079ea */ /* 0x000fe2000b80000b */
[----:B------:R-:W-:Y:S01]  /*10050*/  UIADD3 UR67, UPT, UPT, UR11, 0x148, URZ ;  /* 0x000001480b437890 */ /* 0x000fe2000fffe0ff */
[----:B------:R-:W-:Y:S01]  /*10060*/  UMOV UR56, 0x0 ;  /* 0x0000000000387882 */ /* 0x000fe20000000000 */
[----:B------:R-:W-:Y:S01]  /*10070*/  UMOV UR57, 0x8100910 ;  /* 0x0810091000397882 */ /* 0x000fe20000000000 */
[----:B------:R-:W-:-:S02]  /*10080*/  UIADD3 UR68, UPT, UPT, UR11, 0x80, URZ ;  /* 0x000000800b447890 */ /* 0x000fc4000fffe0ff */
[----:B------:R-:W-:Y:S01]  /*10090*/  UTCHMMA tmem[UR5], gdesc[UR50], tmem[UR11], tmem[UR56], idesc[UR57], UPT ;  /* 0x00ff3832050079ea */ /* 0x000fe2000b80000b */
[----:B------:R-:W-:Y:S01]  /*100a0*/  UIADD3 UR69, UPT, UPT, UR11, 0x150, URZ ;  /* 0x000001500b457890 */ /* 0x000fe2000fffe0ff */
[----:B------:R-:W-:Y:S01]  /*100b0*/  UMOV UR8, 0x0 ;  /* 0x0000000000087882 */ /* 0x000fe20000000000 */
[----:B------:R-:W-:Y:S01]  /*100c0*/  UMOV UR9, 0x8100910 ;  /* 0x0810091000097882 */ /* 0x000fe20000000000 */
[----:B------:R-:W-:Y:S01]  /*100d0*/  UIADD3 UR70, UPT, UPT, UR11, 0x80, URZ ;  /* 0x000000800b467890 */ /* 0x000fe2000fffe0ff */
[----:B------:R1:W-:Y:S01]  /*100e0*/  UTCHMMA tmem[UR19], gdesc[UR38], tmem[UR18], tmem[UR8], idesc[UR9], UPT ;  /* 0x00ff0826130079ea */ /* 0x0003e2000b800012 */
[----:B------:R-:W-:Y:S01]  /*100f0*/  UIADD3 UR71, UPT, UPT, UR11, 0x158, URZ ;  /* 0x000001580b477890 */ /* 0x000fe2000fffe0ff */
[----:B------:R2:W-:Y:S01]  /*10100*/  UTCHMMA tmem[UR21], gdesc[UR42], tmem[UR20], tmem[UR56], idesc[UR57], UPT ;  /* 0x00ff382a150079ea */ /* 0x0005e2000b800014 */
[----:B------:R-:W-:Y:S02]  /*10110*/  UIADD3 UR72, UPT, UPT, UR11, 0xc0, URZ ;  /* 0x000000c00b487890 */ /* 0x000fe4000fffe0ff */
[----:B------:R-:W-:Y:S01]  /*10120*/  UIADD3 UR73, UPT, UPT, UR11, 0x160, URZ ;  /* 0x000001600b497890 */ /* 0x000fe2000fffe0ff */
[----:B------:R-:W-:Y:S01]  /*10130*/  UMOV UR28, 0x0 ;  /* 0x00000000001c7882 */ /* 0x000fe20000000000 */
[----:B------:R-:W-:Y:S01]  /*10140*/  UMOV UR29, 0x8100910 ;  /* 0x08100910001d7882 */ /* 0x000fe20000000000 */
[----:B------:R-:W-:Y:S01]  /*10150*/  UIADD3 UR74, UPT, UPT, UR11, 0xc0, URZ ;  /* 0x000000c00b4a7890 */ /* 0x000fe2000fffe0ff */
[----:B------:R2:W-:Y:S01]  /*10160*/  UTCHMMA tmem[UR23], gdesc[UR48], tmem[UR22], tmem[UR28], idesc[UR29], UPT ;  /* 0x00ff1c30170079ea */ /* 0x0005e2000b800016 */
[----:B------:R-:W-:Y:S01]  /*10170*/  UIADD3 UR75, UPT, UPT, UR11, 0x168, URZ ;  /* 0x000001680b4b7890 */ /* 0x000fe2000fffe0ff */
[----:B-1----:R-:W-:Y:S01]  /*10180*/  R2UR.FILL UR9, R4 ;  /* 0x00000000040972ca */ /* 0x002fe200004e0000 */
[----:B------:R-:W-:Y:S01]  /*10190*/  UMOV UR30, 0x0 ;  /* 0x00000000001e7882 */ /* 0x000fe20000000000 */
[----:B------:R-:W-:Y:S01]  /*101a0*/  UMOV UR31, 0x8100910 ;  /* 0x08100910001f7882 */ /* 0x000fe20000000000 */
[----:B------:R-:W-:Y:S01]  /*101b0*/  UIADD3 UR76, UPT, UPT, UR11, 0xc0, URZ ;  /* 0x000000c00b4c7890 */ /* 0x000fe2000fffe0ff */
[----:B------:R2:W-:Y:S01]  /*101c0*/  UTCHMMA tmem[UR25], gdesc[UR50], tmem[UR24], tmem[UR30], idesc[UR31], UPT ;  /* 0x00ff1e32190079ea */ /* 0x0005e2000b800018 */
[----:B------:R-:W-:Y:S01]  /*101d0*/  UIADD3 UR77, UPT, UPT, UR11, 0x170, URZ ;  /* 0x000001700b4d7890 */ /* 0x000fe2000fffe0ff */
[----:B------:R-:W-:Y:S01]  /*101e0*/  R2UR.FILL UR8, R5 ;  /* 0x00000000050872ca */ /* 0x000fe200004e0000 */
[----:B------:R-:W-:Y:S01]  /*101f0*/  UMOV UR32, 0x0 ;  /* 0x0000000000207882 */ /* 0x000fe20000000000 */
[----:B------:R-:W-:Y:S01]  /*10200*/  UMOV UR33, 0x8100910 ;  /* 0x0810091000217882 */ /* 0x000fe20000000000 */
[----:B------:R-:W-:Y:S01]  /*10210*/  UIADD3 UR58, UPT, UPT, UR11, 0xc0, URZ ;  /* 0x000000c00b3a7890 */ /* 0x000fe2000fffe0ff */
[----:B------:R2:W-:Y:S01]  /*10220*/  UTCHMMA tmem[UR65], gdesc[UR38], tmem[UR64], tmem[UR32], idesc[UR33], UPT ;  /* 0x00ff2026410079ea */ /* 0x0005e2000b800040 */
        /* <DEDUP_REMOVED lines=16> */
[----:B------:R-:W-:Y:S01]  /*10330*/  UMOV UR5, URZ ;  /* 0x000000ff00057c82 */ /* 0x000fe20008000000 */
[----:B------:R2:W-:Y:S01]  /*10340*/  UTCHMMA tmem[UR73], gdesc[UR38], tmem[UR72], tmem[UR44], idesc[UR45], UPT ;  /* 0x00ff2c26490079ea */ /* 0x0005e2000b800048 */
[----:B------:R-:W-:Y:S01]  /*10350*/  UMOV UR62, 0x0 ;  /* 0x00000000003e7882 */ /* 0x000fe20000000000 */
[----:B------:R-:W-:Y:S01]  /*10360*/  UMOV UR63, 0x8100910 ;  /* 0x08100910003f7882 */ /* 0x000fe20000000000 */
[----:B------:R2:W-:Y:S01]  /*10370*/  UTCHMMA tmem[UR75], gdesc[UR42], tmem[UR74], tmem[UR46], idesc[UR47], UPT ;  /* 0x00ff2e2a4b0079ea */ /* 0x0005e2000b80004a */
[----:B------:R-:W-:Y:S01]  /*10380*/  UMOV UR60, UR4 ;  /* 0x00000004003c7c82 */ /* 0x000fe20008000000 */
[----:B------:R2:W-:Y:S01]  /*10390*/  UTCHMMA tmem[UR77], gdesc[UR48], tmem[UR76], tmem[UR52], idesc[UR53], UPT ;  /* 0x00ff34304d0079ea */ /* 0x0005e2000b80004c */
[----:B------:R2:W-:Y:S01]  /*103a0*/  UTCHMMA tmem[UR54], gdesc[UR50], tmem[UR58], tmem[UR62], idesc[UR63], UPT ;  /* 0x00ff3e32360079ea */ /* 0x0005e2000b80003a */
[----:B------:R2:W-:Y:S01]  /*103b0*/  UTCBAR [UR60], URZ ;  /* 0x000000ff3c0073e9 */ /* 0x0005e200080000ff */
[----:B------:R-:W-:Y:S01]  /*103c0*/  NOP ;  /* 0x0000000000007918 */ /* 0x000fe20000000000 */
.L_x_10:
[----:B-1----:R-:W3:Y:S04]  /*103d0*/  LDL R4, [R1+0x4bc] ;  /* 0x0004bc0001047983 */ /* 0x002ee80000100800 */
[----:B------:R-:W4:Y:S04]  /*103e0*/  LDL R12, [R1+0x4b8] ;  /* 0x0004b800010c7983 */ /* 0x000f280000100800 */
[----:B------:R-:W5:Y:S04]  /*103f0*/  LDL R11, [R1+0x2e0] ;  /* 0x0002e000010b7983 */ /* 0x000f680000100800 */
[----:B--2---:R-:W2:Y:S04]  /*10400*/  LDL R10, [R1+0x4b4] ;  /* 0x0004b400010a7983 */ /* 0x004ea80000100800 */
[----:B------:R-:W2:Y:S04]  /*10410*/  LDL R9, [R1+0x2e4] ;  /* 0x0002e40001097983 */ /* 0x000ea80000100800 */
[----:B------:R-:W2:Y:S04]  /*10420*/  LDL R8, [R1+0x4b0] ;  /* 0x0004b00001087983 */ /* 0x000ea80000100800 */
[----:B------:R-:W2:Y:S01]  /*10430*/  LDL R5, [R1+0x2e8] ;  /* 0x0002e80001057983 */ /* 0x000ea20000100800 */
[----:B------:R-:W-:Y:S01]  /*10440*/  R2UR UR18, R170 ;  /* 0x00000000aa1272ca */ /* 0x000fe200000e0000 */
[----:B------:R-:W-:-:S02]  /*10450*/  UISETP.GT.AND UP1, UPT, UR16, URZ, UPT ;  /* 0x000000ff1000728c */ /* 0x000fc4000bf24270 */
[----:B------:R-:W-:Y:S01]  /*10460*/  UISETP.GT.AND UP2, UPT, UR16, 0x1, UPT ;  /* 0x000000011000788c */ /* 0x000fe2000bf44270 */
[----:B------:R-:W2:Y:S01]  /*10470*/  LDL R19, [R1+0x8] ;  /* 0x0000080001137983 */ /* 0x000ea20000100800 */
[----:B------:R-:W-:-:S03]  /*10480*/  USEL UR5, URZ, 0x4, !UP1 ;  /* 0x00000004ff057887 */ /* 0x000fc6000c800000 */
[----:B------:R-:W2:Y:S04]  /*10490*/  LDL R18, [R1+0xc] ;  /* 0x00000c0001127983 */ /* 0x000ea80000100800 */
[----:B------:R-:W2:Y:S01]  /*104a0*/  LDL R15, [R1+0x10] ;  /* 0x00001000010f7983 */ /* 0x000ea20000100800 */
[----:B------:R-:W-:-:S03]  /*104b0*/  UISETP.GE.AND UP1, UPT, UR9, UR18, UPT ;  /* 0x000000120900728c */ /* 0x000fc6000bf26270 */
[----:B------:R-:W2:Y:S01]  /*104c0*/  LDL R14, [R1+0x1c] ;  /* 0x00001c00010e7983 */ /* 0x000ea20000100800 */
[----:B------:R-:W-:-:S03]  /*104d0*/  USEL UR5, UR5, URZ, !UP1 ;  /* 0x000000ff05057287 */ /* 0x000fc6000c800000 */
[----:B------:R-:W2:Y:S03]  /*104e0*/  LDL R17, [R1+0x28] ;  /* 0x0000280001117983 */ /* 0x000ea60000100800 */
[----:B------:R-:W-:Y:S01]  /*104f0*/  ISETP.NE.U32.AND P3, PT, RZ, UR5, PT ;  /* 0x00000005ff007c0c */ /* 0x000fe2000bf65070 */
[----:B------:R-:W-:Y:S01]  /*10500*/  USEL UR5, URZ, 0x4, !UP2 ;  /* 0x00000004ff057887 */ /* 0x000fe2000d000000 */
[----:B------:R-:W2:Y:S03]  /*10510*/  LDL R16, [R1+0x2c] ;  /* 0x00002c0001107983 */ /* 0x000ea60000100800 */
[----:B------:R-:W-:Y:S01]  /*10520*/  USEL UR5, UR5, URZ, !UP1 ;  /* 0x000000ff05057287 */ /* 0x000fe2000c800000 */
[----:B------:R-:W2:Y:S01]  /*10530*/  LDL R13, [R1+0x30] ;  /* 0x00003000010d7983 */ /* 0x000ea20000100800 */
[----:B------:R-:W-:-:S03]  /*10540*/  UISETP.GT.AND UP2, UPT, UR16, 0x2, UPT ;  /* 0x000000021000788c */ /* 0x000fc6000bf44270 */
[----:B------:R-:W2:Y:S01]  /*10550*/  LDL R20, [R1+0x1c4] ;  /* 0x0001c40001147983 */ /* 0x000ea20000100800 */
[----:B------:R-:W-:Y:S01]  /*10560*/  BAR.SYNC.DEFER_BLOCKING 0x0 ;  /* 0x0000000000007b1d */ /* 0x000fe20000010000 */
[----:B------:R-:W-:-:S05]  /*10570*/  UIADD3 UR15, UPT, UPT, UR15, 0x1, URZ ;  /* 0x000000010f0f7890 */ /* 0x000fca000fffe0ff */
[----:B------:R-:W2:Y:S04]  /*10580*/  LDL R25, [R1+0x2cc] ;  /* 0x0002cc0001197983 */ /* 0x000ea80000100800 */
[----:B------:R-:W2:Y:S04]  /*10590*/  LDL R23, [R1+0x274] ;  /* 0x0002740001177983 */ /* 0x000ea80000100800 */
[----:B------:R-:W2:Y:S04]  /*105a0*/  LDL R22, [R1+0x278] ;  /* 0x0002780001167983 */ /* 0x000ea80000100800 */
[----:B------:R-:W2:Y:S01]  /*105b0*/  LDL R21, [R1+0x284] ;  /* 0x0002840001157983 */ /* 0x000ea20000100800 */
[----:B---3--:R-:W-:Y:S01]  /*105c0*/  IADD3 R6, P4, PT, R136, R4, RZ ;  /* 0x0000000488067210 */ /* 0x008fe20007f9e0ff */
[----:B------:R-:W-:-:S04]  /*105d0*/  VIADD R4, R2, UR17 ;  /* 0x0000001102047c36 */ /* 0x000fc80008000000 */
[----:B------:R-:W-:-:S05]  /*105e0*/  IMAD.X R7, R135, 0x1, R137, P4 ;  /* 0x0000000187077824 */ /* 0x000fca00020e0689 */
[----:B------:R-:W-:Y:S01]  /*105f0*/  @!PT LDS RZ, [RZ] ;  /* 0x00000000fffff984 */ /* 0x000fe20000000800 */
[----:B------:R-:W-:Y:S01]  /*10600*/  @!PT LDS RZ, [RZ] ;  /* 0x00000000fffff984 */ /* 0x000fe20000000800 */
[----:B------:R-:W-:Y:S01]  /*10610*/  @!PT LDS RZ, [RZ] ;  /* 0x00000000fffff984 */ /* 0x000fe20000000800 */
[----:B------:R4:W-:Y:S02]  /*10620*/  LDGSTS.E [R4], desc[UR26][R6.64], P3 ;  /* 0x0000000006047fae */ /* 0x0009e400099a101a */
[C---:B----4-:R-:W-:Y:S02]  /*10630*/  IADD3 R6, P4, PT, R136.reuse, R12, RZ ;  /* 0x0000000c88067210 */ /* 0x050fe40007f9e0ff */
[----:B------:R-:W3:Y:S03]  /*10640*/  LDL R12, [R1] ;  /* 0x00000000010c7983 */ /* 0x000ee60000100800 */
[----:B-----5:R-:W-:Y:S02]  /*10650*/  IMAD.X R7, R135, 0x1, R11, P4 ;  /* 0x0000000187077824 */ /* 0x020fe400020e060b */
[----:B------:R-:W4:Y:S04]  /*10660*/  LDL R11, [R1+0x20] ;  /* 0x00002000010b7983 */ /* 0x000f280000100800 */
[----:B------:R2:W-:Y:S02]  /*10670*/  LDGSTS.E [R4+0x200], desc[UR26][R6.64], P3 ;  /* 0x0020000006047fae */ /* 0x0005e400099a101a */
[----:B--2---:R-:W-:-:S02]  /*10680*/  IADD3 R6, P4, PT, R136, R10, RZ ;  /* 0x0000000a88067210 */ /* 0x004fc40007f9e0ff */
[----:B------:R-:W2:Y:S03]  /*10690*/  LDL R10, [R1+0x4] ;  /* 0x00000400010a7983 */ /* 0x000ea60000100800 */
[----:B------:R-:W-:Y:S02]  /*106a0*/  IMAD.X R7, R135, 0x1, R9, P4 ;  /* 0x0000000187077824 */ /* 0x000fe400020e0609 */
[----:B------:R-:W5:Y:S04]  /*106b0*/  LDL R9, [R1+0x24] ;  /* 0x0000240001097983 */ /* 0x000f680000100800 */
[----:B------:R1:W-:Y:S02]  /*106c0*/  LDGSTS.E [R4+0x400], desc[UR26][R6.64], P3 ;  /* 0x0040000006047fae */ /* 0x0003e400099a101a */
[----:B-1----:R-:W-:-:S02]  /*106d0*/  IADD3 R6, P4, PT, R136, R8, RZ ;  /* 0x0000000888067210 */ /* 0x002fc40007f9e0ff */
[----:B------:R-:W2:Y:S02]  /*106e0*/  LDL R8, [R1+0x14] ;  /* 0x0000140001087983 */ /* 0x000ea40000100800 */
[----:B------:R-:W-:Y:S02]  /*106f0*/  IADD3.X R7, PT, PT, R135, R5, RZ, P4, !PT ;  /* 0x0000000587077210 */ /* 0x000fe400027fe4ff */
[----:B------:R-:W2:Y:S04]  /*10700*/  LDL R5, [R1+0x18] ;  /* 0x0000180001057983 */ /* 0x000ea80000100800 */
[----:B------:R1:W-:Y:S01]  /*10710*/  LDGSTS.E [R4+0x600], desc[UR26][R6.64], P3 ;  /* 0x0060000006047fae */ /* 0x0003e200099a101a */
[----:B------:R-:W-:Y:S02]  /*10720*/  ISETP.NE.U32.AND P3, PT, RZ, UR5, PT ;  /* 0x00000005ff007c0c */ /* 0x000fe4000bf65070 */
[----:B-1----:R-:W-:-:S05]  /*10730*/  IADD3 R6, P4, PT, R136, R169, RZ ;  /* 0x000000a988067210 */ /* 0x002fca0007f9e0ff */
[----:B------:R-:W-:-:S06]  /*10740*/  IMAD.X R7, R135, 0x1, R168, P4 ;  /* 0x0000000187077824 */ /* 0x000fcc00020e06a8 */
[----:B------:R1:W-:Y:S02]  /*10750*/  LDGSTS.E [R4+0x800], desc[UR26][R6.64], P3 ;  /* 0x0080000006047fae */ /* 0x0003e400099a101a */
[----:B-1----:R-:W-:-:S05]  /*10760*/  IADD3 R6, P4, PT, R136, R167, RZ ;  /* 0x000000a788067210 */ /* 0x002fca0007f9e0ff */
[----:B------:R-:W-:-:S05]  /*10770*/  IMAD.X R7, R135, 0x1, R166, P4 ;  /* 0x0000000187077824 */ /* 0x000fca00020e06a6 */
[----:B------:R1:W-:Y:S02]  /*10780*/  LDGSTS.E [R4+0xa00], desc[UR26][R6.64], P3 ;  /* 0x00a0000006047fae */ /* 0x0003e400099a101a */
[----:B-1----:R-:W-:-:S05]  /*10790*/  IADD3 R6, P4, PT, R136, R165, RZ ;  /* 0x000000a588067210 */ /* 0x002fca0007f9e0ff */
[----:B------:R-:W-:Y:S01]  /*107a0*/  IMAD.X R7, R135, 0x1, R164, P4 ;  /* 0x0000000187077824 */ /* 0x000fe200020e06a4 */
[----:B------:R-:W-:-:S04]  /*107b0*/  USEL UR5, URZ, 0x4, !UP2 ;  /* 0x00000004ff057887 */ /* 0x000fc8000d000000 */
[----:B------:R1:W-:Y:S01]  /*107c0*/  LDGSTS.E [R4+0xc00], desc[UR26][R6.64], P3 ;  /* 0x00c0000006047fae */ /* 0x0003e200099a101a */
[----:B------:R-:W-:Y:S01]  /*107d0*/  USEL UR5, UR5, URZ, !UP1 ;  /* 0x000000ff05057287 */ /* 0x000fe2000c800000 */
[----:B-1----:R-:W-:-:S05]  /*107e0*/  IADD3 R6, P4, PT, R136, R151, RZ ;  /* 0x0000009788067210 */ /* 0x002fca0007f9e0ff */
[----:B------:R-:W-:-:S05]  /*107f0*/  IMAD.X R7, R135, 0x1, R150, P4 ;  /* 0x0000000187077824 */ /* 0x000fca00020e0696 */
[----:B------:R1:W-:Y:S01]  /*10800*/  LDGSTS.E [R4+0xe00], desc[UR26][R6.64], P3 ;  /* 0x00e0000006047fae */ /* 0x0003e200099a101a */
[----:B------:R-:W-:Y:S02]  /*10810*/  ISETP.NE.U32.AND P3, PT, RZ, UR5, PT ;  /* 0x00000005ff007c0c */ /* 0x000fe4000bf65070 */
[----:B-1----:R-:W-:-:S05]  /*10820*/  IADD3 R6, P4, PT, R136, R149, RZ ;  /* 0x0000009588067210 */ /* 0x002fca0007f9e0ff */
[----:B------:R-:W-:-:S06]  /*10830*/  IMAD.X R7, R135, 0x1, R148, P4 ;  /* 0x0000000187077824 */ /* 0x000fcc00020e0694 */
[----:B------:R1:W-:Y:S02]  /*10840*/  LDGSTS.E [R4+0x1000], desc[UR26][R6.64], P3 ;  /* 0x0100000006047fae */ /* 0x0003e400099a101a */
[----:B-1----:R-:W-:-:S04]  /*10850*/  IADD3 R6, P4, PT, R136, R147, RZ ;  /* 0x0000009388067210 */ /* 0x002fc80007f9e0ff */
[----:B------:R-:W-:-:S05]  /*10860*/  IADD3.X R7, PT, PT, R135, R146, RZ, P4, !PT ;  /* 0x0000009287077210 */ /* 0x000fca00027fe4ff */
[----:B------:R1:W-:Y:S01]  /*10870*/  LDGSTS.E [R4+0x1200], desc[UR26][R6.64], P3 ;  /* 0x0120000006047fae */ /* 0x0003e200099a101a */
[----:B------:R-:W-:Y:S01]  /*10880*/  UISETP.GT.AND UP2, UPT, UR16, 0x3, UPT ;  /* 0x000000031000788c */ /* 0x000fe2000bf44270 */
        /* <DEDUP_REMOVED lines=12> */
[----:B-1----:R-:W-:-:S05]  /*10950*/  IADD3 R6, P4, PT, R136, R139, RZ ;  /* 0x0000008b88067210 */ /* 0x002fca0007f9e0ff */
[----:B------:R-:W-:-:S05]  /*10960*/  IMAD.X R7, R135, 0x1, R138, P4 ;  /* 0x0000000187077824 */ /* 0x000fca00020e068a */
[----:B------:R1:W-:Y:S01]  /*10970*/  LDGSTS.E [R4+0x1a00], desc[UR26][R6.64], P3 ;  /* 0x01a0000006047fae */ /* 0x0003e200099a101a */
[----:B------:R-:W-:Y:S01]  /*10980*/  UISETP.GT.AND UP2, UPT, UR16, 0x4, UPT ;  /* 0x000000041000788c */ /* 0x000fe2000bf44270 */
[----:B-1----:R-:W-:-:S05]  /*10990*/  IADD3 R6, P4, PT, R136, R171, RZ ;  /* 0x000000ab88067210 */ /* 0x002fca0007f9e0ff */
[----:B------:R-:W-:Y:S01]  /*109a0*/  IMAD.X R7, R135, 0x1, R172, P4 ;  /* 0x0000000187077824 */ /* 0x000fe200020e06ac */
[----:B------:R-:W-:-:S04]  /*109b0*/  USEL UR5, URZ, 0x4, !UP2 ;  /* 0x00000004ff057887 */ /* 0x000fc8000d000000 */
[----:B------:R1:W-:Y:S01]  /*109c0*/  LDGSTS.E [R4+0x1c00], desc[UR26][R6.64], P3 ;  /* 0x01c0000006047fae */ /* 0x0003e200099a101a */
[----:B------:R-:W-:Y:S01]  /*109d0*/  USEL UR5, UR5, URZ, !UP1 ;  /* 0x000000ff05057287 */ /* 0x000fe2000c800000 */
[----:B-1----:R-:W-:-:S04]  /*109e0*/  IADD3 R6, P4, PT, R136, R173, RZ ;  /* 0x000000ad88067210 */ /* 0x002fc80007f9e0ff */
[----:B------:R-:W-:-:S05]  /*109f0*/  IADD3.X R7, PT, PT, R135, R174, RZ, P4, !PT ;  /* 0x000000ae87077210 */ /* 0x000fca00027fe4ff */
        /* <DEDUP_REMOVED lines=147> */
[C---:B---3--:R-:W-:Y:S02]  /*11330*/  IMAD.X R7, R135.reuse, 0x1, R12, P4 ;  /* 0x0000000187077824 */ /* 0x048fe400020e060c */
[----:B------:R-:W3:Y:S04]  /*11340*/  LDL R12, [R1+0x34] ;  /* 0x00003400010c7983 */ /* 0x000ee80000100800 */
[----:B------:R2:W-:Y:S02]  /*11350*/  LDGSTS.E [R4+0x6800], desc[UR26][R6.64], P3 ;  /* 0x0680000006047fae */ /* 0x0005e400099a101a */
[C---:B--2---:R-:W-:Y:S02]  /*11360*/  IADD3 R6, P4, PT, R136.reuse, R10, RZ ;  /* 0x0000000a88067210 */ /* 0x044fe40007f9e0ff */
[----:B------:R-:W2:Y:S03]  /*11370*/  LDL R10, [R1+0x38] ;  /* 0x00003800010a7983 */ /* 0x000ea60000100800 */
[C---:B------:R-:W-:Y:S01]  /*11380*/  IMAD.X R7, R135.reuse, 0x1, R19, P4 ;  /* 0x0000000187077824 */ /* 0x040fe200020e0613 */
[----:B------:R-:W-:Y:S01]  /*11390*/  UISETP.GT.AND UP2, UPT, UR16, 0xe, UPT ;  /* 0x0000000e1000788c */ /* 0x000fe2000bf44270 */
[----:B------:R-:W2:Y:S04]  /*113a0*/  LDL R19, [R1+0x48] ;  /* 0x0000480001137983 */ /* 0x000ea80000100800 */
[----:B------:R1:W-:Y:S02]  /*113b0*/  LDGSTS.E [R4+0x6a00], desc[UR26][R6.64], P3 ;  /* 0x06a0000006047fae */ /* 0x0003e400099a101a */
[----:B-1----:R-:W-:Y:S01]  /*113c0*/  IADD3 R6, P4, PT, R136, R18, RZ ;  /* 0x0000001288067210 */ /* 0x002fe20007f9e0ff */
[----:B------:R-:W-:Y:S01]  /*113d0*/  USEL UR5, URZ, 0x4, !UP2 ;  /* 0x00000004ff057887 */ /* 0x000fe2000d000000 */
[----:B------:R-:W2:Y:S03]  /*113e0*/  LDL R18, [R1+0x4c] ;  /* 0x00004c0001127983 */ /* 0x000ea60000100800 */
[----:B------:R-:W-:-:S02]  /*113f0*/  IMAD.X R7, R135, 0x1, R15, P4 ;  /* 0x0000000187077824 */ /* 0x000fc400020e060f */
[----:B------:R-:W2:Y:S04]  /*11400*/  LDL R15, [R1+0x3c] ;  /* 0x00003c00010f7983 */ /* 0x000ea80000100800 */
[----:B------:R1:W-:Y:S02]  /*11410*/  LDGSTS.E [R4+0x6c00], desc[UR26][R6.64], P3 ;  /* 0x06c0000006047fae */ /* 0x0003e400099a101a */
[----:B-1----:R-:W-:Y:S02]  /*11420*/  IADD3 R6, P4, PT, R136, R8, RZ ;  /* 0x0000000888067210 */ /* 0x002fe40007f9e0ff */
[----:B------:R-:W2:Y:S03]  /*11430*/  LDL R8, [R1+0x40] ;  /* 0x0000400001087983 */ /* 0x000ea60000100800 */
[----:B------:R-:W-:-:S02]  /*11440*/  IMAD.X R7, R135, 0x1, R5, P4 ;  /* 0x0000000187077824 */ /* 0x000fc400020e0605 */
[----:B------:R-:W2:Y:S01]  /*11450*/  LDL R5, [R1+0x44] ;  /* 0x0000440001057983 */ /* 0x000ea20000100800 */
[----:B------:R-:W-:-:S03]  /*11460*/  USEL UR5, UR5, URZ, !UP1 ;  /* 0x000000ff05057287 */ /* 0x000fc6000c800000 */
[----:B------:R1:W-:Y:S03]  /*11470*/  LDGSTS.E [R4+0x6e00], desc[UR26][R6.64], P3 ;  /* 0x06e0000006047fae */ /* 0x0003e600099a101a */
[----:B------:R-:W-:Y:S02]  /*11480*/  ISETP.NE.U32.AND P3, PT, RZ, UR5, PT ;  /* 0x00000005ff007c0c */ /* 0x000fe4000bf65070 */
[----:B-1----:R-:W-:Y:S02]  /*11490*/  IADD3 R6, P4, PT, R136, R14, RZ ;  /* 0x0000000e88067210 */ /* 0x002fe40007f9e0ff */
[----:B------:R-:W2:Y:S03]  /*114a0*/  LDL R14, [R1+0x50] ;  /* 0x00005000010e7983 */ /* 0x000ea60000100800 */
[----:B----4-:R-:W-:-:S02]  /*114b0*/  IMAD.X R7, R135, 0x1, R11, P4 ;  /* 0x0000000187077824 */ /* 0x010fc400020e060b */
[----:B------:R-:W4:Y:S04]  /*114c0*/  LDL R11, [R1+0x54] ;  /* 0x00005400010b7983 */ /* 0x000f280000100800 */
[----:B------:R5:W-:Y:S02]  /*114d0*/  LDGSTS.E [R4+0x7000], desc[UR26][R6.64], P3 ;  /* 0x0700000006047fae */ /* 0x000be400099a101a */
[C---:B-----5:R-:W-:Y:S02]  /*114e0*/  IADD3 R6, P4, PT, R136.reuse, R9, RZ ;  /* 0x0000000988067210 */ /* 0x060fe40007f9e0ff */
[----:B------:R-:W5:Y:S02]  /*114f0*/  LDL R9, [R1+0x58] ;  /* 0x0000580001097983 */ /* 0x000f640000100800 */
[C---:B------:R-:W-:Y:S01]  /*11500*/  IADD3.X R7, PT, PT, R135.reuse, R17, RZ, P4, !PT ;  /* 0x0000001187077210 */ /* 0x040fe200027fe4ff */
[----:B------:R-:W-:Y:S01]  /*11510*/  UISETP.GT.AND UP2, UPT, UR16, 0xf, UPT ;  /* 0x0000000f1000788c */ /* 0x000fe2000bf44270 */
[----:B------:R-:W4:Y:S04]  /*11520*/  LDL R17, [R1+0x68] ;  /* 0x0000680001117983 */ /* 0x000f280000100800 */
[----:B------:R1:W-:Y:S02]  /*11530*/  LDGSTS.E [R4+0x7200], desc[UR26][R6.64], P3 ;  /* 0x0720000006047fae */ /* 0x0003e400099a101a */
[----:B-1----:R-:W-:Y:S01]  /*11540*/  IADD3 R6, P4, PT, R136, R16, RZ ;  /* 0x0000001088067210 */ /* 0x002fe20007f9e0ff */
[----:B------:R-:W-:Y:S01]  /*11550*/  USEL UR5, URZ, 0x4, !UP2 ;  /* 0x00000004ff057887 */ /* 0x000fe2000d000000 */
[----:B------:R-:W5:Y:S03]  /*11560*/  LDL R16, [R1+0x6c] ;  /* 0x00006c0001107983 */ /* 0x000f660000100800 */
[----:B------:R-:W-:-:S02]  /*11570*/  IMAD.X R7, R135, 0x1, R13, P4 ;  /* 0x0000000187077824 */ /* 0x000fc400020e060d */
[----:B------:R-:W5:Y:S04]  /*11580*/  LDL R13, [R1+0x5c] ;  /* 0x00005c00010d7983 */ /* 0x000f680000100800 */
[----:B------:R3:W-:Y:S01]  /*11590*/  LDGSTS.E [R4+0x7400], desc[UR26][R6.64], P3 ;  /* 0x0740000006047fae */ /* 0x0007e200099a101a */
[----:B------:R-:W-:Y:S01]  /*115a0*/  USEL UR5, UR5, URZ, !UP1 ;  /* 0x000000ff05057287 */ /* 0x000fe2000c800000 */
[----:B---3--:R-:W-:Y:S02]  /*115b0*/  IADD3 R6, P4, PT, R136, R12, RZ ;  /* 0x0000000c88067210 */ /* 0x008fe40007f9e0ff */
[----:B------:R-:W3:Y:S03]  /*115c0*/  LDL R12, [R1+0x60] ;  /* 0x00006000010c7983 */ /* 0x000ee60000100800 */
[----:B--2---:R-:W-:-:S02]  /*115d0*/  IMAD.X R7, R135, 0x1, R10, P4 ;  /* 0x0000000187077824 */ /* 0x004fc400020e060a */
[----:B------:R-:W2:Y:S04]  /*115e0*/  LDL R10, [R1+0x64] ;  /* 0x00006400010a7983 */ /* 0x000ea80000100800 */
[----:B------:R1:W-:Y:S01]  /*115f0*/  LDGSTS.E [R4+0x7600], desc[UR26][R6.64], P3 ;  /* 0x0760000006047fae */ /* 0x0003e200099a101a */
[----:B------:R-:W-:Y:S02]  /*11600*/  ISETP.NE.U32.AND P3, PT, RZ, UR5, PT ;  /* 0x00000005ff007c0c */ /* 0x000fe4000bf65070 */
[----:B-1----:R-:W-:Y:S02]  /*11610*/  IADD3 R6, P4, PT, R136, R15, RZ ;  /* 0x0000000f88067210 */ /* 0x002fe40007f9e0ff */
[----:B------:R-:W2:Y:S03]  /*11620*/  LDL R15, [R1+0x70] ;  /* 0x00007000010f7983 */ /* 0x000ea60000100800 */
[----:B------:R-:W-:-:S02]  /*11630*/  IMAD.X R7, R135, 0x1, R8, P4 ;  /* 0x0000000187077824 */ /* 0x000fc400020e0608 */
[----:B------:R-:W2:Y:S04]  /*11640*/  LDL R8, [R1+0x74] ;  /* 0x0000740001087983 */ /* 0x000ea80000100800 */
[----:B------:R1:W-:Y:S02]  /*11650*/  LDGSTS.E [R4+0x7800], desc[UR26][R6.64], P3 ;  /* 0x0780000006047fae */ /* 0x0003e400099a101a */
[C---:B-1----:R-:W-:Y:S02]  /*11660*/  IADD3 R6, P4, PT, R136.reuse, R5, RZ ;  /* 0x0000000588067210 */ /* 0x042fe40007f9e0ff */
        /* <DEDUP_REMOVED lines=11> */
[----:B----4-:R-:W-:Y:S02]  /*11720*/  IADD3 R6, P4, PT, R136, R11, RZ ;  /* 0x0000000b88067210 */ /* 0x010fe40007f9e0ff */
[----:B------:R-:W4:Y:S02]  /*11730*/  LDL R11, [R1+0x80] ;  /* 0x00008000010b7983 */ /* 0x000f240000100800 */
[----:B-----5:R-:W-:-:S02]  /*11740*/  IADD3.X R7, PT, PT, R135, R9, RZ, P4, !PT ;  /* 0x0000000987077210 */ /* 0x020fc400027fe4ff */
[----:B------:R-:W5:Y:S01]  /*11750*/  LDL R9, [R1+0x84] ;  /* 0x0000840001097983 */ /* 0x000f620000100800 */
[----:B------:R-:W-:-:S03]  /*11760*/  USEL UR5, UR5, URZ, !UP1 ;  /* 0x000000ff05057287 */ /* 0x000fc6000c800000 */
[----:B------:R1:W-:Y:S03]  /*11770*/  LDGSTS.E [R4+0x7e00], desc[UR26][R6.64], P3 ;  /* 0x07e0000006047fae */ /* 0x0003e600099a101a */
[----:B------:R-:W-:Y:S02]  /*11780*/  ISETP.NE.U32.AND P3, PT, RZ, UR5, PT ;  /* 0x00000005ff007c0c */ /* 0x000fe4000bf65070 */
[----:B-1----:R-:W-:Y:S02]  /*11790*/  IADD3 R6, P4, PT, R136, R13, RZ ;  /* 0x0000000d88067210 */ /* 0x002fe40007f9e0ff */
[----:B------:R-:W5:Y:S01]  /*117a0*/  LDL R13, [R1+0x90] ;  /* 0x00009000010d7983 */ /* 0x000f620000100800 */
[----:B------:R-:W-:-:S04]  /*117b0*/  UISETP.GT.AND UP2, UPT, UR16, 0x11, UPT ;  /* 0x000000111000788c */ /* 0x000fc8000bf44270 */
[----:B------:R-:W-:-:S04]  /*117c0*/  USEL UR5, URZ, 0x4, !UP2 ;  /* 0x00000004ff057887 */ /* 0x000fc8000d000000 */
[----:B------:R-:W-:Y:S01]  /*117d0*/  USEL UR5, UR5, URZ, !UP1 ;  /* 0x000000ff05057287 */ /* 0x000fe2000c800000 */
[C---:B---3--:R-:W-:Y:S02]  /*117e0*/  IMAD.X R7, R135.reuse, 0x1, R12, P4 ;  /* 0x0000000187077824 */ /* 0x048fe400020e060c */
[----:B------:R-:W3:Y:S04]  /*117f0*/  LDL R12, [R1+0x94] ;  /* 0x00009400010c7983 */ /* 0x000ee80000100800 */
[----:B------:R2:W-:Y:S02]  /*11800*/  LDGSTS.E [R4+0x8000], desc[UR26][R6.64], P3 ;  /* 0x0800000006047fae */ /* 0x0005e400099a101a */
[----:B--2---:R-:W-:Y:S02]  /*11810*/  IADD3 R6, P4, PT, R136, R10, RZ ;  /* 0x0000000a88067210 */ /* 0x004fe40007f9e0ff */
[----:B------:R-:W2:Y:S03]  /*11820*/  LDL R10, [R1+0x98] ;  /* 0x00009800010a7983 */ /* 0x000ea60000100800 */
[----:B------:R-:W-:-:S02]  /*11830*/  IMAD.X R7, R135, 0x1, R17, P4 ;  /* 0x0000000187077824 */ /* 0x000fc400020e0611 */
[----:B------:R-:W2:Y:S04]  /*11840*/  LDL R17, [R1+0xa8] ;  /* 0x0000a80001117983 */ /* 0x000ea80000100800 */
[----:B------:R1:W-:Y:S02]  /*11850*/  LDGSTS.E [R4+0x8200], desc[UR26][R6.64], P3 ;  /* 0x0820000006047fae */ /* 0x0003e400099a101a */
[----:B-1----:R-:W-:Y:S02]  /*11860*/  IADD3 R6, P4, PT, R136, R16, RZ ;  /* 0x0000001088067210 */ /* 0x002fe40007f9e0ff */
        /* <DEDUP_REMOVED lines=8> */
[----:B------:R1:W-:Y:S01]  /*118f0*/  LDGSTS.E [R4+0x8600], desc[UR26][R6.64], P3 ;  /* 0x0860000006047fae */ /* 0x0003e200099a101a */
        /* <DEDUP_REMOVED lines=10> */
[----:B------:R-:W5:Y:S04]  /*119a0*/  LDL R19, [R1+0xc8] ;  /* 0x0000c80001137983 */ /* 0x000f680000100800 */
        /* <DEDUP_REMOVED lines=211> */
[----:B-----5:R-:W-:Y:S02]  /*126e0*/  IADD3 R6, P4, PT, R136, R9, RZ ;  /* 0x0000000988067210 */ /* 0x020fe40007f9e0ff */
[----:B------:R-:W5:Y:S02]  /*126f0*/  LDL R9, [R1+0x1d4] ;  /* 0x0001d40001097983 */ /* 0x000f640000100800 */
[----:B------:R-:W-:-:S02]  /*12700*/  IADD3.X R7, PT, PT, R135, R13, RZ, P4, !PT ;  /* 0x0000000d87077210 */ /* 0x000fc400027fe4ff */
[----:B------:R-:W5:Y:S04]  /*12710*/  LDL R13, [R1+0x1d8] ;  /* 0x0001d800010d7983 */ /* 0x000f680000100800 */
[----:B------:R1:W-:Y:S02]  /*12720*/  LDGSTS.E [R4+0xd200], desc[UR26][R6.64], P3 ;  /* 0x0d20000006047fae */ /* 0x0003e400099a101a */
[----:B-1----:R-:W-:Y:S02]  /*12730*/  IADD3 R6, P4, PT, R136, R16, RZ ;  /* 0x0000001088067210 */ /* 0x002fe40007f9e0ff */
[----:B------:R-:W5:Y:S03]  /*12740*/  LDL R16, [R1+0x1ec] ;  /* 0x0001ec0001107983 */ /* 0x000f660000100800 */
[----:B------:R-:W-:-:S02]  /*12750*/  IMAD.X R7, R135, 0x1, R15, P4 ;  /* 0x0000000187077824 */ /* 0x000fc400020e060f */
[----:B------:R-:W5:Y:S04]  /*12760*/  LDL R15, [R1+0x1f0] ;  /* 0x0001f000010f7983 */ /* 0x000f680000100800 */
[----:B------:R3:W-:Y:S01]  /*12770*/  LDGSTS.E [R4+0xd400], desc[UR26][R6.64], P3 ;  /* 0x0d40000006047fae */ /* 0x0007e200099a101a */
[----:B------:R-:W-:-:S04]  /*12780*/  UISETP.GT.AND UP2, UPT, UR16, 0x1b, UPT ;  /* 0x0000001b1000788c */ /* 0x000fc8000bf44270 */
[----:B------:R-:W-:-:S04]  /*12790*/  USEL UR5, URZ, 0x4, !UP2 ;  /* 0x00000004ff057887 */ /* 0x000fc8000d000000 */
[----:B------:R-:W-:Y:S01]  /*127a0*/  USEL UR5, UR5, URZ, !UP1 ;  /* 0x000000ff05057287 */ /* 0x000fe2000c800000 */
[----:B---3--:R-:W-:Y:S02]  /*127b0*/  IADD3 R6, P4, PT, R136, R12, RZ ;  /* 0x0000000c88067210 */ /* 0x008fe40007f9e0ff */
[----:B------:R-:W3:Y:S03]  /*127c0*/  LDL R12, [R1+0x1e4] ;  /* 0x0001e400010c7983 */ /* 0x000ee60000100800 */
[----:B--2---:R-:W-:Y:S02]  /*127d0*/  IMAD.X R7, R135, 0x1, R10, P4 ;  /* 0x0000000187077824 */ /* 0x004fe400020e060a */
[----:B------:R-:W2:Y:S04]  /*127e0*/  LDL R10, [R1+0x1e8] ;  /* 0x0001e800010a7983 */ /* 0x000ea80000100800 */
[----:B------:R1:W-:Y:S01]  /*127f0*/  LDGSTS.E [R4+0xd600], desc[UR26][R6.64], P3 ;  /* 0x0d60000006047fae */ /* 0x0003e200099a101a */
[----:B------:R-:W-:-:S02]  /*12800*/  ISETP.NE.U32.AND P3, PT, RZ, UR5, PT ;  /* 0x00000005ff007c0c */ /* 0x000fc4000bf65070 */
[C---:B-1----:R-:W-:Y:S02]  /*12810*/  IADD3 R6, P4, PT, R136.reuse, R8, RZ ;  /* 0x0000000888067210 */ /* 0x042fe40007f9e0ff */
[----:B------:R-:W2:Y:S03]  /*12820*/  LDL R8, [R1+0x1f8] ;  /* 0x0001f80001087983 */ /* 0x000ea60000100800 */
[C---:B------:R-:W-:Y:S02]  /*12830*/  IMAD.X R7, R135.reuse, 0x1, R5, P4 ;  /* 0x0000000187077824 */ /* 0x040fe400020e0605 */
[----:B------:R-:W2:Y:S04]  /*12840*/  LDL R5, [R1+0x1f4] ;  /* 0x0001f40001057983 */ /* 0x000ea80000100800 */
[----:B------:R1:W-:Y:S02]  /*12850*/  LDGSTS.E [R4+0xd800], desc[UR26][R6.64], P3 ;  /* 0x0d80000006047fae */ /* 0x0003e400099a101a */
[C---:B-1----:R-:W-:Y:S01]  /*12860*/  IADD3 R6, P4, PT, R136.reuse, R20, RZ ;  /* 0x0000001488067210 */ /* 0x042fe20007f9e0ff */
[----:B------:R-:W-:Y:S01]  /*12870*/  UISETP.GT.AND UP2, UPT, UR16, 0x1c, UPT ;  /* 0x0000001c1000788c */ /* 0x000fe2000bf44270 */
[----:B------:R-:W2:Y:S03]  /*12880*/  LDL R20, [R1+0x224] ;  /* 0x0002240001147983 */ /* 0x000ea60000100800 */
[C---:B------:R-:W-:Y:S01]  /*12890*/  IMAD.X R7, R135.reuse, 0x1, R19, P4 ;  /* 0x0000000187077824 */ /* 0x040fe200020e0613 */
[----:B------:R-:W-:Y:S01]  /*128a0*/  USEL UR5, URZ, 0x4, !UP2 ;  /* 0x00000004ff057887 */ /* 0x000fe2000d000000 */
[----:B------:R-:W2:Y:S04]  /*128b0*/  LDL R19, [R1+0x228] ;  /* 0x0002280001137983 */ /* 0x000ea80000100800 */
[----:B------:R1:W-:Y:S02]  /*128c0*/  LDGSTS.E [R4+0xda00], desc[UR26][R6.64], P3 ;  /* 0x0da0000006047fae */ /* 0x0003e400099a101a */
[----:B-1----:R-:W-:Y:S01]  /*128d0*/  IADD3 R6, P4, PT, R136, R14, RZ ;  /* 0x0000000e88067210 */ /* 0x002fe20007f9e0ff */
[----:B------:R-:W-:Y:S01]  /*128e0*/  USEL UR5, UR5, URZ, !UP1 ;  /* 0x000000ff05057287 */ /* 0x000fe2000c800000 */
        /* <DEDUP_REMOVED lines=8> */
[----:B------:R1:W-:Y:S01]  /*12970*/  LDGSTS.E [R4+0xde00], desc[UR26][R6.64], P3 ;  /* 0x0de0000006047fae */ /* 0x0003e200099a101a */
[----:B------:R-:W-:Y:S02]  /*12980*/  ISETP.NE.U32.AND P3, PT, RZ, UR5, PT ;  /* 0x00000005ff007c0c */ /* 0x000fe4000bf65070 */
[C---:B-1----:R-:W-:Y:S01]  /*12990*/  IADD3 R6, P4, PT, R136.reuse, R18, RZ ;  /* 0x0000001288067210 */ /* 0x042fe20007f9e0ff */
[----:B------:R-:W-:Y:S01]  /*129a0*/  UISETP.GT.AND UP2, UPT, UR16, 0x1d, UPT ;  /* 0x0000001d1000788c */ /* 0x000fe2000bf44270 */
[----:B------:R-:W5:Y:S03]  /*129b0*/  LDL R18, [R1+0x22c] ;  /* 0x00022c0001127983 */ /* 0x000f660000100800 */
[----:B------:R-:W-:Y:S01]  /*129c0*/  IMAD.X R7, R135, 0x1, R17, P4 ;  /* 0x0000000187077824 */ /* 0x000fe200020e0611 */
[----:B------:R-:W-:Y:S01]  /*129d0*/  USEL UR5, URZ, 0x4, !UP2 ;  /* 0x00000004ff057887 */ /* 0x000fe2000d000000 */
[----:B------:R-:W5:Y:S04]  /*129e0*/  LDL R17, [R1+0x230] ;  /* 0x0002300001117983 */ /* 0x000f680000100800 */
[----:B------:R3:W-:Y:S02]  /*129f0*/  LDGSTS.E [R4+0xe000], desc[UR26][R6.64], P3 ;  /* 0x0e00000006047fae */ /* 0x0007e400099a101a */
[----:B---3--:R-:W-:-:S02]  /*12a00*/  IADD3 R6, P4, PT, R136, R12, RZ ;  /* 0x0000000c88067210 */ /* 0x008fc40007f9e0ff */
[----:B------:R-:W3:Y:S03]  /*12a10*/  LDL R12, [R1+0x20c] ;  /* 0x00020c00010c7983 */ /* 0x000ee60000100800 */
[C---:B--2---:R-:W-:Y:S02]  /*12a20*/  IMAD.X R7, R135.reuse, 0x1, R10, P4 ;  /* 0x0000000187077824 */ /* 0x044fe400020e060a */
[----:B------:R-:W2:Y:S04]  /*12a30*/  LDL R10, [R1+0x210] ;  /* 0x00021000010a7983 */ /* 0x000ea80000100800 */
[----:B------:R1:W-:Y:S02]  /*12a40*/  LDGSTS.E [R4+0xe200], desc[UR26][R6.64], P3 ;  /* 0x0e20000006047fae */ /* 0x0003e400099a101a */
[C---:B-1----:R-:W-:Y:S01]  /*12a50*/  IADD3 R6, P4, PT, R136.reuse, R16, RZ ;  /* 0x0000001088067210 */ /* 0x042fe20007f9e0ff */
[----:B------:R-:W-:Y:S01]  /*12a60*/  USEL UR5, UR5, URZ, !UP1 ;  /* 0x000000ff05057287 */ /* 0x000fe2000c800000 */
[----:B------:R-:W2:Y:S03]  /*12a70*/  LDL R16, [R1+0x234] ;  /* 0x0002340001107983 */ /* 0x000ea60000100800 */
[----:B------:R-:W-:Y:S01]  /*12a80*/  IMAD.X R7, R135, 0x1, R15, P4 ;  /* 0x0000000187077824 */ /* 0x000fe200020e060f */
[----:B------:R-:W-:Y:S01]  /*12a90*/  UISETP.NE.U32.AND UP2, UPT, UR5, URZ, UPT ;  /* 0x000000ff0500728c */ /* 0x000fe2000bf45070 */
[----:B------:R-:W2:Y:S04]  /*12aa0*/  LDL R15, [R1+0x238] ;  /* 0x00023800010f7983 */ /* 0x000ea80000100800 */
[----:B------:R1:W-:Y:S02]  /*12ab0*/  LDGSTS.E [R4+0xe400], desc[UR26][R6.64], P3 ;  /* 0x0e40000006047fae */ /* 0x0003e400099a101a */
[----:B-1----:R-:W-:-:S02]  /*12ac0*/  IADD3 R6, P4, PT, R136, R5, RZ ;  /* 0x0000000588067210 */ /* 0x002fc40007f9e0ff */
[----:B------:R-:W2:Y:S03]  /*12ad0*/  LDL R5, [R1+0x214] ;  /* 0x0002140001057983 */ /* 0x000ea60000100800 */
[----:B------:R-:W-:Y:S02]  /*12ae0*/  IMAD.X R7, R135, 0x1, R8, P4 ;  /* 0x0000000187077824 */ /* 0x000fe400020e0608 */
[----:B------:R-:W2:Y:S04]  /*12af0*/  LDL R8, [R1+0x218] ;  /* 0x0002180001087983 */ /* 0x000ea80000100800 */
[----:B------:R4:W-:Y:S02]  /*12b00*/  LDGSTS.E [R4+0xe600], desc[UR26][R6.64], P3 ;  /* 0x0e60000006047fae */ /* 0x0009e400099a101a */
[----:B----4-:R-:W-:-:S02]  /*12b10*/  IADD3 R6, P3, PT, R136, R11, RZ ;  /* 0x0000000b88067210 */ /* 0x010fc40007f7e0ff */
[----:B------:R-:W4:Y:S03]  /*12b20*/  LDL R11, [R1+0x21c] ;  /* 0x00021c00010b7983 */ /* 0x000f260000100800 */
[----:B-----5:R-:W-:Y:S02]  /*12b30*/  IMAD.X R7, R135, 0x1, R9, P3 ;  /* 0x0000000187077824 */ /* 0x020fe400018e0609 */
[----:B------:R-:W5:Y:S01]  /*12b40*/  LDL R9, [R1+0x220] ;  /* 0x0002200001097983 */ /* 0x000f620000100800 */
[----:B------:R-:W-:-:S13]  /*12b50*/  PLOP3.LUT P4, PT, PT, PT, UP2, 0x40, 0x4 ;  /* 0x000000000004781c */ /* 0x000fda0003f8e828 */
[----:B------:R1:W-:Y:S01]  /*12b60*/  LDGSTS.E [R4+0xe800], desc[UR26][R6.64], !P4 ;  /* 0x0e80000006047fae */ /* 0x0003e2000e1a101a */
[----:B------:R-:W-:Y:S02]  /*12b70*/  PLOP3.LUT P4, PT, PT, PT, UP2, 0x40, 0x4 ;  /* 0x000000000004781c */ /* 0x000fe40003f8e828 */
[----:B-1----:R-:W-:Y:S02]  /*12b80*/  IADD3 R6, P3, PT, R136, R14, RZ ;  /* 0x0000000e88067210 */ /* 0x002fe40007f7e0ff */
[----:B------:R-:W5:Y:S02]  /*12b90*/  LDL R14, [R1+0x23c] ;  /* 0x00023c00010e7983 */ /* 0x000f640000100800 */
[----:B------:R-:W-:Y:S02]  /*12ba0*/  IADD3.X R7, PT, PT, R135, R13, RZ, P3, !PT ;  /* 0x0000000d87077210 */ /* 0x000fe40001ffe4ff */
[----:B------:R-:W5:Y:S05]  /*12bb0*/  LDL R13, [R1+0x240] ;  /* 0x00024000010d7983 */ /* 0x000f6a0000100800 */
[----:B------:R3:W-:Y:S01]  /*12bc0*/  LDGSTS.E [R4+0xea00], desc[UR26][R6.64], !P4 ;  /* 0x0ea0000006047fae */ /* 0x0007e2000e1a101a */
[----:B------:R-:W-:-:S02]  /*12bd0*/  PLOP3.LUT P4, PT, PT, PT, UP2, 0x40, 0x4 ;  /* 0x000000000004781c */ /* 0x000fc40003f8e828 */
[----:B---3--:R-:W-:Y:S02]  /*12be0*/  IADD3 R6, P3, PT, R136, R12, RZ ;  /* 0x0000000c88067210 */ /* 0x008fe40007f7e0ff */
[----:B------:R-:W3:Y:S03]  /*12bf0*/  LDL R12, [R1+0x24c] ;  /* 0x00024c00010c7983 */ /* 0x000ee60000100800 */
[----:B--2---:R-:W-:Y:S02]  /*12c00*/  IMAD.X R7, R135, 0x1, R10, P3 ;  /* 0x0000000187077824 */ /* 0x004fe400018e060a */
[----:B------:R-:W2:Y:S04]  /*12c10*/  LDL R10, [R1+0x248] ;  /* 0x00024800010a7983 */ /* 0x000ea80000100800 */
[----:B------:R1:W-:Y:S01]  /*12c20*/  LDGSTS.E [R4+0xec00], desc[UR26][R6.64], !P4 ;  /* 0x0ec0000006047fae */ /* 0x0003e2000e1a101a */
[----:B------:R-:W-:-:S02]  /*12c30*/  PLOP3.LUT P4, PT, PT, PT, UP2, 0x40, 0x4 ;  /* 0x000000000004781c */ /* 0x000fc40003f8e828 */
[C---:B-1----:R-:W-:Y:S02]  /*12c40*/  IADD3 R6, P3, PT, R136.reuse, R5, RZ ;  /* 0x0000000588067210 */ /* 0x042fe40007f7e0ff */
[----:B------:R-:W2:Y:S03]  /*12c50*/  LDL R5, [R1+0x244] ;  /* 0x0002440001057983 */ /* 0x000ea60000100800 */
[----:B------:R-:W-:Y:S02]  /*12c60*/  IMAD.X R7, R135, 0x1, R8, P3 ;  /* 0x0000000187077824 */ /* 0x000fe400018e0608 */
[----:B------:R-:W3:Y:S04]  /*12c70*/  LDL R8, [R1+0x250] ;  /* 0x0002500001087983 */ /* 0x000ee80000100800 */
[----:B------:R4:W-:Y:S02]  /*12c80*/  LDGSTS.E [R4+0xee00], desc[UR26][R6.64], !P4 ;  /* 0x0ee0000006047fae */ /* 0x0009e4000e1a101a */
[----:B----4-:R-:W-:-:S02]  /*12c90*/  IADD3 R6, P4, PT, R136, R11, RZ ;  /* 0x0000000b88067210 */ /* 0x010fc40007f9e0ff */
[----:B------:R-:W4:Y:S03]  /*12ca0*/  LDL R11, [R1+0x254] ;  /* 0x00025400010b7983 */ /* 0x000f260000100800 */
[----:B-----5:R-:W-:Y:S02]  /*12cb0*/  IMAD.X R7, R135, 0x1, R9, P4 ;  /* 0x0000000187077824 */ /* 0x020fe400020e0609 */
[----:B------:R-:W5:Y:S01]  /*12cc0*/  LDL R9, [R1+0x258] ;  /* 0x0002580001097983 */ /* 0x000f620000100800 */
[----:B------:R-:W-:-:S04]  /*12cd0*/  UISETP.GT.AND UP2, UPT, UR16, 0x1e, UPT ;  /* 0x0000001e1000788c */ /* 0x000fc8000bf44270 */
[----:B------:R-:W-:-:S04]  /*12ce0*/  USEL UR5, URZ, 0x4, !UP2 ;  /* 0x00000004ff057887 */ /* 0x000fc8000d000000 */
[----:B------:R-:W-:-:S06]  /*12cf0*/  USEL UR5, UR5, URZ, !UP1 ;  /* 0x000000ff05057287 */ /* 0x000fcc000c800000 */
[----:B------:R-:W-:-:S13]  /*12d00*/  ISETP.NE.U32.AND P3, PT, RZ, UR5, PT ;  /* 0x00000005ff007c0c */ /* 0x000fda000bf65070 */
[----:B------:R1:W-:Y:S02]  /*12d10*/  LDGSTS.E [R4+0xf000], desc[UR26][R6.64], P3 ;  /* 0x0f00000006047fae */ /* 0x0003e400099a101a */
[C---:B-1----:R-:W-:Y:S01]  /*12d20*/  IADD3 R6, P4, PT, R136.reuse, R20, RZ ;  /* 0x0000001488067210 */ /* 0x042fe20007f9e0ff */
[----:B------:R-:W-:Y:S01]  /*12d30*/  UISETP.GT.AND UP2, UPT, UR16, 0x1f, UPT ;  /* 0x0000001f1000788c */ /* 0x000fe2000bf44270 */
[----:B------:R-:W5:Y:S03]  /*12d40*/  LDL R20, [R1+0x288] ;  /* 0x0002880001147983 */ /* 0x000f660000100800 */
[C---:B------:R-:W-:Y:S01]  /*12d50*/  IMAD.X R7, R135.reuse, 0x1, R19, P4 ;  /* 0x0000000187077824 */ /* 0x040fe200020e0613 */
[----:B------:R-:W-:Y:S01]  /*12d60*/  USEL UR5, URZ, 0x4, !UP2 ;  /* 0x00000004ff057887 */ /* 0x000fe2000d000000 */
[----:B------:R-:W5:Y:S04]  /*12d70*/  LDL R19, [R1+0x260] ;  /* 0x0002600001137983 */ /* 0x000f680000100800 */
[----:B------:R1:W-:Y:S02]  /*12d80*/  LDGSTS.E [R4+0xf200], desc[UR26][R6.64], P3 ;  /* 0x0f20000006047fae */ /* 0x0003e400099a101a */
[----:B-1----:R-:W-:Y:S01]  /*12d90*/  IADD3 R6, P4, PT, R136, R18, RZ ;  /* 0x0000001288067210 */ /* 0x002fe20007f9e0ff */
[----:B------:R-:W-:Y:S01]  /*12da0*/  USEL UR5, UR5, URZ, !UP1 ;  /* 0x000000ff05057287 */ /* 0x000fe2000c800000 */
[----:B------:R-:W5:Y:S03]  /*12db0*/  LDL R18, [R1+0x26c] ;  /* 0x00026c0001127983 */ /* 0x000f660000100800 */
[----:B------:R-:W-:-:S02]  /*12dc0*/  IMAD.X R7, R135, 0x1, R17, P4 ;  /* 0x0000000187077824 */ /* 0x000fc400020e0611 */
[----:B------:R-:W5:Y:S04]  /*12dd0*/  LDL R17, [R1+0x27c] ;  /* 0x00027c0001117983 */ /* 0x000f680000100800 */
[----:B------:R1:W-:Y:S02]  /*12de0*/  LDGSTS.E [R4+0xf400], desc[UR26][R6.64], P3 ;  /* 0x0f40000006047fae */ /* 0x0003e400099a101a */
[----:B-1----:R-:W-:Y:S02]  /*12df0*/  IADD3 R6, P4, PT, R136, R16, RZ ;  /* 0x0000001088067210 */ /* 0x002fe40007f9e0ff */
[----:B------:R-:W5:Y:S02]  /*12e00*/  LDL R16, [R1+0x280] ;  /* 0x0002800001107983 */ /* 0x000f640000100800 */
[----:B------:R-:W-:Y:S01]  /*12e10*/  IADD3.X R7, PT, PT, R135, R15, RZ, P4, !PT ;  /* 0x0000000f87077210 */ /* 0x000fe200027fe4ff */
[----:B------:R-:W-:Y:S01]  /*12e20*/  UISETP.GT.AND UP2, UPT, UR15, 0x2, UPT ;  /* 0x000000020f00788c */ /* 0x000fe2000bf44270 */
[----:B------:R-:W5:Y:S04]  /*12e30*/  LDL R15, [R1+0x29c] ;  /* 0x00029c00010f7983 */ /* 0x000f680000100800 */
[----:B------:R1:W-:Y:S01]  /*12e40*/  LDGSTS.E [R4+0xf600], desc[UR26][R6.64], P3 ;  /* 0x0f60000006047fae */ /* 0x0003e200099a101a */
[----:B------:R-:W-:-:S02]  /*12e50*/  ISETP.NE.U32.AND P3, PT, RZ, UR5, PT ;  /* 0x00000005ff007c0c */ /* 0x000fc4000bf65070 */
[C---:B-1----:R-:W-:Y:S01]  /*12e60*/  IADD3 R6, P4, PT, R136.reuse, R14, RZ ;  /* 0x0000000e88067210 */ /* 0x042fe20007f9e0ff */
[----:B------:R-:W-:Y:S01]  /*12e70*/  USEL UR15, UR15, URZ, !UP2 ;  /* 0x000000ff0f0f7287 */ /* 0x000fe2000d000000 */
[----:B------:R-:W5:Y:S03]  /*12e80*/  LDL R14, [R1+0x2a0] ;  /* 0x0002a000010e7983 */ /* 0x000f660000100800 */
[----:B------:R-:W-:Y:S01]  /*12e90*/  IMAD.X R7, R135, 0x1, R13, P4 ;  /* 0x0000000187077824 */ /* 0x000fe200020e060d */
[----:B------:R-:W-:Y:S01]  /*12ea0*/  ULEA UR5, UR15, UR10, 0xd ;  /* 0x0000000a0f057291 */ /* 0x000fe2000f8e68ff */
[----:B------:R-:W5:Y:S04]  /*12eb0*/  LDL R13, [R1+0x2ac] ;  /* 0x0002ac00010d7983 */ /* 0x000f680000100800 */
[----:B------:R2:W-:Y:S02]  /*12ec0*/  LDGSTS.E [R4+0xf800], desc[UR26][R6.64], P3 ;  /* 0x0f80000006047fae */ /* 0x0005e400099a101a */
[----:B--2---:R-:W-:-:S02]  /*12ed0*/  IADD3 R6, P4, PT, R136, R5, RZ ;  /* 0x0000000588067210 */ /* 0x004fc40007f9e0ff */
[----:B------:R-:W2:Y:S03]  /*12ee0*/  LDL R5, [R1+0x25c] ;  /* 0x00025c0001057983 */ /* 0x000ea60000100800 */
[----:B------:R-:W-:Y:S02]  /*12ef0*/  IMAD.X R7, R135, 0x1, R10, P4 ;  /* 0x0000000187077824 */ /* 0x000fe400020e060a */
[----:B------:R-:W2:Y:S04]  /*12f00*/  LDL R10, [R1+0x270] ;  /* 0x00027000010a7983 */ /* 0x000ea80000100800 */
[----:B------:R3:W-:Y:S02]  /*12f10*/  LDGSTS.E [R4+0xfa00], desc[UR26][R6.64], P3 ;  /* 0x0fa0000006047fae */ /* 0x0007e400099a101a */
[----:B---3--:R-:W-:-:S02]  /*12f20*/  IADD3 R6, P4, PT, R136, R12, RZ ;  /* 0x0000000c88067210 */ /* 0x008fc40007f9e0ff */
[----:B------:R-:W3:Y:S03]  /*12f30*/  LDL R12, [R1+0x2b0] ;  /* 0x0002b000010c7983 */ /* 0x000ee60000100800 */
[----:B------:R-:W-:Y:S02]  /*12f40*/  IMAD.X R7, R135, 0x1, R8, P4 ;  /* 0x0000000187077824 */ /* 0x000fe400020e0608 */
[----:B------:R-:W1:Y:S03]  /*12f50*/  S2R R8, SR_TID.X ;  /* 0x0000000000087919 */ /* 0x000e660000002100 */
[----:B------:R4:W-:Y:S02]  /*12f60*/  LDGSTS.E [R4+0xfc00], desc[UR26][R6.64], P3 ;  /* 0x0fc0000006047fae */ /* 0x0009e400099a101a */
[----:B----4-:R-:W-:-:S05]  /*12f70*/  IADD3 R6, P4, PT, R136, R11, RZ ;  /* 0x0000000b88067210 */ /* 0x010fca0007f9e0ff */
[----:B-----5:R-:W-:Y:S02]  /*12f80*/  IMAD.X R7, R135, 0x1, R9, P4 ;  /* 0x0000000187077824 */ /* 0x020fe400020e0609 */
[----:B------:R-:W4:Y:S01]  /*12f90*/  LDL R9, [R1+0x28c] ;  /* 0x00028c0001097983 */ /* 0x000f220000100800 */
[----:B-1----:R-:W-:-:S03]  /*12fa0*/  LOP3.LUT R11, R8, 0x1f, RZ, 0xc0, !PT ;  /* 0x0000001f080b7812 */ /* 0x002fc600078ec0ff */
[----:B------:R-:W5:Y:S04]  /*12fb0*/  LDL R8, [R1+0x290] ;  /* 0x0002900001087983 */ /* 0x000f680000100800 */
[----:B------:R1:W-:Y:S01]  /*12fc0*/  LDGSTS.E [R4+0xfe00], desc[UR26][R6.64], P3 ;  /* 0x0fe0000006047fae */ /* 0x0003e200099a101a */
[----:B------:R-:W-:Y:S02]  /*12fd0*/  ISETP.GE.AND P3, PT, R11, UR16, PT ;  /* 0x000000100b007c0c */ /* 0x000fe4000bf66270 */
[----:B------:R-:W1:Y:S01]  /*12fe0*/  S2R R11, SR_TID.X ;  /* 0x00000000000b7919 */ /* 0x000e620000002100 */
[----:B------:R-:W-:Y:S01]  /*12ff0*/  PLOP3.LUT P4, PT, PT, PT, UP1, 0x40, 0x4 ;  /* 0x000000000004781c */ /* 0x000fe20003f8e818 */
[----:B------:R-:W0:Y:S01]  /*13000*/  LDGDEPBAR ;  /* 0x00000000000079af */ /* 0x000e220000000000 */
[----:B-1----:R-:W-:-:S03]  /*13010*/  SEL R4, RZ, 0x4, P3 ;  /* 0x00000004ff047807 */ /* 0x002fc60001800000 */
[----:B------:R-:W3:Y:S01]  /*13020*/  LDL R7, [R1+0x2d0] ;  /* 0x0002d00001077983 */ /* 0x000ee20000100800 */
[----:B------:R-:W-:-:S04]  /*13030*/  SEL R4, R4, RZ, P4 ;  /* 0x000000ff04047207 */ /* 0x000fc80002000000 */
[----:B------:R-:W-:Y:S02]  /*13040*/  ISETP.NE.U32.AND P3, PT, R4, RZ, PT ;  /* 0x000000ff0400720c */ /* 0x000fe40003f65070 */
[----:B------:R-:W-:-:S04]  /*13050*/  LOP3.LUT R11, R11, 0x60, RZ, 0xc0, !PT ;  /* 0x000000600b0b7812 */ /* 0x000fc800078ec0ff */
[----:B------:R-:W-:-:S04]  /*13060*/  SHF.R.U32.HI R11, RZ, 0x1, R11 ;  /* 0x00000001ff0b7819 */ /* 0x000fc8000001160b */
[----:B------:R-:W-:-:S04]  /*13070*/  LOP3.LUT R11, R2, R11, RZ, 0x3c, !PT ;  /* 0x0000000b020b7212 */ /* 0x000fc800078e3cff */
[----:B------:R-:W-:Y:S02]  /*13080*/  IADD3 R6, PT, PT, R11, UR5, RZ ;  /* 0x000000050b067c10 */ /* 0x000fe4000fffe0ff */
[----:B------:R-:W3:Y:S01]  /*13090*/  LDL R11, [R1+0x2bc] ;  /* 0x0002bc00010b7983 */ /* 0x000ee20000100800 */
[----:B--2---:R-:W-:-:S05]  /*130a0*/  IADD3 R4, P4, PT, R134, R5, RZ ;  /* 0x0000000586047210 */ /* 0x004fca0007f9e0ff */
[C---:B------:R-:W-:Y:S02]  /*130b0*/  IMAD.X R5, R133.reuse, 0x1, R19, P4 ;  /* 0x0000000185057824 */ /* 0x040fe400020e0613 */
[----:B------:R-:W2:Y:S04]  /*130c0*/  LDL R19, [R1+0x294] ;  /* 0x0002940001137983 */ /* 0x000ea80000100800 */
[----:B------:R1:W-:Y:S02]  /*130d0*/  LDGSTS.E [R6+0x20000], desc[UR26][R4.64], P3 ;  /* 0x2000000004067fae */ /* 0x0003e400099a101a */
[C---:B-1----:R-:W-:Y:S01]  /*130e0*/  IADD3 R4, P4, PT, R134.reuse, R18, RZ ;  /* 0x0000001286047210 */ /* 0x042fe20007f9e0ff */
[----:B------:R-:W1:Y:S04]  /*130f0*/  S2R R24, SR_TID.X ;  /* 0x0000000000187919 */ /* 0x000e680000002100 */
[----:B------:R-:W-:Y:S01]  /*13100*/  IMAD.X R5, R133, 0x1, R10, P4 ;  /* 0x0000000185057824 */ /* 0x000fe200020e060a */
[----:B------:R-:W2:Y:S04]  /*13110*/  LDL R18, [R1+0x298] ;  /* 0x0002980001127983 */ /* 0x000ea80000100800 */
        /* <DEDUP_REMOVED lines=10> */
[----:B------:R-:W5:Y:S04]  /*131c0*/  LDL R8, [R1+0x268] ;  /* 0x0002680001087983 */ /* 0x000f680000100800 */
[----:B------:R1:W-:Y:S02]  /*131d0*/  LDGSTS.E [R6+0x20c00], desc[UR26][R4.64], P3 ;  /* 0x20c0000004067fae */ /* 0x0003e400099a101a */
[----:B-1----:R-:W-:-:S02]  /*131e0*/  IADD3 R4, P4, PT, R134, R15, RZ ;  /* 0x0000000f86047210 */ /* 0x002fc40007f9e0ff */
[----:B------:R-:W5:Y:S03]  /*131f0*/  LDL R15, [R1+0x2b4] ;  /* 0x0002b400010f7983 */ /* 0x000f660000100800 */
[----:B------:R-:W-:Y:S02]  /*13200*/  IMAD.X R5, R133, 0x1, R14, P4 ;  /* 0x0000000185057824 */ /* 0x000fe400020e060e */
[----:B------:R-:W5:Y:S04]  /*13210*/  LDL R14, [R1+0x2b8] ;  /* 0x0002b800010e7983 */ /* 0x000f680000100800 */
[----:B------:R1:W-:Y:S02]  /*13220*/  LDGSTS.E [R6+0x21000], desc[UR26][R4.64], P3 ;  /* 0x2100000004067fae */ /* 0x0003e400099a101a */
[----:B-1----:R-:W-:-:S02]  /*13230*/  IADD3 R4, P4, PT, R134, R13, RZ ;  /* 0x0000000d86047210 */ /* 0x002fc40007f9e0ff */
[----:B------:R-:W5:Y:S03]  /*13240*/  LDL R13, [R1+0x2c4] ;  /* 0x0002c400010d7983 */ /* 0x000f660000100800 */
[----:B---3--:R-:W-:Y:S01]  /*13250*/  IMAD.X R5, R133, 0x1, R12, P4 ;  /* 0x0000000185057824 */ /* 0x008fe200020e060c */
[----:B------:R-:W-:Y:S01]  /*13260*/  LOP3.LUT R24, R24, 0x60, RZ, 0xc0, !PT ;  /* 0x0000006018187812 */ /* 0x000fe200078ec0ff */
[----:B------:R-:W3:Y:S04]  /*13270*/  LDL R12, [R1+0x2c8] ;  /* 0x0002c800010c7983 */ /* 0x000ee80000100800 */
[----:B------:R1:W-:Y:S02]  /*13280*/  LDGSTS.E [R6+0x21400], desc[UR26][R4.64], P3 ;  /* 0x2140000004067fae */ /* 0x0003e400099a101a */
[----:B-1----:R-:W-:-:S02]  /*13290*/  IADD3 R4, P4, PT, R134, R11, RZ ;  /* 0x0000000b86047210 */ /* 0x002fc40007f9e0ff */
[----:B------:R-:W3:Y:S02]  /*132a0*/  LDL R11, [R1+0x2d4] ;  /* 0x0002d400010b7983 */ /* 0x000ee40000100800 */
[----:B--2---:R-:W-:Y:S02]  /*132b0*/  IADD3.X R5, PT, PT, R133, R10, RZ, P4, !PT ;  /* 0x0000000a85057210 */ /* 0x004fe400027fe4ff */
[----:B------:R-:W2:Y:S04]  /*132c0*/  LDL R10, [R1+0x2d8] ;  /* 0x0002d800010a7983 */ /* 0x000ea80000100800 */
[----:B------:R1:W-:Y:S02]  /*132d0*/  LDGSTS.E [R6+0x21800], desc[UR26][R4.64], P3 ;  /* 0x2180000004067fae */ /* 0x0003e400099a101a */
[----:B-1----:R-:W-:-:S05]  /*132e0*/  IADD3 R4, P4, PT, R134, R25, RZ ;  /* 0x0000001986047210 */ /* 0x002fca0007f9e0ff */
[----:B------:R-:W-:Y:S01]  /*132f0*/  IMAD.X R5, R133, 0x1, R7, P4 ;  /* 0x0000000185057824 */ /* 0x000fe200020e0607 */
[----:B------:R-:W-:-:S04]  /*13300*/  SHF.R.U32.HI R7, RZ, 0x1, R24 ;  /* 0x00000001ff077819 */ /* 0x000fc80000011618 */
[----:B------:R-:W-:Y:S01]  /*13310*/  LOP3.LUT R7, R2, R7, RZ, 0x3c, !PT ;  /* 0x0000000702077212 */ /* 0x000fe200078e3cff */
[----:B------:R1:W-:Y:S03]  /*13320*/  LDGSTS.E [R6+0x21c00], desc[UR26][R4.64], P3 ;  /* 0x21c0000004067fae */ /* 0x0003e600099a101a */
[----:B------:R-:W-:-:S05]  /*13330*/  LOP3.LUT R7, R7, 0x40, RZ, 0x3c, !PT ;  /* 0x0000004007077812 */ /* 0x000fca00078e3cff */
[----:B-1----:R-:W-:Y:S02]  /*13340*/  VIADD R6, R7, UR5 ;  /* 0x0000000507067c36 */ /* 0x002fe40008000000 */
[----:B------:R-:W2:Y:S01]  /*13350*/  LDL R7, [R1+0x2dc] ;  /* 0x0002dc0001077983 */ /* 0x000ea20000100800 */
[----:B----4-:R-:W-:-:S03]  /*13360*/  IADD3 R4, P4, PT, R134, R9, RZ ;  /* 0x0000000986047210 */ /* 0x010fc60007f9e0ff */
[----:B------:R-:W4:Y:S02]  /*13370*/  LDL R9, [R1+0x2f0] ;  /* 0x0002f00001097983 */ /* 0x000f240000100800 */
[----:B-----5:R-:W-:Y:S02]  /*13380*/  IMAD.X R5, R133, 0x1, R8, P4 ;  /* 0x0000000185057824 */ /* 0x020fe400020e0608 */
[----:B------:R-:W5:Y:S04]  /*13390*/  LDL R8, [R1+0x2ec] ;  /* 0x0002ec0001087983 */ /* 0x000f680000100800 */
[----:B------:R1:W-:Y:S02]  /*133a0*/  LDGSTS.E [R6+0x20200], desc[UR26][R4.64], P3 ;  /* 0x2020000004067fae */ /* 0x0003e400099a101a */
[----:B-1----:R-:W-:-:S05]  /*133b0*/  IADD3 R4, P4, PT, R134, R23, RZ ;  /* 0x0000001786047210 */ /* 0x002fca0007f9e0ff */
[----:B------:R-:W-:-:S05]  /*133c0*/  IMAD.X R5, R133, 0x1, R22, P4 ;  /* 0x0000000185057824 */ /* 0x000fca00020e0616 */
[----:B------:R1:W-:Y:S02]  /*133d0*/  LDGSTS.E [R6+0x20600], desc[UR26][R4.64], P3 ;  /* 0x2060000004067fae */ /* 0x0003e400099a101a */
[----:B-1----:R-:W-:-:S05]  /*133e0*/  IADD3 R4, P4, PT, R134, R21, RZ ;  /* 0x0000001586047210 */ /* 0x002fca0007f9e0ff */
[----:B------:R-:W-:-:S05]  /*133f0*/  IMAD.X R5, R133, 0x1, R20, P4 ;  /* 0x0000000185057824 */ /* 0x000fca00020e0614 */
[----:B------:R1:W-:Y:S02]  /*13400*/  LDGSTS.E [R6+0x20a00], desc[UR26][R4.64], P3 ;  /* 0x20a0000004067fae */ /* 0x0003e400099a101a */
[----:B-1----:R-:W-:-:S04]  /*13410*/  IADD3 R4, P4, PT, R134, R19, RZ ;  /* 0x0000001386047210 */ /* 0x002fc80007f9e0ff */
[----:B------:R-:W-:-:S05]  /*13420*/  IADD3.X R5, PT, PT, R133, R18, RZ, P4, !PT ;  /* 0x0000001285057210 */ /* 0x000fca00027fe4ff */
[----:B------:R1:W-:Y:S02]  /*13430*/  LDGSTS.E [R6+0x20e00], desc[UR26][R4.64], P3 ;  /* 0x20e0000004067fae */ /* 0x0003e400099a101a */
[----:B-1----:R-:W-:-:S05]  /*13440*/  IADD3 R4, P4, PT, R134, R17, RZ ;  /* 0x0000001186047210 */ /* 0x002fca0007f9e0ff */
[----:B------:R-:W-:-:S05]  /*13450*/  IMAD.X R5, R133, 0x1, R16, P4 ;  /* 0x0000000185057824 */ /* 0x000fca00020e0610 */
[----:B------:R1:W-:Y:S02]  /*13460*/  LDGSTS.E [R6+0x21200], desc[UR26][R4.64], P3 ;  /* 0x2120000004067fae */ /* 0x0003e400099a101a */
[----:B-1----:R-:W-:-:S05]  /*13470*/  IADD3 R4, P4, PT, R134, R15, RZ ;  /* 0x0000000f86047210 */ /* 0x002fca0007f9e0ff */
[----:B------:R-:W-:-:S05]  /*13480*/  IMAD.X R5, R133, 0x1, R14, P4 ;  /* 0x0000000185057824 */ /* 0x000fca00020e060e */
[----:B------:R1:W-:Y:S02]  /*13490*/  LDGSTS.E [R6+0x21600], desc[UR26][R4.64], P3 ;  /* 0x2160000004067fae */ /* 0x0003e400099a101a */
[----:B-1----:R-:W-:-:S05]  /*134a0*/  IADD3 R4, P4, PT, R134, R13, RZ ;  /* 0x0000000d86047210 */ /* 0x002fca0007f9e0ff */
[----:B---3--:R-:W-:-:S05]  /*134b0*/  IMAD.X R5, R133, 0x1, R12, P4 ;  /* 0x0000000185057824 */ /* 0x008fca00020e060c */
[----:B------:R1:W-:Y:S01]  /*134c0*/  LDGSTS.E [R6+0x21a00], desc[UR26][R4.64], P3 ;  /* 0x21a0000004067fae */ /* 0x0003e200099a101a */
[----:B------:R-:W-:Y:S01]  /*134d0*/  UIADD3 UR9, UPT, UPT, UR9, 0x1, URZ ;  /* 0x0000000109097890 */ /* 0x000fe2000fffe0ff */
[----:B-1----:R-:W-:Y:S01]  /*134e0*/  IADD3 R4, P4, PT, R134, R11, RZ ;  /* 0x0000000b86047210 */ /* 0x002fe20007f9e0ff */
[----:B------:R-:W-:-:S04]  /*134f0*/  UIADD3 UR14, UPT, UPT, UR14, 0x1, URZ ;  /* 0x000000010e0e7890 */ /* 0x000fc8000fffe0ff */
[----:B------:R-:W-:-:S04]  /*13500*/  UISETP.GT.AND UP1, UPT, UR14, 0x1, UPT ;  /* 0x000000010e00788c */ /* 0x000fc8000bf24270 */
[----:B------:R-:W-:Y:S02]  /*13510*/  USEL UR5, URZ, 0x1, !UP1 ;  /* 0x00000001ff057887 */ /* 0x000fe4000c800000 */
[----:B------:R-:W-:Y:S02]  /*13520*/  UIADD3 UR16, UPT, UPT, UR16, -0x20, URZ ;  /* 0xffffffe010107890 */ /* 0x000fe4000fffe0ff */
[----:B------:R-:W-:Y:S02]  /*13530*/  USEL UR14, UR14, URZ, !UP1 ;  /* 0x000000ff0e0e7287 */ /* 0x000fe4000c800000 */
[----:B------:R-:W-:Y:S01]  /*13540*/  ULOP3.LUT UR5, UR6, UR5, URZ, 0x3c, !UPT ;  /* 0x0000000506057292 */ /* 0x000fe2000f8e3cff */
[----:B--2---:R-:W-:-:S05]  /*13550*/  IMAD.X R5, R133, 0x1, R10, P4 ;  /* 0x0000000185057824 */ /* 0x004fca00020e060a */
[----:B------:R1:W-:Y:S04]  /*13560*/  LDGSTS.E [R6+0x21e00], desc[UR26][R4.64], P3 ;  /* 0x21e0000004067fae */ /* 0x0003e800099a101a */
[----:B------:R-:W0:Y:S01]  /*13570*/  LDGDEPBAR ;  /* 0x00000000000079af */ /* 0x000e220000000000 */
[----:B-1----:R-:W-:Y:S01]  /*13580*/  IMAD.U32 R4, RZ, RZ, UR6 ;  /* 0x00000006ff047e24 */ /* 0x002fe2000f8e00ff */
[----:B------:R-:W-:Y:S02]  /*13590*/  ISETP.NE.U32.AND P3, PT, R7, UR9, PT ;  /* 0x0000000907007c0c */ /* 0x000fe4000bf65070 */
[----:B----4-:R-:W-:Y:S02]  /*135a0*/  IADD3 R134, P4, PT, R134, R9, RZ ;  /* 0x0000000986867210 */ /* 0x010fe40007f9e0ff */
[----:B-----5:R-:W-:-:S03]  /*135b0*/  IADD3 R136, P5, PT, R136, R8, RZ ;  /* 0x0000000888887210 */ /* 0x020fc60007fbe0ff */
[----:B------:R-:W-:Y:S01]  /*135c0*/  IMAD.X R133, R133, 0x1, R132, P4 ;  /* 0x0000000185857824 */ /* 0x000fe200020e0684 */
[----:B------:R-:W-:-:S05]  /*135d0*/  IADD3.X R135, PT, PT, R135, R3, RZ, P5, !PT ;  /* 0x0000000387877210 */ /* 0x000fca0002ffe4ff */
[----:B------:R-:W-:Y:S05]  /*135e0*/  @P3 BRA `(.L_x_11) ;  /* 0xffffffbc003c3947 */ /* 0x000fea000383ffff */
.L_x_8:
[----:B-----5:R-:W1:Y:S01]  /*135f0*/  LDC R200, c[0x0][0x3b4] ;  /* 0x0000ed00ffc87b82 */ /* 0x020e620000000800 */
[----:B------:R-:W2:Y:S01]  /*13600*/  LDCU UR32, c[0x0][0x3b8] ;  /* 0x00007700ff2077ac */ /* 0x000ea20008000800 */
[----:B------:R-:W3:Y:S01]  /*13610*/  LDCU.64 UR34, c[0x0][0x398] ;  /* 0x00007300ff2277ac */ /* 0x000ee20008000a00 */
[----:B------:R-:W4:Y:S01]  /*13620*/  LDCU.128 UR16, c[0x0][0x390] ;  /* 0x00007200ff1077ac */ /* 0x000f220008000c00 */
[----:B------:R-:W-:Y:S05]  /*13630*/  @!P2 BRA `(.L_x_12) ;  /* 0x000000000010a947 */ /* 0x000fea0003800000 */
[----:B------:R-:W-:-:S06]  /*13640*/  USHF.L.U32 UR6, UR6, 0x1f, URZ ;  /* 0x0000001f06067899 */ /* 0x000fcc00080006ff */
[----:B------:R-:W-:-:S04]  /*13650*/  IMAD.U32 R0, RZ, RZ, UR6 ;  /* 0x00000006ff007e24 */ /* 0x000fc8000f8e00ff */
[----:B------:R-:W5:Y:S02]  /*13660*/  SYNCS.PHASECHK.TRANS64.TRYWAIT P0, [UR4], R0 ;  /* 0x00000000ff0075a7 */ /* 0x000f640008001104 */
[----:B-----5:R-:W-:Y:S05]  /*13670*/  @!P0 BRA `(.L_x_13) ;  /* 0x0000005400d88947 */ /* 0x020fea0003800000 */
.L_x_12:
[----:B------:R-:W-:-:S04]  /*13680*/  DEPBAR.LE SB0, 0x0 ;  /* 0x000080000000791a */ /* 0x000fc80000000000 */
[----:B------:R-:W-:Y:S01]  /*13690*/  BAR.SYNC.DEFER_BLOCKING 0x0 ;  /* 0x0000000000007b1d */ /* 0x000fe20000010000 */
[C---:B-1----:R-:W-:Y:S01]  /*136a0*/  IMAD R0, R203.reuse, R200, RZ ;  /* 0x000000c8cb007224 */ /* 0x042fe200078e02ff */
[----:B----4-:R-:W-:-:S04]  /*136b0*/  ISETP.GE.AND P0, PT, R203, UR18, PT ;  /* 0x00000012cb007c0c */ /* 0x010fc8000bf06270 */
[----:B------:R-:W1:Y:S01]  /*136c0*/  LDCU.64 UR8, c[0x0][0x398] ;  /* 0x00007300ff0877ac */ /* 0x000e620008000a00 */
[----:B--2---:R-:W-:Y:S01]  /*136d0*/  IMAD R207, R202, UR32, RZ ;  /* 0x00000020cacf7c24 */ /* 0x004fe2000f8e02ff */
[----:B------:R-:W2:Y:S01]  /*136e0*/  LDCU.64 UR6, c[0x0][0x398] ;  /* 0x00007300ff0677ac */ /* 0x000ea20008000a00 */
[----:B------:R-:W4:Y:S01]  /*136f0*/  LDCU.64 UR4, c[0x0][0x398] ;  /* 0x00007300ff0477ac */ /* 0x000f220008000a00 */
[----:B------:R-:W5:Y:S01]  /*13700*/  LDCU.64 UR30, c[0x0][0x398] ;  /* 0x00007300ff1e77ac */ /* 0x000f620008000a00 */
[----:B------:R-:W3:Y:S01]  /*13710*/  LDCU.64 UR28, c[0x0][0x398] ;  /* 0x00007300ff1c77ac */ /* 0x000ee20008000a00 */
[----:B------:R-:W1:Y:S02]  /*13720*/  @!P1 SYNCS.CCTL.IV [UR10+0x26000] ;  /* 0x02600000ff0099b1 */ /* 0x000e64000800000a */
[----:B-1----:R-:W-:Y:S01]  /*13730*/  BAR.SYNC.DEFER_BLOCKING 0x0 ;  /* 0x0000000000007b1d */ /* 0x002fe20000010000 */
[----:B------:R-:W-:-:S05]  /*13740*/  LEA R2, P2, R0, UR16, 0x2 ;  /* 0x0000001000027c11 */ /* 0x000fca000f8410ff */
[----:B------:R-:W1:Y:S01]  /*13750*/  LDCU.64 UR24, c[0x0][0x398] ;  /* 0x00007300ff1877ac */ /* 0x000e620008000a00 */
[----:B------:R-:W1:Y:S01]  /*13760*/  LDTM.x64 R4, tmem[UR12] ;  /* 0x0000000c000479ee */ /* 0x000e620008340000 */
[----:B---3--:R-:W-:Y:S01]  /*13770*/  ISETP.LT.AND P0, PT, R202, UR35, !P0 ;  /* 0x00000023ca007c0c */ /* 0x008fe2000c701270 */
[----:B------:R-:W3:Y:S01]  /*13780*/  LDTM.x64 R132, tmem[UR12+0x40] ;  /* 0x0000400c008479ee */ /* 0x000ee20008340000 */
[----:B------:R-:W-:Y:S01]  /*13790*/  LEA.HI.X.SX32 R3, R0, UR17, 0x2, P2 ;  /* 0x0000001100037c11 */ /* 0x000fe200090f16ff */
[----:B------:R-:W2:Y:S01]  /*137a0*/  LDTM.x64 R68, tmem[UR12+0x80] ;  /* 0x0000800c004479ee */ /* 0x000ea20008340000 */
[----:B------:R-:W1:Y:S01]  /*137b0*/  LDCU.64 UR22, c[0x0][0x398] ;  /* 0x00007300ff1677ac */ /* 0x000e620008000a00 */
[----:B------:R-:W-:Y:S01]  /*137c0*/  IMAD.WIDE R196, R207, 0x4, R2 ;  /* 0x00000004cfc47825 */ /* 0x000fe200078e0202 */
[----:B------:R-:W2:Y:S03]  /*137d0*/  LDCU.64 UR20, c[0x0][0x398] ;  /* 0x00007300ff1477ac */ /* 0x000ea60008000a00 */
[----:B------:R-:W-:Y:S01]  /*137e0*/  IMAD R0, R200, 0x80, R0 ;  /* 0x00000080c8007824 */ /* 0x000fe200078e0200 */
[----:B------:R-:W2:Y:S01]  /*137f0*/  LDCU.64 UR14, c[0x0][0x398] ;  /* 0x00007300ff0e77ac */ /* 0x000ea20008000a00 */
[----:B------:R-:W2:Y:S01]  /*13800*/  @!P1 SYNCS.CCTL.IV [UR10+0x26008] ;  /* 0x02600800ff0099b1 */ /* 0x000ea2000800000a */
[----:B------:R-:W2:Y:S01]  /*13810*/  LDCU UR52, c[0x0][0x398] ;  /* 0x00007300ff3477ac */ /* 0x000ea20008000800 */
[----:B------:R-:W2:Y:S01]  /*13820*/  LDCU UR54, c[0x0][0x398] ;  /* 0x00007300ff3677ac */ /* 0x000ea20008000800 */
[----:B-1----:R-:W-:Y:S01]  /*13830*/  STL [R1+0x4], R5 ;  /* 0x0000040501007387 */ /* 0x002fe20000100800 */
[----:B------:R-:W-:Y:S01]  /*13840*/  IMAD.MOV.U32 R198, RZ, RZ, R4 ;  /* 0x000000ffffc67224 */ /* 0x000fe200078e0004 */
[----:B------:R-:W-:Y:S01]  /*13850*/  MOV R250, R27 ;  /* 0x0000001b00fa7202 */ /* 0x000fe20000000f00 */
[----:B------:R-:W-:Y:S01]  /*13860*/  IMAD.MOV.U32 R252, RZ, RZ, R25 ;  /* 0x000000fffffc7224 */ /* 0x000fe200078e0019 */
[----:B------:R-:W-:Y:S01]  /*13870*/  STL.64 [R1+0x8], R6 ;  /* 0x0000080601007387 */ /* 0x000fe20000100a00 */
        /* <DEDUP_REMOVED lines=25> */
[----:B------:R-:W1:Y:S01]  /*13a10*/  LDCU UR74, c[0x0][0x398] ;  /* 0x00007300ff4a77ac */ /* 0x000e620008000800 */
        /* <DEDUP_REMOVED lines=9> */
[----:B------:R-:W-:Y:S01]  /*13ab0*/  STL [R1+0x50], R24 ;  /* 0x0000501801007387 */ /* 0x000fe20000100800 */
[----:B------:R-:W-:Y:S01]  /*13ac0*/  IMAD.MOV.U32 R229, RZ, RZ, R48 ;  /* 0x000000ffffe57224 */ /* 0x000fe200078e0030 */
[----:B------:R-:W1:Y:S01]  /*13ad0*/  LDCU UR42, c[0x0][0x398] ;  /* 0x00007300ff2a77ac */ /* 0x000e620008000800 */
[----:B------:R-:W-:Y:S01]  /*13ae0*/  IMAD.MOV.U32 R228, RZ, RZ, R49 ;  /* 0x000000ffffe47224 */ /* 0x000fe200078e0031 */
[----:B------:R2:W-:Y:S01]  /*13af0*/  STL [R1+0x5d4], R251 ;  /* 0x0005d4fb01007387 */ /* 0x0005e20000100800 */
[----:B------:R-:W-:Y:S01]  /*13b00*/  IMAD.MOV.U32 R227, RZ, RZ, R50 ;  /* 0x000000ffffe37224 */ /* 0x000fe200078e0032 */
[----:B------:R-:W1:Y:S01]  /*13b10*/  LDCU UR72, c[0x0][0x398] ;  /* 0x00007300ff4877ac */ /* 0x000e620008000800 */
[----:B------:R-:W-:-:S02]  /*13b20*/  IMAD.MOV.U32 R225, RZ, RZ, R52 ;  /* 0x000000ffffe17224 */ /* 0x000fc400078e0034 */
[----:B------:R-:W-:Y:S01]  /*13b30*/  IMAD.MOV.U32 R224, RZ, RZ, R53 ;  /* 0x000000ffffe07224 */ /* 0x000fe200078e0035 */
[----:B------:R-:W1:Y:S01]  /*13b40*/  LDCU UR33, c[0x0][0x398] ;  /* 0x00007300ff2177ac */ /* 0x000e620008000800 */
[----:B------:R-:W-:Y:S02]  /*13b50*/  IMAD.MOV.U32 R223, RZ, RZ, R54 ;  /* 0x000000ffffdf7224 */ /* 0x000fe400078e0036 */
[----:B------:R-:W-:Y:S01]  /*13b60*/  IMAD.MOV.U32 R222, RZ, RZ, R55 ;  /* 0x000000ffffde7224 */ /* 0x000fe200078e0037 */
[----:B--2---:R-:W2:Y:S01]  /*13b70*/  LDL.LU R251, [R1+0x8] ;  /* 0x0000080001fb7983 */ /* 0x004ea20000300800 */
[----:B------:R-:W-:Y:S01]  /*13b80*/  IMAD.MOV.U32 R221, RZ, RZ, R56 ;  /* 0x000000ffffdd7224 */ /* 0x000fe200078e0038 */
[----:B------:R-:W1:Y:S01]  /*13b90*/  LDCU UR75, c[0x0][0x398] ;  /* 0x00007300ff4b77ac */ /* 0x000e620008000800 */
[----:B------:R-:W-:Y:S02]  /*13ba0*/  IMAD.MOV.U32 R219, RZ, RZ, R58 ;  /* 0x000000ffffdb7224 */ /* 0x000fe400078e003a */
[----:B------:R-:W-:Y:S01]  /*13bb0*/  IMAD.MOV.U32 R218, RZ, RZ, R59 ;  /* 0x000000ffffda7224 */ /* 0x000fe200078e003b */
[----:B------:R-:W1:Y:S01]  /*13bc0*/  LDCU UR53, c[0x0][0x398] ;  /* 0x00007300ff3577ac */ /* 0x000e620008000800 */
[----:B------:R-:W-:-:S02]  /*13bd0*/  IMAD.MOV.U32 R217, RZ, RZ, R60 ;  /* 0x000000ffffd97224 */ /* 0x000fc400078e003c */
[----:B------:R-:W-:Y:S01]  /*13be0*/  IMAD.MOV.U32 R216, RZ, RZ, R61 ;  /* 0x000000ffffd87224 */ /* 0x000fe200078e003d */
[----:B------:R-:W1:Y:S01]  /*13bf0*/  LDCU UR70, c[0x0][0x398] ;  /* 0x00007300ff4677ac */ /* 0x000e620008000800 */
[----:B------:R-:W-:Y:S02]  /*13c00*/  IMAD.MOV.U32 R215, RZ, RZ, R62 ;  /* 0x000000ffffd77224 */ /* 0x000fe400078e003e */
[----:B------:R-:W-:Y:S01]  /*13c10*/  IMAD.MOV.U32 R213, RZ, RZ, R64 ;  /* 0x000000ffffd57224 */ /* 0x000fe200078e0040 */
[----:B------:R-:W1:Y:S01]  /*13c20*/  LDCU UR37, c[0x0][0x398] ;  /* 0x00007300ff2577ac */ /* 0x000e620008000800 */
[----:B------:R-:W-:Y:S02]  /*13c30*/  IMAD.MOV.U32 R212, RZ, RZ, R65 ;  /* 0x000000ffffd47224 */ /* 0x000fe400078e0041 */
[----:B------:R-:W-:Y:S01]  /*13c40*/  IMAD.MOV.U32 R211, RZ, RZ, R66 ;  /* 0x000000ffffd37224 */ /* 0x000fe200078e0042 */
[----:B------:R-:W1:Y:S01]  /*13c50*/  LDCU UR73, c[0x0][0x398] ;  /* 0x00007300ff4977ac */ /* 0x000e620008000800 */
[----:B------:R-:W-:-:S02]  /*13c60*/  IMAD.MOV.U32 R210, RZ, RZ, R67 ;  /* 0x000000ffffd27224 */ /* 0x000fc400078e0043 */
[----:B------:R-:W1:Y:S01]  /*13c70*/  LDTM.x64 R4, tmem[UR12+0xc0] ;  /* 0x0000c00c000479ee */ /* 0x000e620008340000 */
[----:B------:R-:W-:Y:S01]  /*13c80*/  NOP ;  /* 0x0000000000007918 */ /* 0x000fe20000000000 */
[----:B------:R3:W-:Y:S01]  /*13c90*/  @P0 STG.E desc[UR26][R196.64], R198 ;  /* 0x000000c6c4000986 */ /* 0x0007e2000c10191a */
[----:B------:R-:W-:Y:S01]  /*13ca0*/  ISETP.GE.AND P0, PT, R202, UR19, PT ;  /* 0x00000013ca007c0c */ /* 0x000fe2000bf06270 */
[----:B------:R-:W1:Y:S03]  /*13cb0*/  LDCU.64 UR12, c[0x0][0x398] ;  /* 0x00007300ff0c77ac */ /* 0x000e660008000a00 */
[----:B------:R-:W-:Y:S01]  /*13cc0*/  ISETP.LT.AND P2, PT, R206, UR8, !P0 ;  /* 0x00000008ce007c0c */ /* 0x000fe2000c741270 */
[----:B------:R4:W-:Y:S01]  /*13cd0*/  STL [R1+0x5d0], R252 ;  /* 0x0005d0fc01007387 */ /* 0x0009e20000100800 */
[----:B------:R-:W1:Y:S01]  /*13ce0*/  LDCU UR40, c[0x0][0x398] ;  /* 0x00007300ff2877ac */ /* 0x000e620008000800 */
[----:B------:R-:W1:Y:S01]  /*13cf0*/  LDCU UR48, c[0x0][0x398] ;  /* 0x00007300ff3077ac */ /* 0x000e620008000800 */
[C---:B---3--:R-:W-:Y:S01]  /*13d00*/  LEA R196, P1, R0.reuse, UR16, 0x2 ;  /* 0x0000001000c47c11 */ /* 0x048fe2000f8210ff */
[----:B------:R-:W3:Y:S03]  /*13d10*/  LDCU UR68, c[0x0][0x398] ;  /* 0x00007300ff4477ac */ /* 0x000ee60008000800 */
[----:B------:R-:W-:Y:S01]  /*13d20*/  LEA.HI.X.SX32 R197, R0, UR17, 0x2, P1 ;  /* 0x0000001100c57c11 */ /* 0x000fe200088f16ff */
[----:B----4-:R-:W4:Y:S01]  /*13d30*/  LDL.LU R252, [R1+0xc] ;  /* 0x00000c0001fc7983 */ /* 0x010f220000300800 */
[----:B------:R-:W-:Y:S01]  /*13d40*/  LEA R0, R200, R0, 0x7 ;  /* 0x00000000c8007211 */ /* 0x000fe200078e38ff */
[----:B------:R-:W1:Y:S01]  /*13d50*/  LDCU UR51, c[0x0][0x398] ;  /* 0x00007300ff3377ac */ /* 0x000e620008000800 */
[----:B------:R-:W-:Y:S01]  /*13d60*/  IMAD.WIDE R198, R207, 0x4, R196 ;  /* 0x00000004cfc67825 */ /* 0x000fe200078e02c4 */
[----:B------:R-:W1:Y:S04]  /*13d70*/  LDCU UR71, c[0x0][0x398] ;  /* 0x00007300ff4777ac */ /* 0x000e680008000800 */
[----:B------:R3:W-:Y:S01]  /*13d80*/  @P2 STG.E desc[UR26][R198.64], R132 ;  /* 0x00000084c6002986 */ /* 0x0007e2000c10191a */
[----:B------:R-:W-:Y:S01]  /*13d90*/  ISETP.LT.AND P2, PT, R205, UR6, !P0 ;  /* 0x00000006cd007c0c */ /* 0x000fe2000c741270 */
[----:B------:R-:W1:Y:S01]  /*13da0*/  LDCU UR6, c[0x0][0x398] ;  /* 0x00007300ff0677ac */ /* 0x000e620008000800 */
[----:B------:R-:W1:Y:S01]  /*13db0*/  LDCU UR8, c[0x0][0x398] ;  /* 0x00007300ff0877ac */ /* 0x000e620008000800 */
[----:B------:R-:W1:Y:S01]  /*13dc0*/  LDCU UR66, c[0x0][0x398] ;  /* 0x00007300ff4277ac */ /* 0x000e620008000800 */
[C---:B---3--:R-:W-:Y:S01]  /*13dd0*/  LEA R198, P1, R0.reuse, UR16, 0x2 ;  /* 0x0000001000c67c11 */ /* 0x048fe2000f8210ff */
[----:B------:R-:W3:Y:S03]  /*13de0*/  LDCU UR46, c[0x0][0x398] ;  /* 0x00007300ff2e77ac */ /* 0x000ee60008000800 */
[----:B------:R-:W-:Y:S01]  /*13df0*/  LEA.HI.X.SX32 R199, R0, UR17, 0x2, P1 ;  /* 0x0000001100c77c11 */ /* 0x000fe200088f16ff */
[----:B------:R-:W-:Y:S01]  /*13e00*/  IMAD R132, R200, 0x80, R0 ;  /* 0x00000080c8847824 */ /* 0x000fe200078e0200 */
[----:B------:R-:W1:Y:S01]  /*13e10*/  LDCU UR69, c[0x0][0x398] ;  /* 0x00007300ff4577ac */ /* 0x000e620008000800 */
[----:B------:R-:W-:Y:S01]  /*13e20*/  IMAD.WIDE R200, R207, 0x4, R198 ;  /* 0x00000004cfc87825 */ /* 0x000fe200078e02c6 */
[----:B------:R-:W1:Y:S04]  /*13e30*/  LDCU UR49, c[0x0][0x398] ;  /* 0x00007300ff3177ac */ /* 0x000e680008000800 */
[----:B------:R3:W-:Y:S01]  /*13e40*/  @P2 STG.E desc[UR26][R200.64], R68 ;  /* 0x00000044c8002986 */ /* 0x0007e2000c10191a */
[----:B------:R-:W1:Y:S01]  /*13e50*/  LDCU UR36, c[0x0][0x398] ;  /* 0x00007300ff2477ac */ /* 0x000e620008000800 */
[----:B------:R-:W1:Y:S01]  /*13e60*/  LDCU UR64, c[0x0][0x398] ;  /* 0x00007300ff4077ac */ /* 0x000e620008000800 */
[----:B------:R-:W1:Y:S01]  /*13e70*/  LDCU UR38, c[0x0][0x398] ;  /* 0x00007300ff2677ac */ /* 0x000e620008000800 */
[----:B---3--:R-:W3:Y:S01]  /*13e80*/  LDL.LU R68, [R1+0x4] ;  /* 0x0000040001447983 */ /* 0x008ee20000300800 */
[----:B------:R-:W-:Y:S01]  /*13e90*/  LEA R200, P1, R132, UR16, 0x2 ;  /* 0x0000001084c87c11 */ /* 0x000fe2000f8210ff */
[----:B------:R-:W2:Y:S01]  /*13ea0*/  LDCU UR67, c[0x0][0x398] ;  /* 0x00007300ff4377ac */ /* 0x000ea20008000800 */
[----:B------:R-:W-:-:S02]  /*13eb0*/  ISETP.LT.AND P0, PT, R204, UR4, !P0 ;  /* 0x00000004cc007c0c */ /* 0x000fc4000c701270 */
[----:B------:R-:W-:Y:S01]  /*13ec0*/  LEA.HI.X.SX32 R201, R132, UR17, 0x2, P1 ;  /* 0x0000001184c97c11 */ /* 0x000fe200088f16ff */
[----:B------:R-:W-:Y:S01]  /*13ed0*/  VIADD R0, R202, 0x1 ;  /* 0x00000001ca007836 */ /* 0x000fe20000000000 */
[----:B------:R-:W2:Y:S01]  /*13ee0*/  LDCU.64 UR16, c[0x0][0x398] ;  /* 0x00007300ff1077ac */ /* 0x000ea20008000a00 */
[----:B------:R-:W-:Y:S01]  /*13ef0*/  IMAD.WIDE R208, R207, 0x4, R200 ;  /* 0x00000004cfd07825 */ /* 0x000fe200078e02c8 */
[----:B------:R-:W2:Y:S01]  /*13f00*/  LDCU UR4, c[0x0][0x398] ;  /* 0x00007300ff0477ac */ /* 0x000ea20008000800 */
[----:B------:R-:W2:Y:S06]  /*13f10*/  LDCU UR44, c[0x0][0x398] ;  /* 0x00007300ff2c77ac */ /* 0x000eac0008000800 */
[----:B-1----:R1:W-:Y:S01]  /*13f20*/  @P0 STG.E desc[UR26][R208.64], R4 ;  /* 0x00000004d0000986 */ /* 0x0023e2000c10191a */
[----:B------:R-:W-:Y:S01]  /*13f30*/  ISETP.GE.AND P0, PT, R0, UR19, PT ;  /* 0x0000001300007c0c */ /* 0x000fe2000bf06270 */
[----:B------:R-:W2:Y:S03]  /*13f40*/  LDCU UR62, c[0x0][0x398] ;  /* 0x00007300ff3e77ac */ /* 0x000ea60008000800 */
[----:B-----5:R-:W-:Y:S01]  /*13f50*/  ISETP.LT.AND P1, PT, R203, UR30, !P0 ;  /* 0x0000001ecb007c0c */ /* 0x020fe2000c721270 */
[----:B------:R-:W-:Y:S01]  /*13f60*/  VIADD R0, R207, UR32 ;  /* 0x00000020cf007c36 */ /* 0x000fe20008000000 */
[----:B------:R-:W-:Y:S01]  /*13f70*/  ISETP.LT.AND P2, PT, R205, UR24, !P0 ;  /* 0x00000018cd007c0c */ /* 0x000fe2000c741270 */
[----:B------:R-:W5:Y:S01]  /*13f80*/  LDL.LU R207, [R1+0x50] ;  /* 0x0000500001cf7983 */ /* 0x000f620000300800 */
[----:B------:R-:W2:Y:S01]  /*13f90*/  LDCU UR24, c[0x0][0x398] ;  /* 0x00007300ff1877ac */ /* 0x000ea20008000800 */
[----:B-1----:R-:W-:Y:S01]  /*13fa0*/  IMAD.WIDE R208, R0, 0x4, R2 ;  /* 0x0000000400d07825 */ /* 0x002fe200078e0202 */
[----:B------:R-:W1:Y:S03]  /*13fb0*/  LDCU UR30, c[0x0][0x398] ;  /* 0x00007300ff1e77ac */ /* 0x000e660008000800 */
[----:B------:R-:W-:Y:S01]  /*13fc0*/  VIADD R4, R202, 0x2 ;  /* 0x00000002ca047836 */ /* 0x000fe20000000000 */
[----:B------:R-:W1:Y:S01]  /*13fd0*/  LDCU UR65, c[0x0][0x398] ;  /* 0x00007300ff4177ac */ /* 0x000e620008000800 */
        /* <DEDUP_REMOVED lines=17> */
[----:B---3--:R3:W-:Y:S01]  /*140f0*/  @P1 STG.E desc[UR26][R208.64], R68 ;  /* 0x00000044d0001986 */ /* 0x0087e2000c10191a */
[----:B------:R-:W-:Y:S01]  /*14100*/  ISETP.LT.AND P1, PT, R206, UR28, !P0 ;  /* 0x0000001cce007c0c */ /* 0x000fe2000c721270 */
[----:B------:R-:W1:Y:S01]  /*14110*/  LDCU UR28, c[0x0][0x398] ;  /* 0x00007300ff1c77ac */ /* 0x000e620008000800 */
[----:B------:R-:W-:Y:S01]  /*14120*/  ISETP.LT.AND P0, PT, R204, UR22, !P0 ;  /* 0x00000016cc007c0c */ /* 0x000fe2000c701270 */
[----:B------:R-:W1:Y:S01]  /*14130*/  LDCU UR22, c[0x0][0x398] ;  /* 0x00007300ff1677ac */ /* 0x000e620008000800 */
[----:B---3--:R-:W-:-:S09]  /*14140*/  IMAD.WIDE R208, R0, 0x4, R196 ;  /* 0x0000000400d07825 */ /* 0x008fd200078e02c4 */
[----:B------:R3:W-:Y:S02]  /*14150*/  @P1 STG.E desc[UR26][R208.64], R133 ;  /* 0x00000085d0001986 */ /* 0x0007e4000c10191a */
[C---:B---3--:R-:W-:Y:S02]  /*14160*/  IMAD.WIDE R132, R0.reuse, 0x4, R198 ;  /* 0x0000000400847825 */ /* 0x048fe400078e02c6 */
[----:B------:R-:W3:Y:S04]  /*14170*/  LDL.LU R208, [R1+0x48] ;  /* 0x0000480001d07983 */ /* 0x000ee80000300800 */
[----:B------:R1:W-:Y:S04]  /*14180*/  @P2 STG.E desc[UR26][R132.64], R69 ;  /* 0x0000004584002986 */ /* 0x0003e8000c10191a */
[----:B------:R-:W3:Y:S01]  /*14190*/  LDL.LU R209, [R1+0x4c] ;  /* 0x00004c0001d17983 */ /* 0x000ee20000300800 */
[----:B-1----:R-:W-:-:S03]  /*141a0*/  IMAD.WIDE R68, R0, 0x4, R200 ;  /* 0x0000000400447825 */ /* 0x002fc600078e02c8 */
[----:B------:R-:W3:Y:S04]  /*141b0*/  LDL.LU R132, [R1+0x40] ;  /* 0x0000400001847983 */ /* 0x000ee80000300800 */
[----:B------:R1:W-:Y:S01]  /*141c0*/  @P0 STG.E desc[UR26][R68.64], R5 ;  /* 0x0000000544000986 */ /* 0x0003e2000c10191a */
[----:B------:R-:W-:Y:S01]  /*141d0*/  ISETP.GE.AND P0, PT, R4, UR19, PT ;  /* 0x0000001304007c0c */ /* 0x000fe2000bf06270 */
[----:B------:R-:W-:Y:S02]  /*141e0*/  VIADD R0, R0, UR32 ;  /* 0x0000002000007c36 */ /* 0x000fe40008000000 */
[----:B------:R-:W3:Y:S01]  /*141f0*/  LDL.LU R133, [R1+0x44] ;  /* 0x0000440001857983 */ /* 0x000ee20000300800 */
[----:B------:R-:W-:Y:S01]  /*14200*/  ISETP.LT.AND P1, PT, R203, UR20, !P0 ;  /* 0x00000014cb007c0c */ /* 0x000fe2000c721270 */
[----:B------:R-:W3:Y:S01]  /*14210*/  LDCU UR20, c[0x0][0x398] ;  /* 0x00007300ff1477ac */ /* 0x000ee20008000800 */
[----:B-1----:R-:W-:Y:S01]  /*14220*/  IMAD.WIDE R4, R0, 0x4, R2 ;  /* 0x0000000400047825 */ /* 0x002fe200078e0202 */
[----:B------:R-:W3:Y:S04]  /*14230*/  LDL.LU R69, [R1+0x14] ;  /* 0x0000140001457983 */ /* 0x000ee80000300800 */
[----:B------:R-:W3:Y:S06]  /*14240*/  LDL.LU R68, [R1+0x3c] ;  /* 0x00003c0001447983 */ /* 0x000eec0000300800 */
[----:B--2---:R1:W-:Y:S01]  /*14250*/  @P1 STG.E desc[UR26][R4.64], R251 ;  /* 0x000000fb04001986 */ /* 0x0043e2000c10191a */
[----:B------:R-:W-:Y:S01]  /*14260*/  ISETP.LT.AND P1, PT, R206, UR16, !P0 ;  /* 0x00000010ce007c0c */ /* 0x000fe2000c721270 */
[----:B------:R-:W2:Y:S01]  /*14270*/  LDCU UR16, c[0x0][0x398] ;  /* 0x00007300ff1077ac */ /* 0x000ea20008000800 */
[----:B-1----:R-:W-:Y:S01]  /*14280*/  IMAD.WIDE R4, R0, 0x4, R196 ;  /* 0x0000000400047825 */ /* 0x002fe200078e02c4 */
[----:B------:R-:W2:Y:S10]  /*14290*/  LDL.LU R251, [R1+0x5d4] ;  /* 0x0005d40001fb7983 */ /* 0x000eb40000300800 */
[----:B------:R1:W-:Y:S01]  /*142a0*/  @P1 STG.E desc[UR26][R4.64], R134 ;  /* 0x0000008604001986 */ /* 0x0003e2000c10191a */
[----:B------:R-:W-:Y:S01]  /*142b0*/  ISETP.LT.AND P1, PT, R205, UR12, !P0 ;  /* 0x0000000ccd007c0c */ /* 0x000fe2000c721270 */
[----:B------:R-:W2:Y:S01]  /*142c0*/  LDCU UR12, c[0x0][0x398] ;  /* 0x00007300ff0c77ac */ /* 0x000ea20008000800 */
[----:B------:R-:W-:Y:S01]  /*142d0*/  ISETP.LT.AND P0, PT, R204, UR14, !P0 ;  /* 0x0000000ecc007c0c */ /* 0x000fe2000c701270 */
[----:B------:R-:W2:Y:S01]  /*142e0*/  LDCU UR14, c[0x0][0x39c] ;  /* 0x00007380ff0e77ac */ /* 0x000ea20008000800 */
[C---:B-1----:R-:W-:Y:S01]  /*142f0*/  IMAD.WIDE R4, R0.reuse, 0x4, R198 ;  /* 0x0000000400047825 */ /* 0x042fe200078e02c6 */
[----:B------:R-:W2:Y:S08]  /*14300*/  LDL.LU R134, [R1+0x38] ;  /* 0x0000380001867983 */ /* 0x000eb00000300800 */
[----:B------:R1:W-:Y:S02]  /*14310*/  @P1 STG.E desc[UR26][R4.64], R70 ;  /* 0x0000004604001986 */ /* 0x0003e4000c10191a */
[----:B-1----:R-:W-:-:S02]  /*14320*/  IMAD.WIDE R4, R0, 0x4, R200 ;  /* 0x0000000400047825 */ /* 0x002fc400078e02c8 */
[----:B------:R-:W2:Y:S04]  /*14330*/  LDL.LU R70, [R1+0x1c] ;  /* 0x00001c0001467983 */ /* 0x000ea80000300800 */
[----:B------:R1:W-:Y:S04]  /*14340*/  @P0 STG.E desc[UR26][R4.64], R6 ;  /* 0x0000000604000986 */ /* 0x0003e8000c10191a */
[----:B-1----:R-:W2:Y:S01]  /*14350*/  LDL.LU R6, [R1+0x10] ;  /* 0x0000100001067983 */ /* 0x002ea20000300800 */
[----:B------:R-:W-:-:S04]  /*14360*/  IADD3 R4, PT, PT, R202, 0x3, RZ ;  /* 0x00000003ca047810 */ /* 0x000fc80007ffe0ff */
[----:B------:R-:W-:-:S04]  /*14370*/  ISETP.GE.AND P0, PT, R4, UR19, PT ;  /* 0x0000001304007c0c */ /* 0x000fc8000bf06270 */
[----:B------:R-:W-:Y:S01]  /*14380*/  ISETP.LT.AND P1, PT, R203, UR34, !P0 ;  /* 0x00000022cb007c0c */ /* 0x000fe2000c721270 */
[----:B------:R-:W-:Y:S01]  /*14390*/  VIADD R0, R0, UR32 ;  /* 0x0000002000007c36 */ /* 0x000fe20008000000 */
[----:B------:R-:W-:Y:S01]  /*143a0*/  ISETP.LT.AND P2, PT, R205, UR6, !P0 ;  /* 0x00000006cd007c0c */ /* 0x000fe2000c741270 */
[----:B------:R-:W1:Y:S02]  /*143b0*/  LDCU UR6, c[0x0][0x398] ;  /* 0x00007300ff0677ac */ /* 0x000e640008000800 */
[----:B------:R-:W-:Y:S01]  /*143c0*/  IMAD.WIDE R4, R0, 0x4, R2 ;  /* 0x0000000400047825 */ /* 0x000fe200078e0202 */
[----:B------:R-:W1:Y:S07]  /*143d0*/  LDCU UR34, c[0x0][0x398] ;  /* 0x00007300ff2277ac */ /* 0x000e6e0008000800 */
[----:B----4-:R4:W-:Y:S01]  /*143e0*/  @P1 STG.E desc[UR26][R4.64], R252 ;  /* 0x000000fc04001986 */ /* 0x0109e2000c10191a */
[----:B------:R-:W-:Y:S01]  /*143f0*/  ISETP.LT.AND P1, PT, R206, UR4, !P0 ;  /* 0x00000004ce007c0c */ /* 0x000fe2000c721270 */
[----:B------:R-:W1:Y:S01]  /*14400*/  LDCU UR4, c[0x0][0x398] ;  /* 0x00007300ff0477ac */ /* 0x000e620008000800 */
[----:B----4-:R-:W-:Y:S01]  /*14410*/  IMAD.WIDE R4, R0, 0x4, R196 ;  /* 0x0000000400047825 */ /* 0x010fe200078e02c4 */
[----:B------:R-:W4:Y:S10]  /*14420*/  LDL.LU R252, [R1+0x5d0] ;  /* 0x0005d00001fc7983 */ /* 0x000f340000300800 */
[----:B------:R5:W-:Y:S01]  /*14430*/  @P1 STG.E desc[UR26][R4.64], R135 ;  /* 0x0000008704001986 */ /* 0x000be2000c10191a */
[----:B-1----:R-:W-:Y:S01]  /*14440*/  ISETP.LT.AND P0, PT, R204, UR4, !P0 ;  /* 0x00000004cc007c0c */ /* 0x002fe2000c701270 */
[----:B------:R-:W1:Y:S01]  /*14450*/  LDCU UR4, c[0x0][0x398] ;  /* 0x00007300ff0477ac */ /* 0x000e620008000800 */
[C---:B-----5:R-:W-:Y:S01]  /*14460*/  IMAD.WIDE R4, R0.reuse, 0x4, R198 ;  /* 0x0000000400047825 */ /* 0x060fe200078e02c6 */
[----:B------:R-:W5:Y:S04]  /*14470*/  LDL.LU R135, [R1+0x34] ;  /* 0x0000340001877983 */ /* 0x000f680000300800 */
[----:B------:R1:W-:Y:S02]  /*14480*/  @P2 STG.E desc[UR26][R4.64], R71 ;  /* 0x0000004704002986 */ /* 0x0003e4000c10191a */
[----:B-1----:R-:W-:-:S05]  /*14490*/  IMAD.WIDE R4, R0, 0x4, R200 ;  /* 0x0000000400047825 */ /* 0x002fca00078e02c8 */
[----:B------:R1:W-:Y:S02]  /*144a0*/  @P0 STG.E desc[UR26][R4.64], R7 ;  /* 0x0000000704000986 */ /* 0x0003e4000c10191a */
[----:B-1----:R-:W-:-:S05]  /*144b0*/  VIADD R4, R202, 0x4 ;  /* 0x00000004ca047836 */ /* 0x002fca0000000000 */
[----:B------:R-:W-:-:S04]  /*144c0*/  ISETP.GE.AND P0, PT, R4, UR19, PT ;  /* 0x0000001304007c0c */ /* 0x000fc8000bf06270 */
[----:B------:R-:W-:Y:S01]  /*144d0*/  ISETP.LT.AND P1, PT, R203, UR4, !P0 ;  /* 0x00000004cb007c0c */ /* 0x000fe2000c721270 */
[----:B------:R-:W-:Y:S01]  /*144e0*/  VIADD R0, R0, UR32 ;  /* 0x0000002000007c36 */ /* 0x000fe20008000000 */
[----:B------:R-:W1:Y:S03]  /*144f0*/  LDCU UR4, c[0x0][0x398] ;  /* 0x00007300ff0477ac */ /* 0x000e660008000800 */
[----:B------:R-:W-:Y:S01]  /*14500*/  IMAD.WIDE R4, R0, 0x4, R2 ;  /* 0x0000000400047825 */ /* 0x000fe200078e0202 */
[----:B-1----:R-:W-:Y:S01]  /*14510*/  ISETP.LT.AND P2, PT, R205, UR4, !P0 ;  /* 0x00000004cd007c0c */ /* 0x002fe2000c741270 */
[----:B------:R-:W1:Y:S06]  /*14520*/  LDCU UR4, c[0x0][0x398] ;  /* 0x00007300ff0477ac */ /* 0x000e6c0008000800 */
[----:B--2---:R2:W-:Y:S01]  /*14530*/  @P1 STG.E desc[UR26][R4.64], R6 ;  /* 0x0000000604001986 */ /* 0x0045e2000c10191a */
[----:B------:R-:W-:Y:S01]  /*14540*/  ISETP.LT.AND P1, PT, R206, UR6, !P0 ;  /* 0x00000006ce007c0c */ /* 0x000fe2000c721270 */
[----:B------:R-:W1:Y:S01]  /*14550*/  LDCU UR6, c[0x0][0x398] ;  /* 0x00007300ff0677ac */ /* 0x000e620008000800 */
[----:B--2---:R-:W-:-:S11]  /*14560*/  IMAD.WIDE R4, R0, 0x4, R196 ;  /* 0x0000000400047825 */ /* 0x004fd600078e02c4 */
[----:B------:R2:W-:Y:S01]  /*14570*/  @P1 STG.E desc[UR26][R4.64], R136 ;  /* 0x0000008804001986 */ /* 0x0005e2000c10191a */
[----:B-1----:R-:W-:Y:S01]  /*14580*/  ISETP.LT.AND P0, PT, R204, UR6, !P0 ;  /* 0x00000006cc007c0c */ /* 0x002fe2000c701270 */
[----:B------:R-:W-:Y:S01]  /*14590*/  VIADD R6, R202, 0x5 ;  /* 0x00000005ca067836 */ /* 0x000fe20000000000 */
[----:B------:R-:W1:Y:S01]  /*145a0*/  LDCU UR6, c[0x0][0x398] ;  /* 0x00007300ff0677ac */ /* 0x000e620008000800 */
[C---:B--2---:R-:W-:Y:S01]  /*145b0*/  IMAD.WIDE R4, R0.reuse, 0x4, R198 ;  /* 0x0000000400047825 */ /* 0x044fe200078e02c6 */
[----:B------:R-:W2:Y:S04]  /*145c0*/  LDL.LU R136, [R1+0x30] ;  /* 0x0000300001887983 */ /* 0x000ea80000300800 */
[----:B------:R1:W-:Y:S02]  /*145d0*/  @P2 STG.E desc[UR26][R4.64], R72 ;  /* 0x0000004804002986 */ /* 0x0003e4000c10191a */
[----:B-1----:R-:W-:-:S02]  /*145e0*/  IMAD.WIDE R4, R0, 0x4, R200 ;  /* 0x0000000400047825 */ /* 0x002fc400078e02c8 */
[----:B------:R-:W2:Y:S04]  /*145f0*/  LDL.LU R72, [R1+0x2c] ;  /* 0x00002c0001487983 */ /* 0x000ea80000300800 */
[----:B------:R1:W-:Y:S01]  /*14600*/  @P0 STG.E desc[UR26][R4.64], R8 ;  /* 0x0000000804000986 */ /* 0x0003e2000c10191a */
[----:B------:R-:W-:-:S04]  /*14610*/  ISETP.GE.AND P0, PT, R6, UR19, PT ;  /* 0x0000001306007c0c */ /* 0x000fc8000bf06270 */
[----:B------:R-:W-:Y:S01]  /*14620*/  ISETP.LT.AND P1, PT, R203, UR4, !P0 ;  /* 0x00000004cb007c0c */ /* 0x000fe2000c721270 */
[----:B------:R-:W-:Y:S01]  /*14630*/  VIADD R0, R0, UR32 ;  /* 0x0000002000007c36 */ /* 0x000fe20008000000 */
[----:B------:R-:W4:Y:S03]  /*14640*/  LDCU UR4, c[0x0][0x398] ;  /* 0x00007300ff0477ac */ /* 0x000f260008000800 */
[----:B-1----:R-:W-:-:S08]  /*14650*/  IMAD.WIDE R4, R0, 0x4, R2 ;  /* 0x0000000400047825 */ /* 0x002fd000078e0202 */
[----:B---3--:R1:W-:Y:S04]  /*14660*/  @P1 STG.E desc[UR26][R4.64], R69 ;  /* 0x0000004504001986 */ /* 0x0083e8000c10191a */
[----:B-1----:R-:W3:Y:S01]  /*14670*/  LDL.LU R69, [R1+0x18] ;  /* 0x0000180001457983 */ /* 0x002ee20000300800 */
[----:B----4-:R-:W-:Y:S02]  /*14680*/  ISETP.LT.AND P1, PT, R206, UR4, !P0 ;  /* 0x00000004ce007c0c */ /* 0x010fe4000c721270 */
[----:B------:R-:W-:Y:S01]  /*14690*/  ISETP.LT.AND P2, PT, R205, UR52, !P0 ;  /* 0x00000034cd007c0c */ /* 0x000fe2000c741270 */
[----:B------:R-:W-:Y:S01]  /*146a0*/  IMAD.WIDE R4, R0, 0x4, R196 ;  /* 0x0000000400047825 */ /* 0x000fe200078e02c4 */
[----:B------:R-:W-:Y:S01]  /*146b0*/  ISETP.LT.AND P0, PT, R204, UR54, !P0 ;  /* 0x00000036cc007c0c */ /* 0x000fe2000c701270 */
[----:B------:R-:W1:Y:S01]  /*146c0*/  LDCU UR4, c[0x0][0x39c] ;  /* 0x00007380ff0477ac */ /* 0x000e620008000800 */
[C---:B------:R-:W-:Y:S01]  /*146d0*/  IADD3 R6, PT, PT, R202.reuse, 0x6, RZ ;  /* 0x00000006ca067810 */ /* 0x040fe20007ffe0ff */
[----:B------:R-:W-:Y:S01]  /*146e0*/  VIADD R8, R202, 0x8 ;  /* 0x00000008ca087836 */ /* 0x000fe20000000000 */
[----:B------:R-:W4:Y:S05]  /*146f0*/  LDCU UR52, c[0x0][0x398] ;  /* 0x00007300ff3477ac */ /* 0x000f2a0008000800 */
[----:B------:R1:W-:Y:S01]  /*14700*/  @P1 STG.E desc[UR26][R4.64], R137 ;  /* 0x0000008904001986 */ /* 0x0003e2000c10191a */
[----:B------:R-:W-:Y:S01]  /*14710*/  ISETP.GE.AND P5, PT, R6, UR19, PT ;  /* 0x0000001306007c0c */ /* 0x000fe2000bfa6270 */
[----:B------:R-:W2:Y:S01]  /*14720*/  LDCU UR54, c[0x0][0x398] ;  /* 0x00007300ff3677ac */ /* 0x000ea20008000800 */
[----:B-1----:R-:W-:Y:S01]  /*14730*/  IMAD.WIDE R4, R0, 0x4, R198 ;  /* 0x0000000400047825 */ /* 0x002fe200078e02c6 */
[----:B------:R-:W2:Y:S04]  /*14740*/  LDL.LU R137, [R1+0x28] ;  /* 0x0000280001897983 */ /* 0x000ea80000300800 */
[----:B------:R1:W-:Y:S01]  /*14750*/  @P2 STG.E desc[UR26][R4.64], R73 ;  /* 0x0000004904002986 */ /* 0x0003e2000c10191a */
[----:B------:R-:W-:Y:S01]  /*14760*/  ISETP.LT.AND P2, PT, R203, UR24, !P5 ;  /* 0x00000018cb007c0c */ /* 0x000fe2000ef41270 */
[----:B------:R-:W-:Y:S01]  /*14770*/  VIADD R6, R202, 0x7 ;  /* 0x00000007ca067836 */ /* 0x000fe20000000000 */
[----:B------:R-:W-:Y:S01]  /*14780*/  ISETP.LT.AND P1, PT, R205, UR18, !P5 ;  /* 0x00000012cd007c0c */ /* 0x000fe2000ef21270 */
[----:B------:R-:W2:Y:S01]  /*14790*/  LDCU UR24, c[0x0][0x398] ;  /* 0x00007300ff1877ac */ /* 0x000ea20008000800 */
[----:B-1----:R-:W-:-:S02]  /*147a0*/  IMAD.WIDE R4, R0, 0x4, R200 ;  /* 0x0000000400047825 */ /* 0x002fc400078e02c8 */
[----:B------:R-:W-:Y:S01]  /*147b0*/  ISETP.GE.AND P3, PT, R6, UR19, PT ;  /* 0x0000001306007c0c */ /* 0x000fe2000bf66270 */
[----:B------:R-:W2:Y:S01]  /*147c0*/  LDL.LU R73, [R1+0x24] ;  /* 0x0000240001497983 */ /* 0x000ea20000300800 */
[----:B------:R-:W-:Y:S01]  /*147d0*/  ISETP.GE.AND P4, PT, R8, UR19, PT ;  /* 0x0000001308007c0c */ /* 0x000fe2000bf86270 */
[----:B------:R-:W1:Y:S02]  /*147e0*/  LDCU UR18, c[0x0][0x398] ;  /* 0x00007300ff1277ac */ /* 0x000e640008000800 */
[----:B------:R4:W-:Y:S01]  /*147f0*/  @P0 STG.E desc[UR26][R4.64], R9 ;  /* 0x0000000904000986 */ /* 0x0009e2000c10191a */
[----:B------:R-:W-:Y:S01]  /*14800*/  ISETP.LT.AND P0, PT, R206, UR74, !P5 ;  /* 0x0000004ace007c0c */ /* 0x000fe2000ef01270 */
[----:B------:R-:W-:Y:S01]  /*14810*/  VIADD R0, R0, UR32 ;  /* 0x0000002000007c36 */ /* 0x000fe20008000000 */
[----:B------:R-:W1:Y:S03]  /*14820*/  LDCU UR74, c[0x0][0x39c] ;  /* 0x00007380ff4a77ac */ /* 0x000e660008000800 */
[----:B------:R-:W-:-:S04]  /*14830*/  IMAD.WIDE R6, R0, 0x4, R196 ;  /* 0x0000000400067825 */ /* 0x000fc800078e02c4 */
[----:B----4-:R-:W-:-:S05]  /*14840*/  IMAD.WIDE R4, R0, 0x4, R2 ;  /* 0x0000000400047825 */ /* 0x010fca00078e0202 */
[----:B---3--:R-:W-:Y:S04]  /*14850*/  @P2 STG.E desc[UR26][R4.64], R69 ;  /* 0x0000004504002986 */ /* 0x008fe8000c10191a */
[----:B------:R3:W-:Y:S04]  /*14860*/  @P0 STG.E desc[UR26][R6.64], R138 ;  /* 0x0000008a06000986 */ /* 0x0007e8000c10191a */
[----:B---3--:R-:W3:Y:S01]  /*14870*/  LDL.LU R138, [R1+0x20] ;  /* 0x00002000018a7983 */ /* 0x008ee20000300800 */
[----:B------:R-:W-:Y:S01]  /*14880*/  ISETP.LT.AND P5, PT, R204, UR34, !P5 ;  /* 0x00000022cc007c0c */ /* 0x000fe2000efa1270 */
[----:B------:R-:W-:Y:S01]  /*14890*/  IMAD.WIDE R4, R0, 0x4, R198 ;  /* 0x0000000400047825 */ /* 0x000fe200078e02c6 */
[----:B------:R-:W-:Y:S01]  /*148a0*/  ISETP.LT.AND P2, PT, R203, UR50, !P3 ;  /* 0x00000032cb007c0c */ /* 0x000fe2000df41270 */
[----:B------:R-:W4:Y:S01]  /*148b0*/  LDCU UR34, c[0x0][0x398] ;  /* 0x00007300ff2277ac */ /* 0x000f220008000800 */
[----:B------:R-:W-:Y:S01]  /*148c0*/  ISETP.LT.AND P0, PT, R206, UR42, !P3 ;  /* 0x0000002ace007c0c */ /* 0x000fe2000df01270 */
[----:B------:R-:W-:-:S02]  /*148d0*/  VIADD R8, R202, 0x9 ;  /* 0x00000009ca087836 */ /* 0x000fc40000000000 */
[----:B------:R-:W-:Y:S01]  /*148e0*/  VIADD R69, R0, UR32 ;  /* 0x0000002000457c36 */ /* 0x000fe20008000000 */
[----:B------:R1:W-:Y:S01]  /*148f0*/  @P1 STG.E desc[UR26][R4.64], R74 ;  /* 0x0000004a04001986 */ /* 0x0003e2000c10191a */
[----:B------:R-:W2:Y:S01]  /*14900*/  LDCU UR50, c[0x0][0x398] ;  /* 0x00007300ff3277ac */ /* 0x000ea20008000800 */
[----:B------:R-:W-:Y:S01]  /*14910*/  ISETP.GE.AND P6, PT, R8, UR19, PT ;  /* 0x0000001308007c0c */ /* 0x000fe2000bfc6270 */
[----:B------:R-:W-:Y:S01]  /*14920*/  IMAD.WIDE R8, R69, 0x4, R2 ;  /* 0x0000000445087825 */ /* 0x000fe200078e0202 */
[----:B------:R-:W-:Y:S01]  /*14930*/  ISETP.LT.AND P1, PT, R205, UR72, !P3 ;  /* 0x00000048cd007c0c */ /* 0x000fe2000df21270 */
[----:B------:R-:W2:Y:S02]  /*14940*/  LDCU UR42, c[0x0][0x398] ;  /* 0x00007300ff2a77ac */ /* 0x000ea40008000800 */
[----:B------:R-:W-:-:S04]  /*14950*/  IMAD.WIDE R6, R69, 0x4, R196 ;  /* 0x0000000445067825 */ /* 0x000fc800078e02c4 */
[----:B-1----:R-:W-:Y:S01]  /*14960*/  IMAD.WIDE R4, R0, 0x4, R200 ;  /* 0x0000000400047825 */ /* 0x002fe200078e02c8 */
[----:B------:R-:W-:Y:S01]  /*14970*/  ISETP.LT.AND P3, PT, R204, UR33, !P3 ;  /* 0x00000021cc007c0c */ /* 0x000fe2000df61270 */
[----:B------:R-:W1:Y:S03]  /*14980*/  LDCU UR72, c[0x0][0x39c] ;  /* 0x00007380ff4877ac */ /* 0x000e660008000800 */
[----:B------:R2:W-:Y:S01]  /*14990*/  @P5 STG.E desc[UR26][R4.64], R10 ;  /* 0x0000000a04005986 */ /* 0x0005e2000c10191a */
[----:B------:R-:W-:Y:S01]  /*149a0*/  IADD3 R0, PT, PT, R202, 0xa, RZ ;  /* 0x0000000aca007810 */ /* 0x000fe20007ffe0ff */
[----:B------:R-:W1:Y:S02]  /*149b0*/  LDCU UR33, c[0x0][0x398] ;  /* 0x00007300ff2177ac */ /* 0x000e640008000800 */
[----:B------:R4:W-:Y:S01]  /*149c0*/  @P2 STG.E desc[UR26][R8.64], R70 ;  /* 0x0000004608002986 */ /* 0x0009e2000c10191a */
[----:B------:R-:W-:Y:S01]  /*149d0*/  ISETP.LT.AND P2, PT, R203, UR75, !P4 ;  /* 0x0000004bcb007c0c */ /* 0x000fe2000e741270 */
[----:B------:R-:W1:Y:S02]  /*149e0*/  LDCU UR75, c[0x0][0x398] ;  /* 0x00007300ff4b77ac */ /* 0x000e640008000800 */
[----:B------:R1:W-:Y:S01]  /*149f0*/  @P0 STG.E desc[UR26][R6.64], R139 ;  /* 0x0000008b06000986 */ /* 0x0003e2000c10191a */
[----:B------:R-:W-:Y:S01]  /*14a00*/  ISETP.LT.AND P0, PT, R206, UR22, !P4 ;  /* 0x00000016ce007c0c */ /* 0x000fe2000e701270 */
[----:B------:R-:W3:Y:S01]  /*14a10*/  LDCU UR22, c[0x0][0x398] ;  /* 0x00007300ff1677ac */ /* 0x000ee20008000800 */
[----:B--2---:R-:W-:-:S04]  /*14a20*/  IMAD.WIDE R4, R69, 0x4, R198 ;  /* 0x0000000445047825 */ /* 0x004fc800078e02c6 */
[----:B----4-:R-:W-:-:S04]  /*14a30*/  IMAD.WIDE R70, R69, 0x4, R200 ;  /* 0x0000000445467825 */ /* 0x010fc800078e02c8 */
[----:B------:R-:W-:Y:S01]  /*14a40*/  VIADD R69, R69, UR32 ;  /* 0x0000002045457c36 */ /* 0x000fe20008000000 */
[----:B------:R2:W-:Y:S01]  /*14a50*/  @P1 STG.E desc[UR26][R4.64], R75 ;  /* 0x0000004b04001986 */ /* 0x0005e2000c10191a */
[----:B------:R-:W-:Y:S01]  /*14a60*/  ISETP.LT.AND P1, PT, R205, UR53, !P4 ;  /* 0x00000035cd007c0c */ /* 0x000fe2000e721270 */
[----:B------:R-:W4:Y:S01]  /*14a70*/  LDCU UR53, c[0x0][0x398] ;  /* 0x00007300ff3577ac */ /* 0x000f220008000800 */
[----:B-1----:R-:W-:Y:S01]  /*14a80*/  IMAD.WIDE R6, R69, 0x4, R2 ;  /* 0x0000000445067825 */ /* 0x002fe200078e0202 */
[----:B------:R1:W-:Y:S01]  /*14a90*/  @P3 STG.E desc[UR26][R70.64], R11 ;  /* 0x0000000b46003986 */ /* 0x0003e2000c10191a */
[----:B------:R-:W-:Y:S01]  /*14aa0*/  ISETP.LT.AND P4, PT, R204, UR70, !P4 ;  /* 0x00000046cc007c0c */ /* 0x000fe2000e781270 */
[----:B------:R-:W3:Y:S01]  /*14ab0*/  LDCU UR70, c[0x0][0x39c] ;  /* 0x00007380ff4677ac */ /* 0x000ee20008000800 */
[----:B------:R-:W-:Y:S01]  /*14ac0*/  ISETP.LT.AND P3, PT, R203, UR37, !P6 ;  /* 0x00000025cb007c0c */ /* 0x000fe2000f761270 */
[C---:B------:R-:W-:Y:S01]  /*14ad0*/  IMAD.WIDE R8, R69.reuse, 0x4, R198 ;  /* 0x0000000445087825 */ /* 0x040fe200078e02c6 */
[----:B------:R-:W-:Y:S01]  /*14ae0*/  ISETP.GE.AND P5, PT, R0, UR19, PT ;  /* 0x0000001300007c0c */ /* 0x000fe2000bfa6270 */
[----:B------:R-:W3:Y:S02]  /*14af0*/  LDCU UR37, c[0x0][0x398] ;  /* 0x00007300ff2577ac */ /* 0x000ee40008000800 */
[----:B--2---:R-:W-:-:S04]  /*14b00*/  IMAD.WIDE R4, R69, 0x4, R196 ;  /* 0x0000000445047825 */ /* 0x004fc800078e02c4 */
[----:B-1----:R-:W-:-:S04]  /*14b10*/  IMAD.WIDE R10, R69, 0x4, R200 ;  /* 0x00000004450a7825 */ /* 0x002fc800078e02c8 */
[----:B------:R-:W-:Y:S02]  /*14b20*/  VIADD R69, R69, UR32 ;  /* 0x0000002045457c36 */ /* 0x000fe40008000000 */
[----:B------:R-:W-:Y:S01]  /*14b30*/  VIADD R0, R202, 0xb ;  /* 0x0000000bca007836 */ /* 0x000fe20000000000 */
[----:B---3--:R1:W-:Y:S01]  /*14b40*/  @P2 STG.E desc[UR26][R6.64], R138 ;  /* 0x0000008a06002986 */ /* 0x0083e2000c10191a */
[----:B------:R-:W-:Y:S01]  /*14b50*/  ISETP.LT.AND P2, PT, R205, UR40, !P6 ;  /* 0x00000028cd007c0c */ /* 0x000fe2000f741270 */
[----:B------:R-:W2:Y:S02]  /*14b60*/  LDCU UR40, c[0x0][0x398] ;  /* 0x00007300ff2877ac */ /* 0x000ea40008000800 */
[----:B------:R3:W-:Y:S01]  /*14b70*/  @P0 STG.E desc[UR26][R4.64], R140 ;  /* 0x0000008c04000986 */ /* 0x0007e2000c10191a */
[----:B------:R-:W-:Y:S01]  /*14b80*/  ISETP.LT.AND P0, PT, R206, UR73, !P6 ;  /* 0x00000049ce007c0c */ /* 0x000fe2000f701270 */
[----:B------:R-:W2:Y:S02]  /*14b90*/  LDCU UR73, c[0x0][0x398] ;  /* 0x00007300ff4977ac */ /* 0x000ea40008000800 */
[----:B------:R4:W-:Y:S01]  /*14ba0*/  @P1 STG.E desc[UR26][R8.64], R76 ;  /* 0x0000004c08001986 */ /* 0x0009e2000c10191a */
[----:B-1----:R-:W-:-:S04]  /*14bb0*/  IMAD.WIDE R6, R69, 0x4, R196 ;  /* 0x0000000445067825 */ /* 0x002fc800078e02c4 */
[C---:B---3--:R-:W-:Y:S01]  /*14bc0*/  IMAD.WIDE R4, R69.reuse, 0x4, R2 ;  /* 0x0000000445047825 */ /* 0x048fe200078e0202 */
[----:B------:R1:W-:Y:S03]  /*14bd0*/  @P4 STG.E desc[UR26][R10.64], R12 ;  /* 0x0000000c0a004986 */ /* 0x0003e6000c10191a */
[----:B----4-:R-:W-:Y:S01]  /*14be0*/  IMAD.WIDE R8, R69, 0x4, R198 ;  /* 0x0000000445087825 */ /* 0x010fe200078e02c6 */
[----:B------:R3:W-:Y:S01]  /*14bf0*/  @P3 STG.E desc[UR26][R4.64], R73 ;  /* 0x0000004904003986 */ /* 0x0007e2000c10191a */
[----:B------:R-:W-:Y:S01]  /*14c00*/  ISETP.LT.AND P6, PT, R204, UR48, !P6 ;  /* 0x00000030cc007c0c */ /* 0x000fe2000f7c1270 */
[----:B------:R-:W4:Y:S01]  /*14c10*/  LDCU UR48, c[0x0][0x398] ;  /* 0x00007300ff3077ac */ /* 0x000f220008000800 */
[----:B------:R-:W-:Y:S01]  /*14c20*/  ISETP.LT.AND P3, PT, R203, UR68, !P5 ;  /* 0x00000044cb007c0c */ /* 0x000fe2000ef61270 */
[----:B------:R2:W-:Y:S01]  /*14c30*/  @P0 STG.E desc[UR26][R6.64], R141 ;  /* 0x0000008d06000986 */ /* 0x0005e2000c10191a */
[----:B------:R-:W-:Y:S01]  /*14c40*/  ISETP.LT.AND P4, PT, R205, UR71, !P5 ;  /* 0x00000047cd007c0c */ /* 0x000fe2000ef81270 */
[----:B------:R-:W4:Y:S02]  /*14c50*/  LDCU UR68, c[0x0][0x39c] ;  /* 0x00007380ff4477ac */ /* 0x000f240008000800 */
[----:B------:R2:W-:Y:S01]  /*14c60*/  @P2 STG.E desc[UR26][R8.64], R77 ;  /* 0x0000004d08002986 */ /* 0x0005e2000c10191a */
[----:B------:R-:W-:Y:S01]  /*14c70*/  ISETP.LT.AND P2, PT, R206, UR51, !P5 ;  /* 0x00000033ce007c0c */ /* 0x000fe2000ef41270 */
[C---:B-1----:R-:W-:Y:S01]  /*14c80*/  IMAD.WIDE R10, R69.reuse, 0x4, R200 ;  /* 0x00000004450a7825 */ /* 0x042fe200078e02c8 */
[----:B------:R-:W-:Y:S01]  /*14c90*/  ISETP.GE.AND P1, PT, R0, UR19, PT ;  /* 0x0000001300007c0c */ /* 0x000fe2000bf26270 */
[----:B------:R-:W1:Y:S02]  /*14ca0*/  LDCU UR51, c[0x0][0x398] ;  /* 0x00007300ff3377ac */ /* 0x000e640008000800 */
[----:B------:R-:W-:Y:S01]  /*14cb0*/  VIADD R69, R69, UR32 ;  /* 0x0000002045457c36 */ /* 0x000fe20008000000 */
[----:B------:R-:W1:Y:S03]  /*14cc0*/  LDCU UR71, c[0x0][0x398] ;  /* 0x00007300ff4777ac */ /* 0x000e660008000800 */
[C---:B---3--:R-:W-:Y:S01]  /*14cd0*/  IMAD.WIDE R4, R69.reuse, 0x4, R2 ;  /* 0x0000000445047825 */ /* 0x048fe200078e0202 */
[----:B------:R3:W-:Y:S03]  /*14ce0*/  @P6 STG.E desc[UR26][R10.64], R13 ;  /* 0x0000000d0a006986 */ /* 0x0007e6000c10191a */
[----:B--2---:R-:W-:Y:S01]  /*14cf0*/  IMAD.WIDE R6, R69, 0x4, R196 ;  /* 0x0000000445067825 */ /* 0x004fe200078e02c4 */
[----:B------:R-:W-:-:S03]  /*14d00*/  ISETP.LT.AND P5, PT, R204, UR30, !P5 ;  /* 0x0000001ecc007c0c */ /* 0x000fc6000efa1270 */
[----:B------:R-:W-:Y:S01]  /*14d10*/  IMAD.WIDE R8, R69, 0x4, R198 ;  /* 0x0000000445087825 */ /* 0x000fe200078e02c6 */
[----:B------:R2:W-:Y:S01]  /*14d20*/  @P3 STG.E desc[UR26][R4.64], R137 ;  /* 0x0000008904003986 */ /* 0x0005e2000c10191a */
[----:B------:R-:W-:Y:S01]  /*14d30*/  ISETP.LT.AND P3, PT, R203, UR8, !P1 ;  /* 0x00000008cb007c0c */ /* 0x000fe2000cf61270 */
[----:B------:R-:W1:Y:S02]  /*14d40*/  LDCU UR30, c[0x0][0x398] ;  /* 0x00007300ff1e77ac */ /* 0x000e640008000800 */
[----:B------:R1:W-:Y:S01]  /*14d50*/  @P2 STG.E desc[UR26][R6.64], R142 ;  /* 0x0000008e06002986 */ /* 0x0003e2000c10191a */
[----:B------:R-:W-:Y:S01]  /*14d60*/  VIADD R0, R202, 0xc ;  /* 0x0000000cca007836 */ /* 0x000fe20000000000 */
[----:B------:R-:W4:Y:S02]  /*14d70*/  LDCU UR8, c[0x0][0x398] ;  /* 0x00007300ff0877ac */ /* 0x000f240008000800 */
[----:B------:R1:W-:Y:S01]  /*14d80*/  @P4 STG.E desc[UR26][R8.64], R78 ;  /* 0x0000004e08004986 */ /* 0x0003e2000c10191a */
[----:B------:R-:W-:Y:S01]  /*14d90*/  ISETP.LT.AND P4, PT, R206, UR66, !P1 ;  /* 0x00000042ce007c0c */ /* 0x000fe2000cf81270 */
[----:B---3--:R-:W-:Y:S01]  /*14da0*/  IMAD.WIDE R10, R69, 0x4, R200 ;  /* 0x00000004450a7825 */ /* 0x008fe200078e02c8 */
[----:B------:R-:W-:Y:S01]  /*14db0*/  ISETP.LT.AND P2, PT, R205, UR46, !P1 ;  /* 0x0000002ecd007c0c */ /* 0x000fe2000cf41270 */
[----:B------:R-:W3:Y:S02]  /*14dc0*/  LDCU UR66, c[0x0][0x39c] ;  /* 0x00007380ff4277ac */ /* 0x000ee40008000800 */
[----:B------:R-:W-:Y:S01]  /*14dd0*/  VIADD R69, R69, UR32 ;  /* 0x0000002045457c36 */ /* 0x000fe20008000000 */
[----:B------:R-:W-:Y:S01]  /*14de0*/  ISETP.GE.AND P0, PT, R0, UR19, PT ;  /* 0x0000001300007c0c */ /* 0x000fe2000bf06270 */
[----:B------:R3:W-:Y:S01]  /*14df0*/  @P5 STG.E desc[UR26][R10.64], R14 ;  /* 0x0000000e0a005986 */ /* 0x0007e2000c10191a */
[----:B------:R-:W-:Y:S01]  /*14e00*/  ISETP.LT.AND P1, PT, R204, UR69, !P1 ;  /* 0x00000045cc007c0c */ /* 0x000fe2000cf21270 */
[----:B--2---:R-:W-:Y:S01]  /*14e10*/  IMAD.WIDE R4, R69, 0x4, R2 ;  /* 0x0000000445047825 */ /* 0x004fe200078e0202 */
[----:B------:R-:W-:Y:S01]  /*14e20*/  ISETP.LT.AND P5, PT, R203, UR49, !P0 ;  /* 0x00000031cb007c0c */ /* 0x000fe2000c7a1270 */
[----:B------:R-:W2:Y:S02]  /*14e30*/  LDCU UR46, c[0x0][0x398] ;  /* 0x00007300ff2e77ac */ /* 0x000ea40008000800 */
[C---:B-1----:R-:W-:Y:S01]  /*14e40*/  IMAD.WIDE R6, R69.reuse, 0x4, R196 ;  /* 0x0000000445067825 */ /* 0x042fe200078e02c4 */
[----:B------:R-:W-:Y:S01]  /*14e50*/  IADD3 R0, PT, PT, R202, 0xd, RZ ;  /* 0x0000000dca007810 */ /* 0x000fe20007ffe0ff */
[----:B------:R1:W-:Y:S01]  /*14e60*/  @P3 STG.E desc[UR26][R4.64], R72 ;  /* 0x0000004804003986 */ /* 0x0003e2000c10191a */
[----:B------:R-:W2:Y:S01]  /*14e70*/  LDCU UR69, c[0x0][0x398] ;  /* 0x00007300ff4577ac */ /* 0x000ea20008000800 */
[----:B------:R-:W-:-:S02]  /*14e80*/  IMAD.WIDE R8, R69, 0x4, R198 ;  /* 0x0000000445087825 */ /* 0x000fc400078e02c6 */
[----:B------:R4:W-:Y:S01]  /*14e90*/  @P4 STG.E desc[UR26][R6.64], R143 ;  /* 0x0000008f06004986 */ /* 0x0009e2000c10191a */
[----:B------:R-:W-:Y:S01]  /*14ea0*/  ISETP.LT.AND P4, PT, R206, UR36, !P0 ;  /* 0x00000024ce007c0c */ /* 0x000fe2000c781270 */
[C---:B------:R-:W-:Y:S02]  /*14eb0*/  VIADD R13, R69.reuse, UR32 ;  /* 0x00000020450d7c36 */ /* 0x040fe40008000000 */
[----:B---3--:R-:W-:Y:S01]  /*14ec0*/  IMAD.WIDE R10, R69, 0x4, R200 ;  /* 0x00000004450a7825 */ /* 0x008fe200078e02c8 */
[----:B------:R-:W-:Y:S01]  /*14ed0*/  ISETP.GE.AND P6, PT, R0, UR19, PT ;  /* 0x0000001300007c0c */ /* 0x000fe2000bfc6270 */
[----:B------:R3:W-:Y:S01]  /*14ee0*/  @P2 STG.E desc[UR26][R8.64], R79 ;  /* 0x0000004f08002986 */ /* 0x0007e2000c10191a */
[----:B------:R-:W-:Y:S01]  /*14ef0*/  ISETP.LT.AND P2, PT, R205, UR64, !P0 ;  /* 0x00000040cd007c0c */ /* 0x000fe2000c741270 */
[----:B-1----:R-:W-:Y:S01]  /*14f00*/  IMAD.WIDE R4, R13, 0x4, R2 ;  /* 0x000000040d047825 */ /* 0x002fe200078e0202 */
[----:B------:R-:W-:Y:S01]  /*14f10*/  ISETP.LT.AND P0, PT, R204, UR38, !P0 ;  /* 0x00000026cc007c0c */ /* 0x000fe2000c701270 */
[----:B------:R1:W-:Y:S01]  /*14f20*/  @P1 STG.E desc[UR26][R10.64], R15 ;  /* 0x0000000f0a001986 */ /* 0x0003e2000c10191a */
[----:B------:R-:W-:Y:S01]  /*14f30*/  ISETP.LT.AND P1, PT, R203, UR67, !P6 ;  /* 0x00000043cb007c0c */ /* 0x000fe2000f721270 */
[C---:B----4-:R-:W-:Y:S01]  /*14f40*/  IMAD.WIDE R6, R13.reuse, 0x4, R196 ;  /* 0x000000040d067825 */ /* 0x050fe200078e02c4 */
[----:B------:R-:W4:Y:S01]  /*14f50*/  LDCU UR49, c[0x0][0x398] ;  /* 0x00007300ff3177ac */ /* 0x000f220008000800 */
[----:B------:R2:W-:Y:S01]  /*14f60*/  @P5 STG.E desc[UR26][R4.64], R136 ;  /* 0x0000008804005986 */ /* 0x0005e2000c10191a */
[----:B------:R-:W-:Y:S01]  /*14f70*/  ISETP.LT.AND P5, PT, R206, UR44, !P6 ;  /* 0x0000002cce007c0c */ /* 0x000fe2000f7a1270 */
[----:B------:R-:W-:Y:S01]  /*14f80*/  VIADD R0, R202, 0xe ;  /* 0x0000000eca007836 */ /* 0x000fe20000000000 */
[----:B------:R-:W4:Y:S01]  /*14f90*/  LDCU UR36, c[0x0][0x398] ;  /* 0x00007300ff2477ac */ /* 0x000f220008000800 */
[C---:B---3--:R-:W-:Y:S01]  /*14fa0*/  IMAD.WIDE R8, R13.reuse, 0x4, R198 ;  /* 0x000000040d087825 */ /* 0x048fe200078e02c6 */
[----:B------:R3:W-:Y:S01]  /*14fb0*/  @P4 STG.E desc[UR26][R6.64], R144 ;  /* 0x0000009006004986 */ /* 0x0007e2000c10191a */
[----:B------:R-:W4:Y:S02]  /*14fc0*/  LDCU UR64, c[0x0][0x39c] ;  /* 0x00007380ff4077ac */ /* 0x000f240008000800 */
[----:B-1----:R-:W-:Y:S01]  /*14fd0*/  VIADD R15, R13, UR32 ;  /* 0x000000200d0f7c36 */ /* 0x002fe20008000000 */
[----:B------:R-:W-:Y:S01]  /*14fe0*/  ISETP.LT.AND P4, PT, R205, UR12, !P6 ;  /* 0x0000000ccd007c0c */ /* 0x000fe2000f781270 */
[----:B------:R-:W1:Y:S01]  /*14ff0*/  LDCU UR38, c[0x0][0x398] ;  /* 0x00007300ff2677ac */ /* 0x000e620008000800 */
[----:B--2---:R-:W-:Y:S01]  /*15000*/  IMAD.WIDE R4, R13, 0x4, R200 ;  /* 0x000000040d047825 */ /* 0x004fe200078e02c8 */
[----:B------:R-:W-:Y:S01]  /*15010*/  ISETP.GE.AND P3, PT, R0, UR19, PT ;  /* 0x0000001300007c0c */ /* 0x000fe2000bf66270 */
[----:B------:R-:W2:Y:S02]  /*15020*/  LDCU UR67, c[0x0][0x398] ;  /* 0x00007300ff4377ac */ /* 0x000ea40008000800 */
[----:B------:R-:W-:Y:S01]  /*15030*/  IMAD.WIDE R10, R15, 0x4, R2 ;  /* 0x000000040f0a7825 */ /* 0x000fe200078e0202 */
[----:B------:R-:W-:Y:S01]  /*15040*/  ISETP.LT.AND P6, PT, R204, UR62, !P6 ;  /* 0x0000003ecc007c0c */ /* 0x000fe2000f7c1270 */
[----:B------:R1:W-:Y:S01]  /*15050*/  @P2 STG.E desc[UR26][R8.64], R80 ;  /* 0x0000005008002986 */ /* 0x0003e2000c10191a */
[----:B------:R-:W-:Y:S01]  /*15060*/  ISETP.LT.AND P2, PT, R203, UR6, !P3 ;  /* 0x00000006cb007c0c */ /* 0x000fe2000df41270 */
[C---:B---3--:R-:W-:Y:S01]  /*15070*/  IMAD.WIDE R6, R15.reuse, 0x4, R196 ;  /* 0x000000040f067825 */ /* 0x048fe200078e02c4 */
[----:B------:R-:W-:Y:S01]  /*15080*/  IADD3 R13, PT, PT, R15, UR32, RZ ;  /* 0x000000200f0d7c10 */ /* 0x000fe2000fffe0ff */
[----:B------:R3:W-:Y:S01]  /*15090*/  @P0 STG.E desc[UR26][R4.64], R16 ;  /* 0x0000001004000986 */ /* 0x0007e2000c10191a */
[----:B------:R-:W2:Y:S01]  /*150a0*/  LDCU UR62, c[0x0][0x39c] ;  /* 0x00007380ff3e77ac */ /* 0x000ea20008000800 */
[----:B------:R-:W-:-:S02]  /*150b0*/  VIADD R0, R202, 0xf ;  /* 0x0000000fca007836 */ /* 0x000fc40000000000 */
[----:B-----5:R-:W-:Y:S01]  /*150c0*/  @P1 STG.E desc[UR26][R10.64], R135 ;  /* 0x000000870a001986 */ /* 0x020fe2000c10191a */
[----:B------:R-:W-:Y:S01]  /*150d0*/  ISETP.LT.AND P1, PT, R206, UR65, !P3 ;  /* 0x00000041ce007c0c */ /* 0x000fe2000df21270 */
[----:B------:R-:W5:Y:S01]  /*150e0*/  LDCU UR44, c[0x0][0x398] ;  /* 0x00007300ff2c77ac */ /* 0x000f620008000800 */
[----:B-1----:R-:W-:Y:S01]  /*150f0*/  IMAD.WIDE R8, R15, 0x4, R198 ;  /* 0x000000040f087825 */ /* 0x002fe200078e02c6 */
[----:B------:R1:W-:Y:S01]  /*15100*/  @P5 STG.E desc[UR26][R6.64], R145 ;  /* 0x0000009106005986 */ /* 0x0003e2000c10191a */
[----:B------:R-:W-:Y:S01]  /*15110*/  ISETP.LT.AND P5, PT, R205, UR35, !P3 ;  /* 0x00000023cd007c0c */ /* 0x000fe2000dfa1270 */
[----:B------:R-:W2:Y:S01]  /*15120*/  LDCU UR12, c[0x0][0x398] ;  /* 0x00007300ff0c77ac */ /* 0x000ea20008000800 */
[----:B---3--:R-:W-:Y:S01]  /*15130*/  IMAD.WIDE R4, R15, 0x4, R200 ;  /* 0x000000040f047825 */ /* 0x008fe200078e02c8 */
[----:B------:R-:W-:Y:S02]  /*15140*/  ISETP.GE.AND P0, PT, R0, UR19, PT ;  /* 0x0000001300007c0c */ /* 0x000fe4000bf06270 */
[----:B------:R-:W-:Y:S01]  /*15150*/  ISETP.LT.AND P3, PT, R204, UR47, !P3 ;  /* 0x0000002fcc007c0c */ /* 0x000fe2000df61270 */
[----:B------:R3:W-:Y:S01]  /*15160*/  @P4 STG.E desc[UR26][R8.64], R81 ;  /* 0x0000005108004986 */ /* 0x0007e2000c10191a */
[----:B------:R-:W-:Y:S01]  /*15170*/  ISETP.LT.AND P4, PT, R203, UR60, !P0 ;  /* 0x0000003ccb007c0c */ /* 0x000fe2000c781270 */
[----:B------:R-:W-:Y:S01]  /*15180*/  VIADD R0, R202, 0x10 ;  /* 0x00000010ca007836 */ /* 0x000fe20000000000 */
[----:B------:R-:W2:Y:S01]  /*15190*/  LDCU UR6, c[0x0][0x398] ;  /* 0x00007300ff0677ac */ /* 0x000ea20008000800 */
[C---:B-1----:R-:W-:Y:S01]  /*151a0*/  IMAD.WIDE R6, R13.reuse, 0x4, R2 ;  /* 0x000000040d067825 */ /* 0x042fe200078e0202 */
[----:B------:R1:W-:Y:S01]  /*151b0*/  @P6 STG.E desc[UR26][R4.64], R17 ;  /* 0x0000001104006986 */ /* 0x0003e2000c10191a */
[----:B------:R-:W-:Y:S01]  /*151c0*/  ISETP.LT.AND P6, PT, R206, UR16, !P0 ;  /* 0x00000010ce007c0c */ /* 0x000fe2000c7c1270 */
[----:B------:R-:W2:Y:S01]  /*151d0*/  LDCU UR65, c[0x0][0x398] ;  /* 0x00007300ff4177ac */ /* 0x000ea20008000800 */
[----:B---3--:R-:W-:Y:S01]  /*151e0*/  IMAD.WIDE R8, R13, 0x4, R196 ;  /* 0x000000040d087825 */ /* 0x008fe200078e02c4 */
[----:B------:R3:W-:Y:S01]  /*151f0*/  @P2 STG.E desc[UR26][R6.64], R134 ;  /* 0x0000008606002986 */ /* 0x0007e2000c10191a */
[----:B------:R-:W-:Y:S01]  /*15200*/  ISETP.LT.AND P2, PT, R205, UR63, !P0 ;  /* 0x0000003fcd007c0c */ /* 0x000fe2000c741270 */
[----:B------:R-:W2:Y:S01]  /*15210*/  LDCU UR35, c[0x0][0x398] ;  /* 0x00007300ff2377ac */ /* 0x000ea20008000800 */
[C---:B------:R-:W-:Y:S01]  /*15220*/  IMAD.WIDE R10, R13.reuse, 0x4, R198 ;  /* 0x000000040d0a7825 */ /* 0x040fe200078e02c6 */
[----:B------:R4:W-:Y:S01]  /*15230*/  @P1 STG.E desc[UR26][R8.64], R146 ;  /* 0x0000009208001986 */ /* 0x0009e2000c10191a */
[----:B------:R-:W-:Y:S01]  /*15240*/  ISETP.GE.AND P1, PT, R0, UR19, PT ;  /* 0x0000001300007c0c */ /* 0x000fe2000bf26270 */
[----:B------:R-:W2:Y:S01]  /*15250*/  LDCU UR47, c[0x0][0x398] ;  /* 0x00007300ff2f77ac */ /* 0x000ea20008000800 */
[----:B------:R-:W-:-:S02]  /*15260*/  VIADD R15, R13, UR32 ;  /* 0x000000200d0f7c36 */ /* 0x000fc40008000000 */
[----:B-1----:R-:W-:Y:S01]  /*15270*/  IMAD.WIDE R4, R13, 0x4, R200 ;  /* 0x000000040d047825 */ /* 0x002fe200078e02c8 */
[----:B------:R-:W-:Y:S01]  /*15280*/  ISETP.LT.AND P0, PT, R204, UR28, !P0 ;  /* 0x0000001ccc007c0c */ /* 0x000fe2000c701270 */
[----:B------:R1:W-:Y:S01]  /*15290*/  @P5 STG.E desc[UR26][R10.64], R82 ;  /* 0x000000520a005986 */ /* 0x0003e2000c10191a */
[----:B------:R-:W-:Y:S01]  /*152a0*/  ISETP.LT.AND P5, PT, R203, UR77, !P1 ;  /* 0x0000004dcb007c0c */ /* 0x000fe2000cfa1270 */
[C---:B---3--:R-:W-:Y:S01]  /*152b0*/  IMAD.WIDE R6, R15.reuse, 0x4, R2 ;  /* 0x000000040f067825 */ /* 0x048fe200078e0202 */
[----:B------:R-:W3:Y:S01]  /*152c0*/  LDCU UR60, c[0x0][0x39c] ;  /* 0x00007380ff3c77ac */ /* 0x000ee20008000800 */
[----:B------:R2:W-:Y:S01]  /*152d0*/  @P3 STG.E desc[UR26][R4.64], R18 ;  /* 0x0000001204003986 */ /* 0x0005e2000c10191a */
[----:B------:R-:W-:Y:S01]  /*152e0*/  ISETP.LT.AND P3, PT, R206, UR58, !P1 ;  /* 0x0000003ace007c0c */ /* 0x000fe2000cf61270 */
[C---:B----4-:R-:W-:Y:S01]  /*152f0*/  IMAD.WIDE R8, R15.reuse, 0x4, R196 ;  /* 0x000000040f087825 */ /* 0x050fe200078e02c4 */
[----:B------:R-:W4:Y:S03]  /*15300*/  LDCU UR16, c[0x0][0x398] ;  /* 0x00007300ff1077ac */ /* 0x000f260008000800 */
[----:B------:R-:W-:Y:S01]  /*15310*/  VIADD R0, R202, 0x11 ;  /* 0x00000011ca007836 */ /* 0x000fe20000000000 */
[----:B------:R3:W-:Y:S01]  /*15320*/  @P4 STG.E desc[UR26][R6.64], R68 ;  /* 0x0000004406004986 */ /* 0x0007e2000c10191a */
[----:B-1----:R-:W-:Y:S01]  /*15330*/  IMAD.WIDE R10, R15, 0x4, R198 ;  /* 0x000000040f0a7825 */ /* 0x002fe200078e02c6 */
[----:B------:R-:W-:Y:S01]  /*15340*/  ISETP.LT.AND P4, PT, R205, UR45, !P1 ;  /* 0x0000002dcd007c0c */ /* 0x000fe2000cf81270 */
[----:B------:R-:W1:Y:S01]  /*15350*/  LDCU UR63, c[0x0][0x398] ;  /* 0x00007300ff3f77ac */ /* 0x000e620008000800 */
[----:B------:R4:W-:Y:S01]  /*15360*/  @P6 STG.E desc[UR26][R8.64], R147 ;  /* 0x0000009308006986 */ /* 0x0009e2000c10191a */
[C---:B------:R-:W-:Y:S01]  /*15370*/  VIADD R13, R15.reuse, UR32 ;  /* 0x000000200f0d7c36 */ /* 0x040fe20008000000 */
[----:B------:R-:W-:Y:S01]  /*15380*/  ISETP.LT.AND P1, PT, R204, UR61, !P1 ;  /* 0x0000003dcc007c0c */ /* 0x000fe2000cf21270 */
[----:B--2---:R-:W-:Y:S01]  /*15390*/  IMAD.WIDE R4, R15, 0x4, R200 ;  /* 0x000000040f047825 */ /* 0x004fe200078e02c8 */
[----:B------:R-:W-:Y:S01]  /*153a0*/  ISETP.GE.AND P6, PT, R0, UR14, PT ;  /* 0x0000000e00007c0c */ /* 0x000fe2000bfc6270 */
[----:B------:R2:W-:Y:S01]  /*153b0*/  @P2 STG.E desc[UR26][R10.64], R83 ;  /* 0x000000530a002986 */ /* 0x0005e2000c10191a */
[----:B------:R-:W1:Y:S01]  /*153c0*/  LDCU UR77, c[0x0][0x39c] ;  /* 0x00007380ff4d77ac */ /* 0x000e620008000800 */
[----:B---3--:R-:W-:Y:S01]  /*153d0*/  IMAD.WIDE R6, R13, 0x4, R2 ;  /* 0x000000040d067825 */ /* 0x008fe200078e0202 */
[----:B------:R-:W-:Y:S01]  /*153e0*/  ISETP.LT.AND P2, PT, R203, UR20, !P6 ;  /* 0x00000014cb007c0c */ /* 0x000fe2000f741270 */
[----:B------:R3:W-:Y:S01]  /*153f0*/  @P0 STG.E desc[UR26][R4.64], R19 ;  /* 0x0000001304000986 */ /* 0x0007e2000c10191a */
[----:B------:R-:W1:Y:S01]  /*15400*/  LDCU UR28, c[0x0][0x398] ;  /* 0x00007300ff1c77ac */ /* 0x000e620008000800 */
[C---:B----4-:R-:W-:Y:S01]  /*15410*/  IMAD.WIDE R8, R13.reuse, 0x4, R196 ;  /* 0x000000040d087825 */ /* 0x050fe200078e02c4 */
[----:B------:R-:W-:Y:S01]  /*15420*/  ISETP.LT.AND P0, PT, R206, UR56, !P6 ;  /* 0x00000038ce007c0c */ /* 0x000fe2000f701270 */
[----:B------:R-:W4:Y:S02]  /*15430*/  LDCU UR19, c[0x0][0x398] ;  /* 0x00007300ff1377ac */ /* 0x000f240008000800 */
[----:B------:R-:W-:Y:S01]  /*15440*/  VIADD R0, R202, 0x12 ;  /* 0x00000012ca007836 */ /* 0x000fe20000000000 */
[----:B------:R1:W-:Y:S01]  /*15450*/  @P5 STG.E desc[UR26][R6.64], R132 ;  /* 0x0000008406005986 */ /* 0x0003e2000c10191a */
[C---:B--2---:R-:W-:Y:S01]  /*15460*/  IMAD.WIDE R10, R13.reuse, 0x4, R198 ;  /* 0x000000040d0a7825 */ /* 0x044fe200078e02c6 */
[C---:B------:R-:W-:Y:S01]  /*15470*/  IADD3 R15, PT, PT, R13.reuse, UR32, RZ ;  /* 0x000000200d0f7c10 */ /* 0x040fe2000fffe0ff */
[----:B------:R-:W2:Y:S01]  /*15480*/  LDCU UR58, c[0x0][0x398] ;  /* 0x00007300ff3a77ac */ /* 0x000ea20008000800 */
[----:B------:R4:W-:Y:S01]  /*15490*/  @P3 STG.E desc[UR26][R8.64], R148 ;  /* 0x0000009408003986 */ /* 0x0009e2000c10191a */
[----:B---3--:R-:W-:Y:S01]  /*154a0*/  IMAD.WIDE R4, R13, 0x4, R200 ;  /* 0x000000040d047825 */ /* 0x008fe200078e02c8 */
[----:B------:R-:W-:Y:S01]  /*154b0*/  ISETP.LT.AND P5, PT, R205, UR41, !P6 ;  /* 0x00000029cd007c0c */ /* 0x000fe2000f7a1270 */
[----:B------:R-:W3:Y:S01]  /*154c0*/  LDCU UR45, c[0x0][0x398] ;  /* 0x00007300ff2d77ac */ /* 0x000ee20008000800 */
[----:B------:R-:W-:-:S02]  /*154d0*/  ISETP.GE.AND P3, PT, R0, UR76, PT ;  /* 0x0000004c00007c0c */ /* 0x000fc4000bf66270 */
[----:B------:R-:W-:Y:S01]  /*154e0*/  ISETP.LT.AND P6, PT, R204, UR59, !P6 ;  /* 0x0000003bcc007c0c */ /* 0x000fe2000f7c1270 */
[----:B------:R2:W-:Y:S01]  /*154f0*/  @P4 STG.E desc[UR26][R10.64], R84 ;  /* 0x000000540a004986 */ /* 0x0005e2000c10191a */
[----:B-1----:R-:W-:Y:S01]  /*15500*/  IMAD.WIDE R6, R15, 0x4, R2 ;  /* 0x000000040f067825 */ /* 0x002fe200078e0202 */
[----:B------:R-:W-:Y:S01]  /*15510*/  ISETP.LT.AND P4, PT, R203, UR10, !P3 ;  /* 0x0000000acb007c0c */ /* 0x000fe2000df81270 */
[----:B------:R-:W1:Y:S01]  /*15520*/  LDCU UR61, c[0x0][0x398] ;  /* 0x00007300ff3d77ac */ /* 0x000e620008000800 */
[----:B------:R3:W-:Y:S01]  /*15530*/  @P1 STG.E desc[UR26][R4.64], R20 ;  /* 0x0000001404001986 */ /* 0x0007e2000c10191a */
[C---:B----4-:R-:W-:Y:S01]  /*15540*/  IMAD.WIDE R8, R15.reuse, 0x4, R196 ;  /* 0x000000040f087825 */ /* 0x050fe200078e02c4 */
[----:B------:R-:W-:Y:S01]  /*15550*/  ISETP.LT.AND P1, PT, R206, UR43, !P3 ;  /* 0x0000002bce007c0c */ /* 0x000fe2000df21270 */
[----:B------:R-:W4:Y:S02]  /*15560*/  LDCU UR14, c[0x0][0x398] ;  /* 0x00007300ff0e77ac */ /* 0x000f240008000800 */
[----:B------:R-:W-:Y:S01]  /*15570*/  VIADD R0, R202, 0x13 ;  /* 0x00000013ca007836 */ /* 0x000fe20000000000 */
[----:B------:R1:W-:Y:S01]  /*15580*/  @P2 STG.E desc[UR26][R6.64], R133 ;  /* 0x0000008506002986 */ /* 0x0003e2000c10191a */
[----:B------:R-:W-:Y:S01]  /*15590*/  VIADD R13, R15, UR32 ;  /* 0x000000200f0d7c36 */ /* 0x000fe20008000000 */
[----:B------:R-:W-:Y:S01]  /*155a0*/  ISETP.LT.AND P2, PT, R205, UR57, !P3 ;  /* 0x00000039cd007c0c */ /* 0x000fe2000df41270 */
[C---:B--2---:R-:W-:Y:S01]  /*155b0*/  IMAD.WIDE R10, R15.reuse, 0x4, R198 ;  /* 0x000000040f0a7825 */ /* 0x044fe200078e02c6 */
[----:B------:R2:W-:Y:S01]  /*155c0*/  @P0 STG.E desc[UR26][R8.64], R149 ;  /* 0x0000009508000986 */ /* 0x0005e2000c10191a */
[----:B------:R-:W-:Y:S01]  /*155d0*/  ISETP.LT.AND P3, PT, R204, UR39, !P3 ;  /* 0x00000027cc007c0c */ /* 0x000fe2000df61270 */
[----:B------:R-:W4:Y:S01]  /*155e0*/  LDCU UR20, c[0x0][0x39c] ;  /* 0x00007380ff1477ac */ /* 0x000f220008000800 */
[----:B---3--:R-:W-:Y:S01]  /*155f0*/  IMAD.WIDE R4, R15, 0x4, R200 ;  /* 0x000000040f047825 */ /* 0x008fe200078e02c8 */
[----:B------:R-:W-:Y:S01]  /*15600*/  ISETP.GE.AND P0, PT, R0, UR4, PT ;  /* 0x0000000400007c0c */ /* 0x000fe2000bf06270 */
[----:B------:R3:W-:Y:S01]  /*15610*/  @P5 STG.E desc[UR26][R10.64], R85 ;  /* 0x000000550a005986 */ /* 0x0007e2000c10191a */
[----:B------:R-:W4:Y:S01]  /*15620*/  LDCU UR56, c[0x0][0x398] ;  /* 0x00007300ff3877ac */ /* 0x000f220008000800 */
[----:B-1----:R-:W-:Y:S01]  /*15630*/  IMAD.WIDE R6, R13, 0x4, R2 ;  /* 0x000000040d067825 */ /* 0x002fe200078e0202 */
[----:B------:R-:W-:Y:S01]  /*15640*/  ISETP.LT.AND P5, PT, R203, UR52, !P0 ;  /* 0x00000034cb007c0c */ /* 0x000fe2000c7a1270 */
[----:B------:R1:W-:Y:S01]  /*15650*/  @P6 STG.E desc[UR26][R4.64], R21 ;  /* 0x0000001504006986 */ /* 0x0003e2000c10191a */
[----:B------:R-:W4:Y:S01]  /*15660*/  LDCU UR41, c[0x0][0x398] ;  /* 0x00007300ff2977ac */ /* 0x000f220008000800 */
[C---:B--2---:R-:W-:Y:S01]  /*15670*/  IMAD.WIDE R8, R13.reuse, 0x4, R196 ;  /* 0x000000040d087825 */ /* 0x044fe200078e02c4 */
[----:B------:R-:W-:Y:S01]  /*15680*/  ISETP.LT.AND P6, PT, R206, UR54, !P0 ;  /* 0x00000036ce007c0c */ /* 0x000fe2000c7c1270 */
[----:B------:R-:W2:Y:S02]  /*15690*/  LDCU UR59, c[0x0][0x398] ;  /* 0x00007300ff3b77ac */ /* 0x000ea40008000800 */
[----:B------:R-:W-:Y:S01]  /*156a0*/  VIADD R0, R202, 0x14 ;  /* 0x00000014ca007836 */ /* 0x000fe20000000000 */
[----:B------:R4:W-:Y:S01]  /*156b0*/  @P4 STG.E desc[UR26][R6.64], R208 ;  /* 0x000000d006004986 */ /* 0x0009e2000c10191a */
[----:B---3--:R-:W-:Y:S01]  /*156c0*/  IMAD.WIDE R10, R13, 0x4, R198 ;  /* 0x000000040d0a7825 */ /* 0x008fe200078e02c6 */
[----:B------:R-:W-:Y:S01]  /*156d0*/  ISETP.LT.AND P4, PT, R205, UR55, !P0 ;  /* 0x00000037cd007c0c */ /* 0x000fe2000c781270 */
[----:B------:R-:W3:Y:S01]  /*156e0*/  LDCU UR52, c[0x0][0x39c] ;  /* 0x00007380ff3477ac */ /* 0x000ee20008000800 */
[----:B------:R2:W-:Y:S01]  /*156f0*/  @P1 STG.E desc[UR26][R8.64], R150 ;  /* 0x0000009608001986 */ /* 0x0005e2000c10191a */
[C---:B------:R-:W-:Y:S01]  /*15700*/  VIADD R15, R13.reuse, UR32 ;  /* 0x000000200d0f7c36 */ /* 0x040fe20008000000 */
[----:B------:R-:W-:Y:S01]  /*15710*/  ISETP.GE.AND P1, PT, R0, UR74, PT ;  /* 0x0000004a00007c0c */ /* 0x000fe2000bf26270 */
[----:B-1----:R-:W-:Y:S01]  /*15720*/  IMAD.WIDE R4, R13, 0x4, R200 ;  /* 0x000000040d047825 */ /* 0x002fe200078e02c8 */
[----:B------:R-:W-:Y:S01]  /*15730*/  ISETP.LT.AND P0, PT, R204, UR24, !P0 ;  /* 0x00000018cc007c0c */ /* 0x000fe2000c701270 */
[----:B------:R1:W-:Y:S01]  /*15740*/  @P2 STG.E desc[UR26][R10.64], R86 ;  /* 0x000000560a002986 */ /* 0x0003e2000c10191a */
[----:B------:R-:W-:Y:S01]  /*15750*/  ISETP.LT.AND P2, PT, R203, UR18, !P1 ;  /* 0x00000012cb007c0c */ /* 0x000fe2000cf41270 */
[----:B------:R-:W3:Y:S01]  /*15760*/  LDCU UR10, c[0x0][0x39c] ;  /* 0x00007380ff0a77ac */ /* 0x000ee20008000800 */
[C---:B----4-:R-:W-:Y:S01]  /*15770*/  IMAD.WIDE R6, R15.reuse, 0x4, R2 ;  /* 0x000000040f067825 */ /* 0x050fe200078e0202 */
[----:B------:R4:W-:Y:S01]  /*15780*/  @P3 STG.E desc[UR26][R4.64], R22 ;  /* 0x0000001604003986 */ /* 0x0009e2000c10191a */
[----:B------:R-:W-:Y:S01]  /*15790*/  ISETP.LT.AND P3, PT, R206, UR34, !P1 ;  /* 0x00000022ce007c0c */ /* 0x000fe2000cf61270 */
[----:B------:R-:W3:Y:S01]  /*157a0*/  LDCU UR76, c[0x0][0x398] ;  /* 0x00007300ff4c77ac */ /* 0x000ee20008000800 */
[C---:B--2---:R-:W-:Y:S01]  /*157b0*/  IMAD.WIDE R8, R15.reuse, 0x4, R196 ;  /* 0x000000040f087825 */ /* 0x044fe200078e02c4 */
[C---:B------:R-:W-:Y:S01]  /*157c0*/  IADD3 R13, PT, PT, R15.reuse, UR32, RZ ;  /* 0x000000200f0d7c10 */ /* 0x040fe2000fffe0ff */
[----:B------:R-:W2:Y:S02]  /*157d0*/  LDCU UR43, c[0x0][0x398] ;  /* 0x00007300ff2b77ac */ /* 0x000ea40008000800 */
[----:B------:R-:W-:Y:S01]  /*157e0*/  VIADD R0, R202, 0x15 ;  /* 0x00000015ca007836 */ /* 0x000fe20000000000 */
[----:B------:R3:W-:Y:S01]  /*157f0*/  @P5 STG.E desc[UR26][R6.64], R209 ;  /* 0x000000d106005986 */ /* 0x0007e2000c10191a */
[----:B-1----:R-:W-:Y:S01]  /*15800*/  IMAD.WIDE R10, R15, 0x4, R198 ;  /* 0x000000040f0a7825 */ /* 0x002fe200078e02c6 */
[----:B------:R-:W-:Y:S01]  /*15810*/  ISETP.LT.AND P5, PT, R205, UR50, !P1 ;  /* 0x00000032cd007c0c */ /* 0x000fe2000cfa1270 */
[----:B------:R-:W1:Y:S01]  /*15820*/  LDCU UR57, c[0x0][0x398] ;  /* 0x00007300ff3977ac */ /* 0x000e620008000800 */
[----:B------:R2:W-:Y:S01]  /*15830*/  @P6 STG.E desc[UR26][R8.64], R151 ;  /* 0x0000009708006986 */ /* 0x0005e2000c10191a */
[----:B----4-:R-:W-:Y:S01]  /*15840*/  IMAD.WIDE R4, R15, 0x4, R200 ;  /* 0x000000040f047825 */ /* 0x010fe200078e02c8 */
[----:B------:R-:W-:Y:S01]  /*15850*/  ISETP.LT.AND P1, PT, R204, UR42, !P1 ;  /* 0x0000002acc007c0c */ /* 0x000fe2000cf21270 */
[----:B------:R-:W4:Y:S01]  /*15860*/  LDCU UR39, c[0x0][0x398] ;  /* 0x00007300ff2777ac */ /* 0x000f220008000800 */
[----:B------:R-:W-:Y:S01]  /*15870*/  ISETP.GE.AND P6, PT, R0, UR72, PT ;  /* 0x0000004800007c0c */ /* 0x000fe2000bfc6270 */
[----:B------:R1:W-:Y:S01]  /*15880*/  @P4 STG.E desc[UR26][R10.64], R87 ;  /* 0x000000570a004986 */ /* 0x0003e2000c10191a */
[----:B------:R-:W-:Y:S01]  /*15890*/  VIADD R0, R202, 0x16 ;  /* 0x00000016ca007836 */ /* 0x000fe20000000000 */
[----:B------:R-:W4:Y:S01]  /*158a0*/  LDCU UR4, c[0x0][0x398] ;  /* 0x00007300ff0477ac */ /* 0x000f220008000800 */
[----:B---3--:R-:W-:Y:S01]  /*158b0*/  IMAD.WIDE R6, R13, 0x4, R2 ;  /* 0x000000040d067825 */ /* 0x008fe200078e0202 */
[----:B------:R-:W-:Y:S01]  /*158c0*/  ISETP.LT.AND P4, PT, R203, UR33, !P6 ;  /* 0x00000021cb007c0c */ /* 0x000fe2000f781270 */
[----:B------:R3:W-:Y:S01]  /*158d0*/  @P0 STG.E desc[UR26][R4.64], R23 ;  /* 0x0000001704000986 */ /* 0x0007e2000c10191a */
[----:B------:R-:W4:Y:S01]  /*158e0*/  LDCU UR54, c[0x0][0x398] ;  /* 0x00007300ff3677ac */ /* 0x000f220008000800 */
[----:B--2---:R-:W-:Y:S01]  /*158f0*/  IMAD.WIDE R8, R13, 0x4, R196 ;  /* 0x000000040d087825 */ /* 0x004fe200078e02c4 */
[----:B------:R-:W-:Y:S01]  /*15900*/  ISETP.LT.AND P0, PT, R206, UR75, !P6 ;  /* 0x0000004bce007c0c */ /* 0x000fe2000f701270 */
[----:B------:R2:W-:Y:S01]  /*15910*/  @P2 STG.E desc[UR26][R6.64], R207 ;  /* 0x000000cf06002986 */ /* 0x0005e2000c10191a */
[----:B------:R-:W-:Y:S01]  /*15920*/  ISETP.LT.AND P2, PT, R205, UR22, !P6 ;  /* 0x00000016cd007c0c */ /* 0x000fe2000f741270 */
[C---:B------:R-:W-:Y:S01]  /*15930*/  VIADD R15, R13.reuse, UR32 ;  /* 0x000000200d0f7c36 */ /* 0x040fe20008000000 */
[----:B------:R-:W4:Y:S01]  /*15940*/  LDCU UR55, c[0x0][0x398] ;  /* 0x00007300ff3777ac */ /* 0x000f220008000800 */
[C---:B-1----:R-:W-:Y:S01]  /*15950*/  IMAD.WIDE R10, R13.reuse, 0x4, R198 ;  /* 0x000000040d0a7825 */ /* 0x042fe200078e02c6 */
[----:B------:R1:W-:Y:S01]  /*15960*/  @P3 STG.E desc[UR26][R8.64], R152 ;  /* 0x0000009808003986 */ /* 0x0003e2000c10191a */
[----:B------:R-:W-:Y:S01]  /*15970*/  ISETP.GE.AND P3, PT, R0, UR70, PT ;  /* 0x0000004600007c0c */ /* 0x000fe2000bf66270 */
[----:B------:R-:W4:Y:S01]  /*15980*/  LDCU UR24, c[0x0][0x398] ;  /* 0x00007300ff1877ac */ /* 0x000f220008000800 */
[----:B---3--:R-:W-:Y:S01]  /*15990*/  IMAD.WIDE R4, R13, 0x4, R200 ;  /* 0x000000040d047825 */ /* 0x008fe200078e02c8 */
[----:B------:R-:W-:Y:S01]  /*159a0*/  ISETP.LT.AND P6, PT, R204, UR53, !P6 ;  /* 0x00000035cc007c0c */ /* 0x000fe2000f7c1270 */
[----:B------:R3:W-:Y:S01]  /*159b0*/  @P5 STG.E desc[UR26][R10.64], R88 ;  /* 0x000000580a005986 */ /* 0x0007e2000c10191a */
[----:B------:R-:W-:Y:S01]  /*159c0*/  ISETP.LT.AND P5, PT, R203, UR37, !P3 ;  /* 0x00000025cb007c0c */ /* 0x000fe2000dfa1270 */
[C---:B--2---:R-:W-:Y:S01]  /*159d0*/  IMAD.WIDE R6, R15.reuse, 0x4, R2 ;  /* 0x000000040f067825 */ /* 0x044fe200078e0202 */
[----:B------:R-:W2:Y:S01]  /*159e0*/  LDCU UR18, c[0x0][0x39c] ;  /* 0x00007380ff1277ac */ /* 0x000ea20008000800 */
[----:B------:R4:W-:Y:S01]  /*159f0*/  @P1 STG.E desc[UR26][R4.64], R24 ;  /* 0x0000001804001986 */ /* 0x0009e2000c10191a */
[----:B------:R-:W-:Y:S01]  /*15a00*/  ISETP.LT.AND P1, PT, R206, UR73, !P3 ;  /* 0x00000049ce007c0c */ /* 0x000fe2000df21270 */
[----:B------:R-:W-:Y:S01]  /*15a10*/  VIADD R0, R202, 0x17 ;  /* 0x00000017ca007836 */ /* 0x000fe20000000000 */
[----:B------:R-:W2:Y:S01]  /*15a20*/  LDCU UR74, c[0x0][0x398] ;  /* 0x00007300ff4a77ac */ /* 0x000ea20008000800 */
[----:B-1----:R-:W-:Y:S01]  /*15a30*/  IMAD.WIDE R8, R15, 0x4, R196 ;  /* 0x000000040f087825 */ /* 0x002fe200078e02c4 */
[----:B------:R1:W-:Y:S01]  /*15a40*/  @P4 STG.E desc[UR26][R6.64], R252 ;  /* 0x000000fc06004986 */ /* 0x0003e2000c10191a */
[----:B------:R-:W-:Y:S01]  /*15a50*/  ISETP.LT.AND P4, PT, R205, UR40, !P3 ;  /* 0x00000028cd007c0c */ /* 0x000fe2000df81270 */
[----:B------:R-:W2:Y:S01]  /*15a60*/  LDCU UR34, c[0x0][0x398] ;  /* 0x00007300ff2277ac */ /* 0x000ea20008000800 */
[C---:B---3--:R-:W-:Y:S01]  /*15a70*/  IMAD.WIDE R10, R15.reuse, 0x4, R198 ;  /* 0x000000040f0a7825 */ /* 0x048fe200078e02c6 */
[----:B------:R3:W-:Y:S01]  /*15a80*/  @P0 STG.E desc[UR26][R8.64], R153 ;  /* 0x0000009908000986 */ /* 0x0007e2000c10191a */
[----:B------:R-:W-:Y:S01]  /*15a90*/  ISETP.LT.AND P3, PT, R204, UR48, !P3 ;  /* 0x00000030cc007c0c */ /* 0x000fe2000df61270 */
[----:B------:R-:W2:Y:S01]  /*15aa0*/  LDCU UR50, c[0x0][0x398] ;  /* 0x00007300ff3277ac */ /* 0x000ea20008000800 */
[C---:B------:R-:W-:Y:S01]  /*15ab0*/  VIADD R13, R15.reuse, UR32 ;  /* 0x000000200f0d7c36 */ /* 0x040fe20008000000 */
[----:B------:R-:W-:Y:S01]  /*15ac0*/  ISETP.GE.AND P0, PT, R0, UR68, PT ;  /* 0x0000004400007c0c */ /* 0x000fe2000bf06270 */
[----:B----4-:R-:W-:Y:S01]  /*15ad0*/  IMAD.WIDE R4, R15, 0x4, R200 ;  /* 0x000000040f047825 */ /* 0x010fe200078e02c8 */
[----:B------:R4:W-:Y:S01]  /*15ae0*/  @P2 STG.E desc[UR26][R10.64], R89 ;  /* 0x000000590a002986 */ /* 0x0009e2000c10191a */
[----:B------:R-:W2:Y:S02]  /*15af0*/  LDCU UR42, c[0x0][0x398] ;  /* 0x00007300ff2a77ac */ /* 0x000ea40008000800 */
[----:B-1----:R-:W-:Y:S01]  /*15b00*/  IMAD.WIDE R6, R13, 0x4, R2 ;  /* 0x000000040d067825 */ /* 0x002fe200078e0202 */
[----:B------:R-:W-:Y:S01]  /*15b10*/  ISETP.LT.AND P2, PT, R203, UR51, !P0 ;  /* 0x00000033cb007c0c */ /* 0x000fe2000c741270 */
[----:B------:R1:W-:Y:S01]  /*15b20*/  @P6 STG.E desc[UR26][R4.64], R25 ;  /* 0x0000001904006986 */ /* 0x0003e2000c10191a */
[----:B------:R-:W2:Y:S01]  /*15b30*/  LDCU UR72, c[0x0][0x398] ;  /* 0x00007300ff4877ac */ /* 0x000ea20008000800 */
[C---:B---3--:R-:W-:Y:S01]  /*15b40*/  IMAD.WIDE R8, R13.reuse, 0x4, R196 ;  /* 0x000000040d087825 */ /* 0x048fe200078e02c4 */
[----:B------:R-:W-:Y:S01]  /*15b50*/  ISETP.LT.AND P6, PT, R206, UR71, !P0 ;  /* 0x00000047ce007c0c */ /* 0x000fe2000c7c1270 */
[----:B------:R-:W3:Y:S02]  /*15b60*/  LDCU UR33, c[0x0][0x39c] ;  /* 0x00007380ff2177ac */ /* 0x000ee40008000800 */
[----:B------:R-:W-:Y:S01]  /*15b70*/  VIADD R0, R202, 0x18 ;  /* 0x00000018ca007836 */ /* 0x000fe20000000000 */
[----:B------:R2:W-:Y:S01]  /*15b80*/  @P5 STG.E desc[UR26][R6.64], R251 ;  /* 0x000000fb06005986 */ /* 0x0005e2000c10191a */
[C---:B----4-:R-:W-:Y:S01]  /*15b90*/  IMAD.WIDE R10, R13.reuse, 0x4, R198 ;  /* 0x000000040d0a7825 */ /* 0x050fe200078e02c6 */
[C---:B------:R-:W-:Y:S01]  /*15ba0*/  IADD3 R15, PT, PT, R13.reuse, UR32, RZ ;  /* 0x000000200d0f7c10 */ /* 0x040fe2000fffe0ff */
[----:B------:R-:W4:Y:S01]  /*15bb0*/  LDCU UR75, c[0x0][0x398] ;  /* 0x00007300ff4b77ac */ /* 0x000f220008000800 */
[----:B------:R3:W-:Y:S01]  /*15bc0*/  @P1 STG.E desc[UR26][R8.64], R154 ;  /* 0x0000009a08001986 */ /* 0x0007e2000c10191a */
[----:B-1----:R-:W-:Y:S01]  /*15bd0*/  IMAD.WIDE R4, R13, 0x4, R200 ;  /* 0x000000040d047825 */ /* 0x002fe200078e02c8 */
[----:B------:R-:W-:Y:S01]  /*15be0*/  ISETP.LT.AND P5, PT, R205, UR30, !P0 ;  /* 0x0000001ecd007c0c */ /* 0x000fe2000c7a1270 */
[----:B------:R-:W1:Y:S01]  /*15bf0*/  LDCU UR22, c[0x0][0x398] ;  /* 0x00007300ff1677ac */ /* 0x000e620008000800 */
[----:B------:R-:W-:Y:S01]  /*15c00*/  ISETP.GE.AND P1, PT, R0, UR66, PT ;  /* 0x0000004200007c0c */ /* 0x000fe2000bf26270 */
[----:B------:R4:W-:Y:S01]  /*15c10*/  @P4 STG.E desc[UR26][R10.64], R90 ;  /* 0x0000005a0a004986 */ /* 0x0009e2000c10191a */
[----:B------:R-:W-:Y:S01]  /*15c20*/  ISETP.LT.AND P0, PT, R204, UR8, !P0 ;  /* 0x00000008cc007c0c */ /* 0x000fe2000c701270 */
[----:B------:R-:W1:Y:S01]  /*15c30*/  LDCU UR53, c[0x0][0x398] ;  /* 0x00007300ff3577ac */ /* 0x000e620008000800 */
[----:B--2---:R-:W-:Y:S01]  /*15c40*/  IMAD.WIDE R6, R15, 0x4, R2 ;  /* 0x000000040f067825 */ /* 0x004fe200078e0202 */
[----:B------:R-:W-:Y:S01]  /*15c50*/  ISETP.LT.AND P4, PT, R203, UR46, !P1 ;  /* 0x0000002ecb007c0c */ /* 0x000fe2000cf81270 */
[----:B------:R2:W-:Y:S01]  /*15c60*/  @P3 STG.E desc[UR26][R4.64], R26 ;  /* 0x0000001a04003986 */ /* 0x0005e2000c10191a */
[----:B------:R-:W-:Y:S01]  /*15c70*/  ISETP.LT.AND P3, PT, R206, UR69, !P1 ;  /* 0x00000045ce007c0c */ /* 0x000fe2000cf61270 */
[C---:B---3--:R-:W-:Y:S01]  /*15c80*/  IMAD.WIDE R8, R15.reuse, 0x4, R196 ;  /* 0x000000040f087825 */ /* 0x048fe200078e02c4 */
[----:B------:R-:W3:Y:S03]  /*15c90*/  LDCU UR70, c[0x0][0x398] ;  /* 0x00007300ff4677ac */ /* 0x000ee60008000800 */
[----:B------:R-:W-:Y:S01]  /*15ca0*/  VIADD R0, R202, 0x19 ;  /* 0x00000019ca007836 */ /* 0x000fe20000000000 */
[----:B------:R1:W-:Y:S01]  /*15cb0*/  @P2 STG.E desc[UR26][R6.64], R250 ;  /* 0x000000fa06002986 */ /* 0x0003e2000c10191a */
[----:B----4-:R-:W-:Y:S01]  /*15cc0*/  IMAD.WIDE R10, R15, 0x4, R198 ;  /* 0x000000040f0a7825 */ /* 0x010fe200078e02c6 */
[----:B------:R-:W-:Y:S01]  /*15cd0*/  ISETP.LT.AND P2, PT, R205, UR49, !P1 ;  /* 0x00000031cd007c0c */ /* 0x000fe2000cf41270 */
[----:B------:R-:W4:Y:S01]  /*15ce0*/  LDCU UR37, c[0x0][0x39c] ;  /* 0x00007380ff2577ac */ /* 0x000f220008000800 */
[----:B------:R3:W-:Y:S01]  /*15cf0*/  @P6 STG.E desc[UR26][R8.64], R155 ;  /* 0x0000009b08006986 */ /* 0x0007e2000c10191a */
[C---:B------:R-:W-:Y:S01]  /*15d00*/  VIADD R13, R15.reuse, UR32 ;  /* 0x000000200f0d7c36 */ /* 0x040fe20008000000 */
[----:B------:R-:W-:Y:S01]  /*15d10*/  ISETP.LT.AND P1, PT, R204, UR36, !P1 ;  /* 0x00000024cc007c0c */ /* 0x000fe2000cf21270 */
[----:B--2---:R-:W-:Y:S01]  /*15d20*/  IMAD.WIDE R4, R15, 0x4, R200 ;  /* 0x000000040f047825 */ /* 0x004fe200078e02c8 */
[----:B------:R-:W-:Y:S01]  /*15d30*/  ISETP.GE.AND P6, PT, R0, UR64, PT ;  /* 0x0000004000007c0c */ /* 0x000fe2000bfc6270 */
[----:B------:R2:W-:Y:S01]  /*15d40*/  @P5 STG.E desc[UR26][R10.64], R91 ;  /* 0x0000005b0a005986 */ /* 0x0005e2000c10191a */
[----:B------:R-:W4:Y:S01]  /*15d50*/  LDCU UR73, c[0x0][0x398] ;  /* 0x00007300ff4977ac */ /* 0x000f220008000800 */
[----:B-1----:R-:W-:Y:S01]  /*15d60*/  IMAD.WIDE R6, R13, 0x4, R2 ;  /* 0x000000040d067825 */ /* 0x002fe200078e0202 */
[----:B------:R-:W-:Y:S01]  /*15d70*/  ISETP.LT.AND P5, PT, R203, UR38, !P6 ;  /* 0x00000026cb007c0c */ /* 0x000fe2000f7a1270 */
[----:B------:R-:W1:Y:S02]  /*15d80*/  LDCU UR40, c[0x0][0x398] ;  /* 0x00007300ff2877ac */ /* 0x000e640008000800 */
[C---:B---3--:R-:W-:Y:S01]  /*15d90*/  IMAD.WIDE R8, R13.reuse, 0x4, R196 ;  /* 0x000000040d087825 */ /* 0x048fe200078e02c4 */
[----:B------:R3:W-:Y:S01]  /*15da0*/  @P0 STG.E desc[UR26][R4.64], R27 ;  /* 0x0000001b04000986 */ /* 0x0007e2000c10191a */
[----:B------:R-:W1:Y:S02]  /*15db0*/  LDCU UR48, c[0x0][0x398] ;  /* 0x00007300ff3077ac */ /* 0x000e640008000800 */
[----:B------:R-:W-:Y:S01]  /*15dc0*/  VIADD R0, R202, 0x1a ;  /* 0x0000001aca007836 */ /* 0x000fe20000000000 */
[----:B------:R-:W-:Y:S01]  /*15dd0*/  ISETP.LT.AND P0, PT, R206, UR67, !P6 ;  /* 0x00000043ce007c0c */ /* 0x000fe2000f701270 */
[----:B------:R4:W-:Y:S01]  /*15de0*/  @P4 STG.E desc[UR26][R6.64], R249 ;  /* 0x000000f906004986 */ /* 0x0009e2000c10191a */
[C---:B--2---:R-:W-:Y:S01]  /*15df0*/  IMAD.WIDE R10, R13.reuse, 0x4, R198 ;  /* 0x000000040d0a7825 */ /* 0x044fe200078e02c6 */
[----:B------:R-:W2:Y:S02]  /*15e00*/  LDCU UR68, c[0x0][0x398] ;  /* 0x00007300ff4477ac */ /* 0x000ea40008000800 */
[----:B------:R1:W-:Y:S01]  /*15e10*/  @P3 STG.E desc[UR26][R8.64], R156 ;  /* 0x0000009c08003986 */ /* 0x0003e2000c10191a */
[C---:B------:R-:W-:Y:S01]  /*15e20*/  VIADD R15, R13.reuse, UR32 ;  /* 0x000000200d0f7c36 */ /* 0x040fe20008000000 */
[----:B------:R-:W-:Y:S01]  /*15e30*/  ISETP.GE.AND P3, PT, R0, UR62, PT ;  /* 0x0000003e00007c0c */ /* 0x000fe2000bf66270 */
[----:B---3--:R-:W-:Y:S01]  /*15e40*/  IMAD.WIDE R4, R13, 0x4, R200 ;  /* 0x000000040d047825 */ /* 0x008fe200078e02c8 */
[----:B-----5:R-:W-:Y:S01]  /*15e50*/  ISETP.LT.AND P4, PT, R205, UR44, !P6 ;  /* 0x0000002ccd007c0c */ /* 0x020fe2000f781270 */
[----:B------:R3:W-:Y:S01]  /*15e60*/  @P2 STG.E desc[UR26][R10.64], R92 ;  /* 0x0000005c0a002986 */ /* 0x0007e2000c10191a */
[----:B------:R-:W-:Y:S01]  /*15e70*/  ISETP.LT.AND P6, PT, R204, UR12, !P6 ;  /* 0x0000000ccc007c0c */ /* 0x000fe2000f7c1270 */
[----:B------:R-:W5:Y:S01]  /*15e80*/  LDCU UR51, c[0x0][0x39c] ;  /* 0x00007380ff3377ac */ /* 0x000f620008000800 */
[----:B----4-:R-:W-:Y:S01]  /*15e90*/  IMAD.WIDE R6, R15, 0x4, R2 ;  /* 0x000000040f067825 */ /* 0x010fe200078e0202 */
[----:B------:R-:W-:Y:S01]  /*15ea0*/  ISETP.LT.AND P2, PT, R203, UR6, !P3 ;  /* 0x00000006cb007c0c */ /* 0x000fe2000df41270 */
[----:B------:R4:W-:Y:S01]  /*15eb0*/  @P1 STG.E desc[UR26][R4.64], R28 ;  /* 0x0000001c04001986 */ /* 0x0009e2000c10191a */
[----:B------:R-:W-:Y:S01]  /*15ec0*/  ISETP.LT.AND P1, PT, R206, UR65, !P3 ;  /* 0x00000041ce007c0c */ /* 0x000fe2000df21270 */
[C---:B-1----:R-:W-:Y:S01]  /*15ed0*/  IMAD.WIDE R8, R15.reuse, 0x4, R196 ;  /* 0x000000040f087825 */ /* 0x042fe200078e02c4 */
[----:B------:R-:W-:Y:S01]  /*15ee0*/  IADD3 R13, PT, PT, R15, UR32, RZ ;  /* 0x000000200f0d7c10 */ /* 0x000fe2000fffe0ff */
[----:B------:R1:W-:Y:S01]  /*15ef0*/  @P5 STG.E desc[UR26][R6.64], R248 ;  /* 0x000000f806005986 */ /* 0x0003e2000c10191a */
[----:B------:R-:W2:Y:S01]  /*15f00*/  LDCU UR71, c[0x0][0x398] ;  /* 0x00007300ff4777ac */ /* 0x000ea20008000800 */
[----:B------:R-:W-:Y:S01]  /*15f10*/  VIADD R0, R202, 0x1b ;  /* 0x0000001bca007836 */ /* 0x000fe20000000000 */
[----:B------:R-:W-:Y:S01]  /*15f20*/  ISETP.LT.AND P5, PT, R205, UR35, !P3 ;  /* 0x00000023cd007c0c */ /* 0x000fe2000dfa1270 */
[C---:B---3--:R-:W-:Y:S01]  /*15f30*/  IMAD.WIDE R10, R15.reuse, 0x4, R198 ;  /* 0x000000040f0a7825 */ /* 0x048fe200078e02c6 */
[----:B------:R-:W-:Y:S01]  /*15f40*/  ISETP.LT.AND P3, PT, R204, UR47, !P3 ;  /* 0x0000002fcc007c0c */ /* 0x000fe2000df61270 */
[----:B------:R3:W-:Y:S01]  /*15f50*/  @P0 STG.E desc[UR26][R8.64], R157 ;  /* 0x0000009d08000986 */ /* 0x0007e2000c10191a */
[----:B------:R-:W-:Y:S01]  /*15f60*/  ISETP.GE.AND P0, PT, R0, UR60, PT ;  /* 0x0000003c00007c0c */ /* 0x000fe2000bf06270 */
[----:B----4-:R-:W-:Y:S01]  /*15f70*/  IMAD.WIDE R4, R15, 0x4, R200 ;  /* 0x000000040f047825 */ /* 0x010fe200078e02c8 */
[----:B------:R-:W4:Y:S03]  /*15f80*/  LDCU UR30, c[0x0][0x398] ;  /* 0x00007300ff1e77ac */ /* 0x000f260008000800 */
[----:B-1----:R-:W-:Y:S01]  /*15f90*/  IMAD.WIDE R6, R13, 0x4, R2 ;  /* 0x000000040d067825 */ /* 0x002fe200078e0202 */
[----:B------:R1:W-:Y:S01]  /*15fa0*/  @P4 STG.E desc[UR26][R10.64], R93 ;  /* 0x0000005d0a004986 */ /* 0x0003e2000c10191a */
[----:B------:R-:W-:Y:S01]  /*15fb0*/  ISETP.LT.AND P4, PT, R203, UR16, !P0 ;  /* 0x00000010cb007c0c */ /* 0x000fe2000c781270 */
[----:B------:R-:W2:Y:S01]  /*15fc0*/  LDCU UR8, c[0x0][0x398] ;  /* 0x00007300ff0877ac */ /* 0x000ea20008000800 */
[----:B------:R-:W-:-:S02]  /*15fd0*/  VIADD R0, R202, 0x1c ;  /* 0x0000001cca007836 */ /* 0x000fc40000000000 */
[C---:B---3--:R-:W-:Y:S01]  /*15fe0*/  IMAD.WIDE R8, R13.reuse, 0x4, R196 ;  /* 0x000000040d087825 */ /* 0x048fe200078e02c4 */
[----:B------:R3:W-:Y:S01]  /*15ff0*/  @P6 STG.E desc[UR26][R4.64], R29 ;  /* 0x0000001d04006986 */ /* 0x0007e2000c10191a */
[----:B------:R-:W-:Y:S01]  /*16000*/  ISETP.LT.AND P6, PT, R206, UR63, !P0 ;  /* 0x0000003fce007c0c */ /* 0x000fe2000c7c1270 */
[----:B------:R-:W2:Y:S02]  /*16010*/  LDCU UR66, c[0x0][0x398] ;  /* 0x00007300ff4277ac */ /* 0x000ea40008000800 */
[----:B------:R4:W-:Y:S01]  /*16020*/  @P2 STG.E desc[UR26][R6.64], R247 ;  /* 0x000000f706002986 */ /* 0x0009e2000c10191a */
[C---:B-1----:R-:W-:Y:S01]  /*16030*/  IMAD.WIDE R10, R13.reuse, 0x4, R198 ;  /* 0x000000040d0a7825 */ /* 0x042fe200078e02c6 */
[----:B------:R-:W1:Y:S02]  /*16040*/  LDCU UR46, c[0x0][0x39c] ;  /* 0x00007380ff2e77ac */ /* 0x000e640008000800 */
[----:B------:R1:W-:Y:S01]  /*16050*/  @P1 STG.E desc[UR26][R8.64], R158 ;  /* 0x0000009e08001986 */ /* 0x0003e2000c10191a */
[----:B------:R-:W-:Y:S01]  /*16060*/  ISETP.GE.AND P1, PT, R0, UR77, PT ;  /* 0x0000004d00007c0c */ /* 0x000fe2000bf26270 */
[C---:B------:R-:W-:Y:S01]  /*16070*/  VIADD R15, R13.reuse, UR32 ;  /* 0x000000200d0f7c36 */ /* 0x040fe20008000000 */
[----:B------:R-:W2:Y:S01]  /*16080*/  LDCU UR69, c[0x0][0x398] ;  /* 0x00007300ff4577ac */ /* 0x000ea20008000800 */
[----:B---3--:R-:W-:Y:S01]  /*16090*/  IMAD.WIDE R4, R13, 0x4, R200 ;  /* 0x000000040d047825 */ /* 0x008fe200078e02c8 */
[----:B------:R-:W-:Y:S01]  /*160a0*/  ISETP.LT.AND P2, PT, R205, UR28, !P0 ;  /* 0x0000001ccd007c0c */ /* 0x000fe2000c741270 */
[----:B------:R-:W-:Y:S01]  /*160b0*/  @P5 STG.E desc[UR26][R10.64], R94 ;  /* 0x0000005e0a005986 */ /* 0x000fe2000c10191a */
[----:B------:R-:W-:Y:S01]  /*160c0*/  ISETP.LT.AND P0, PT, R204, UR19, !P0 ;  /* 0x00000013cc007c0c */ /* 0x000fe2000c701270 */
[----:B----4-:R-:W-:Y:S01]  /*160d0*/  IMAD.WIDE R6, R15, 0x4, R2 ;  /* 0x000000040f067825 */ /* 0x010fe200078e0202 */
[----:B------:R-:W-:Y:S01]  /*160e0*/  ISETP.LT.AND P5, PT, R203, UR58, !P1 ;  /* 0x0000003acb007c0c */ /* 0x000fe2000cfa1270 */
[----:B------:R3:W-:Y:S01]  /*160f0*/  @P3 STG.E desc[UR26][R4.64], R30 ;  /* 0x0000001e04003986 */ /* 0x0007e2000c10191a */
[----:B------:R-:W-:Y:S01]  /*16100*/  ISETP.LT.AND P3, PT, R206, UR45, !P1 ;  /* 0x0000002dce007c0c */ /* 0x000fe2000cf61270 */
[C---:B------:R-:W-:Y:S01]  /*16110*/  IMAD.WIDE R12, R15.reuse, 0x4, R196 ;  /* 0x000000040f0c7825 */ /* 0x040fe200078e02c4 */
[----:B------:R-:W4:Y:S01]  /*16120*/  LDCU UR49, c[0x0][0x398] ;  /* 0x00007300ff3177ac */ /* 0x000f220008000800 */
[----:B------:R2:W-:Y:S02]  /*16130*/  @P4 STG.E desc[UR26][R6.64], R246 ;  /* 0x000000f606004986 */ /* 0x0005e4000c10191a */
[----:B------:R-:W-:Y:S01]  /*16140*/  VIADD R0, R202, 0x1d ;  /* 0x0000001dca007836 */ /* 0x000fe20000000000 */
[----:B------:R-:W4:Y:S01]  /*16150*/  LDCU UR36, c[0x0][0x398] ;  /* 0x00007300ff2477ac */ /* 0x000f220008000800 */
[C---:B------:R-:W-:Y:S01]  /*16160*/  VIADD R17, R15.reuse, UR32 ;  /* 0x000000200f117c36 */ /* 0x040fe20008000000 */
[----:B------:R2:W-:Y:S01]  /*16170*/  @P6 STG.E desc[UR26][R12.64], R159 ;  /* 0x0000009f0c006986 */ /* 0x0005e2000c10191a */
[----:B-1----:R-:W-:Y:S01]  /*16180*/  IMAD.WIDE R8, R15, 0x4, R198 ;  /* 0x000000040f087825 */ /* 0x002fe200078e02c6 */
[----:B------:R-:W-:Y:S01]  /*16190*/  ISETP.LT.AND P4, PT, R205, UR61, !P1 ;  /* 0x0000003dcd007c0c */ /* 0x000fe2000cf81270 */
[----:B------:R-:W1:Y:S01]  /*161a0*/  LDCU UR64, c[0x0][0x398] ;  /* 0x00007300ff4077ac */ /* 0x000e620008000800 */
[----:B------:R-:W-:Y:S01]  /*161b0*/  ISETP.LT.AND P6, PT, R204, UR14, !P1 ;  /* 0x0000000ecc007c0c */ /* 0x000fe2000cfc1270 */
[----:B---3--:R-:W-:Y:S01]  /*161c0*/  IMAD.WIDE R4, R15, 0x4, R200 ;  /* 0x000000040f047825 */ /* 0x008fe200078e02c8 */
[----:B------:R-:W-:Y:S01]  /*161d0*/  ISETP.GE.AND P1, PT, R0, UR20, PT ;  /* 0x0000001400007c0c */ /* 0x000fe2000bf26270 */
[----:B------:R-:W3:Y:S02]  /*161e0*/  LDCU UR38, c[0x0][0x39c] ;  /* 0x00007380ff2677ac */ /* 0x000ee40008000800 */
[C---:B------:R-:W-:Y:S01]  /*161f0*/  IMAD.WIDE R10, R17.reuse, 0x4, R2 ;  /* 0x00000004110a7825 */ /* 0x040fe200078e0202 */
[----:B------:R1:W-:Y:S01]  /*16200*/  @P2 STG.E desc[UR26][R8.64], R95 ;  /* 0x0000005f08002986 */ /* 0x0003e2000c10191a */
[----:B------:R-:W3:Y:S02]  /*16210*/  LDCU UR67, c[0x0][0x398] ;  /* 0x00007300ff4377ac */ /* 0x000ee40008000800 */
[----:B--2---:R-:W-:Y:S01]  /*16220*/  IMAD.WIDE R6, R17, 0x4, R196 ;  /* 0x0000000411067825 */ /* 0x004fe200078e02c4 */
[----:B------:R2:W-:Y:S01]  /*16230*/  @P0 STG.E desc[UR26][R4.64], R31 ;  /* 0x0000001f04000986 */ /* 0x0005e2000c10191a */
[----:B------:R-:W-:Y:S01]  /*16240*/  ISETP.LT.AND P2, PT, R203, UR56, !P1 ;  /* 0x00000038cb007c0c */ /* 0x000fe2000cf41270 */
[----:B------:R-:W3:Y:S02]  /*16250*/  LDCU UR44, c[0x0][0x398] ;  /* 0x00007300ff2c77ac */ /* 0x000ee40008000800 */
[----:B------:R-:W-:Y:S01]  /*16260*/  @P5 STG.E desc[UR26][R10.64], R245 ;  /* 0x000000f50a005986 */ /* 0x000fe2000c10191a */
[----:B------:R-:W-:Y:S01]  /*16270*/  ISETP.LT.AND P5, PT, R206, UR41, !P1 ;  /* 0x00000029ce007c0c */ /* 0x000fe2000cfa1270 */
[----:B------:R-:W-:Y:S01]  /*16280*/  IMAD.WIDE R12, R17, 0x4, R198 ;  /* 0x00000004110c7825 */ /* 0x000fe200078e02c6 */
[----:B------:R-:W3:Y:S01]  /*16290*/  LDCU UR12, c[0x0][0x398] ;  /* 0x00007300ff0c77ac */ /* 0x000ee20008000800 */
[----:B------:R4:W-:Y:S01]  /*162a0*/  @P3 STG.E desc[UR26][R6.64], R160 ;  /* 0x000000a006003986 */ /* 0x0009e2000c10191a */
[----:B------:R-:W-:Y:S01]  /*162b0*/  ISETP.LT.AND P3, PT, R205, UR59, !P1 ;  /* 0x0000003bcd007c0c */ /* 0x000fe2000cf61270 */
[C---:B------:R-:W-:Y:S01]  /*162c0*/  VIADD R0, R202.reuse, 0x1e ;  /* 0x0000001eca007836 */ /* 0x040fe20000000000 */
[----:B-1----:R-:W-:Y:S01]  /*162d0*/  IADD3 R8, PT, PT, R202, 0x1f, RZ ;  /* 0x0000001fca087810 */ /* 0x002fe20007ffe0ff */
[C---:B--2---:R-:W-:Y:S01]  /*162e0*/  IMAD.WIDE R4, R17.reuse, 0x4, R200 ;  /* 0x0000000411047825 */ /* 0x044fe200078e02c8 */
[----:B------:R-:W-:Y:S01]  /*162f0*/  @P4 STG.E desc[UR26][R12.64], R96 ;  /* 0x000000600c004986 */ /* 0x000fe2000c10191a */
[----:B------:R-:W1:Y:S02]  /*16300*/  LDCU UR62, c[0x0][0x398] ;  /* 0x00007300ff3e77ac */ /* 0x000e640008000800 */
[----:B------:R-:W-:Y:S01]  /*16310*/  VIADD R17, R17, UR32 ;  /* 0x0000002011117c36 */ /* 0x000fe20008000000 */
[----:B------:R-:W-:Y:S01]  /*16320*/  ISETP.GE.AND P4, PT, R8, UR52, PT ;  /* 0x0000003408007c0c */ /* 0x000fe2000bf86270 */
[----:B------:R-:W2:Y:S02]  /*16330*/  LDCU UR6, c[0x0][0x39c] ;  /* 0x00007380ff0677ac */ /* 0x000ea40008000800 */
[C---:B----4-:R-:W-:Y:S01]  /*16340*/  IMAD.WIDE R6, R17.reuse, 0x4, R2 ;  /* 0x0000000411067825 */ /* 0x050fe200078e0202 */
[----:B------:R-:W-:Y:S01]  /*16350*/  ISETP.GE.AND P0, PT, R0, UR10, PT ;  /* 0x0000000a00007c0c */ /* 0x000fe2000bf06270 */
[----:B------:R4:W-:Y:S01]  /*16360*/  @P6 STG.E desc[UR26][R4.64], R32 ;  /* 0x0000002004006986 */ /* 0x0009e2000c10191a */
[----:B------:R-:W-:Y:S01]  /*16370*/  ISETP.LT.AND P1, PT, R204, UR76, !P1 ;  /* 0x0000004ccc007c0c */ /* 0x000fe2000cf21270 */
[C---:B------:R-:W-:Y:S01]  /*16380*/  IMAD.WIDE R8, R17.reuse, 0x4, R196 ;  /* 0x0000000411087825 */ /* 0x040fe200078e02c4 */
[----:B------:R-:W1:Y:S03]  /*16390*/  LDCU UR65, c[0x0][0x398] ;  /* 0x00007300ff4177ac */ /* 0x000e660008000800 */
[----:B------:R-:W-:Y:S01]  /*163a0*/  IMAD.WIDE R10, R17, 0x4, R198 ;  /* 0x00000004110a7825 */ /* 0x000fe200078e02c6 */
[----:B------:R1:W-:Y:S01]  /*163b0*/  @P2 STG.E desc[UR26][R6.64], R244 ;  /* 0x000000f406002986 */ /* 0x0003e2000c10191a */
[----:B------:R-:W-:Y:S01]  /*163c0*/  ISETP.LT.AND P2, PT, R203, UR43, !P0 ;  /* 0x0000002bcb007c0c */ /* 0x000fe2000c741270 */
[----:B------:R-:W2:Y:S02]  /*163d0*/  LDCU UR35, c[0x0][0x398] ;  /* 0x00007300ff2377ac */ /* 0x000ea40008000800 */
[----:B------:R3:W-:Y:S01]  /*163e0*/  @P5 STG.E desc[UR26][R8.64], R161 ;  /* 0x000000a108005986 */ /* 0x0007e2000c10191a */
[----:B------:R-:W-:Y:S01]  /*163f0*/  ISETP.LT.AND P5, PT, R206, UR57, !P0 ;  /* 0x00000039ce007c0c */ /* 0x000fe2000c7a1270 */
[----:B----4-:R-:W-:Y:S01]  /*16400*/  IMAD.WIDE R4, R17, 0x4, R200 ;  /* 0x0000000411047825 */ /* 0x010fe200078e02c8 */
[----:B------:R-:W4:Y:S01]  /*16410*/  LDCU UR47, c[0x0][0x398] ;  /* 0x00007300ff2f77ac */ /* 0x000f220008000800 */
[----:B------:R2:W-:Y:S01]  /*16420*/  @P3 STG.E desc[UR26][R10.64], R97 ;  /* 0x000000610a003986 */ /* 0x0005e2000c10191a */
[----:B------:R-:W-:Y:S01]  /*16430*/  ISETP.LT.AND P3, PT, R205, UR39, !P0 ;  /* 0x00000027cd007c0c */ /* 0x000fe2000c761270 */
[----:B------:R-:W-:Y:S01]  /*16440*/  VIADD R17, R17, UR32 ;  /* 0x0000002011117c36 */ /* 0x000fe20008000000 */
[----:B------:R-:W4:Y:S03]  /*16450*/  LDCU UR60, c[0x0][0x398] ;  /* 0x00007300ff3c77ac */ /* 0x000f260008000800 */
[C---:B-1----:R-:W-:Y:S01]  /*16460*/  IMAD.WIDE R6, R17.reuse, 0x4, R2 ;  /* 0x0000000411067825 */ /* 0x042fe200078e0202 */
[----:B------:R1:W-:Y:S01]  /*16470*/  @P1 STG.E desc[UR26][R4.64], R33 ;  /* 0x0000002104001986 */ /* 0x0003e2000c10191a */
[----:B------:R-:W4:Y:S02]  /*16480*/  LDCU UR16, c[0x0][0x39c] ;  /* 0x00007380ff1077ac */ /* 0x000f240008000800 */
[C---:B---3--:R-:W-:Y:S01]  /*16490*/  IMAD.WIDE R8, R17.reuse, 0x4, R196 ;  /* 0x0000000411087825 */ /* 0x048fe200078e02c4 */
[----:B------:R3:W-:Y:S01]  /*164a0*/  @P2 STG.E desc[UR26][R6.64], R243 ;  /* 0x000000f306002986 */ /* 0x0007e2000c10191a */
[----:B------:R-:W3:Y:S02]  /*164b0*/  LDCU UR63, c[0x0][0x398] ;  /* 0x00007300ff3f77ac */ /* 0x000ee40008000800 */
[----:B--2---:R-:W-:Y:S01]  /*164c0*/  IMAD.WIDE R10, R17, 0x4, R198 ;  /* 0x00000004110a7825 */ /* 0x004fe200078e02c6 */
[----:B------:R-:W-:Y:S01]  /*164d0*/  ISETP.LT.AND P1, PT, R204, UR4, !P0 ;  /* 0x00000004cc007c0c */ /* 0x000fe2000c721270 */
[----:B------:R2:W-:Y:S01]  /*164e0*/  @P5 STG.E desc[UR26][R8.64], R162 ;  /* 0x000000a208005986 */ /* 0x0005e2000c10191a */
[----:B------:R-:W-:Y:S01]  /*164f0*/  ISETP.LT.AND P5, PT, R203, UR54, !P4 ;  /* 0x00000036cb007c0c */ /* 0x000fe2000e7a1270 */
[----:B------:R-:W-:Y:S01]  /*16500*/  VIADD R0, R202, 0x20 ;  /* 0x00000020ca007836 */ /* 0x000fe20000000000 */
[----:B------:R-:W-:Y:S01]  /*16510*/  ISETP.LT.AND P2, PT, R205, UR24, !P4 ;  /* 0x00000018cd007c0c */ /* 0x000fe2000e741270 */
[----:B------:R2:W-:Y:S01]  /*16520*/  @P3 STG.E desc[UR26][R10.64], R98 ;  /* 0x000000620a003986 */ /* 0x0005e2000c10191a */
[----:B------:R-:W-:Y:S01]  /*16530*/  ISETP.LT.AND P3, PT, R206, UR55, !P4 ;  /* 0x00000037ce007c0c */ /* 0x000fe2000e761270 */
[C---:B-1----:R-:W-:Y:S01]  /*16540*/  IMAD.WIDE R4, R17.reuse, 0x4, R200 ;  /* 0x0000000411047825 */ /* 0x042fe200078e02c8 */
[----:B------:R-:W-:Y:S01]  /*16550*/  ISETP.GE.AND P6, PT, R0, UR18, PT ;  /* 0x0000001200007c0c */ /* 0x000fe2000bfc6270 */
[----:B------:R-:W1:Y:S02]  /*16560*/  LDCU UR28, c[0x0][0x398] ;  /* 0x00007300ff1c77ac */ /* 0x000e640008000800 */
[----:B------:R-:W-:Y:S01]  /*16570*/  VIADD R17, R17, UR32 ;  /* 0x0000002011117c36 */ /* 0x000fe20008000000 */
[----:B------:R-:W-:Y:S01]  /*16580*/  ISETP.LT.AND P4, PT, R204, UR74, !P4 ;  /* 0x0000004acc007c0c */ /* 0x000fe2000e781270 */
[----:B------:R1:W-:Y:S01]  /*16590*/  @P1 STG.E desc[UR26][R4.64], R34 ;  /* 0x0000002204001986 */ /* 0x0003e2000c10191a */
[----:B------:R-:W-:Y:S01]  /*165a0*/  VIADD R0, R202, 0x21 ;  /* 0x00000021ca007836 */ /* 0x000fe20000000000 */
[----:B------:R-:W4:Y:S01]  /*165b0*/  LDCU UR19, c[0x0][0x398] ;  /* 0x00007300ff1377ac */ /* 0x000f220008000800 */
[C---:B---3--:R-:W-:Y:S01]  /*165c0*/  IMAD.WIDE R6, R17.reuse, 0x4, R2 ;  /* 0x0000000411067825 */ /* 0x048fe200078e0202 */
[----:B------:R-:W3:Y:S03]  /*165d0*/  LDCU UR77, c[0x0][0x398] ;  /* 0x00007300ff4d77ac */ /* 0x000ee60008000800 */
[C---:B--2---:R-:W-:Y:S01]  /*165e0*/  IMAD.WIDE R8, R17.reuse, 0x4, R196 ;  /* 0x0000000411087825 */ /* 0x044fe200078e02c4 */
[----:B------:R2:W-:Y:S01]  /*165f0*/  @P5 STG.E desc[UR26][R6.64], R242 ;  /* 0x000000f206005986 */ /* 0x0005e2000c10191a */
[----:B------:R-:W3:Y:S02]  /*16600*/  LDCU UR58, c[0x0][0x39c] ;  /* 0x00007380ff3a77ac */ /* 0x000ee40008000800 */
[----:B------:R-:W-:Y:S01]  /*16610*/  IMAD.WIDE R10, R17, 0x4, R198 ;  /* 0x00000004110a7825 */ /* 0x000fe200078e02c6 */
[----:B------:R2:W-:Y:S01]  /*16620*/  @P3 STG.E desc[UR26][R8.64], R163 ;  /* 0x000000a308003986 */ /* 0x0005e2000c10191a */
[----:B------:R-:W-:Y:S01]  /*16630*/  ISETP.LT.AND P5, PT, R203, UR34, !P6 ;  /* 0x00000022cb007c0c */ /* 0x000fe2000f7a1270 */
[----:B------:R-:W3:Y:S01]  /*16640*/  LDCU UR45, c[0x0][0x398] ;  /* 0x00007300ff2d77ac */ /* 0x000ee20008000800 */
        /* <DEDUP_REMOVED lines=9> */
[----:B------:R-:W-:Y:S01]  /*166e0*/  IADD3 R0, PT, PT, R202, 0x22, RZ ;  /* 0x00000022ca007810 */ /* 0x000fe20007ffe0ff */
[C---:B--2---:R-:W-:Y:S01]  /*166f0*/  IMAD.WIDE R6, R17.reuse, 0x4, R2 ;  /* 0x0000000411067825 */ /* 0x044fe200078e0202 */
[----:B------:R-:W2:Y:S03]  /*16700*/  LDCU UR14, c[0x0][0x398] ;  /* 0x00007300ff0e77ac */ /* 0x000ea60008000800 */
[C---:B------:R-:W-:Y:S01]  /*16710*/  IMAD.WIDE R8, R17.reuse, 0x4, R196 ;  /* 0x0000000411087825 */ /* 0x040fe200078e02c4 */
[----:B------:R2:W-:Y:S01]  /*16720*/  @P5 STG.E desc[UR26][R6.64], R241 ;  /* 0x000000f106005986 */ /* 0x0005e2000c10191a */
[----:B------:R-:W2:Y:S02]  /*16730*/  LDCU UR20, c[0x0][0x398] ;  /* 0x00007300ff1477ac */ /* 0x000ea40008000800 */
[----:B---3--:R-:W-:Y:S01]  /*16740*/  IMAD.WIDE R10, R17, 0x4, R198 ;  /* 0x00000004110a7825 */ /* 0x008fe200078e02c6 */
[----:B------:R3:W-:Y:S01]  /*16750*/  @P3 STG.E desc[UR26][R8.64], R164 ;  /* 0x000000a408003986 */ /* 0x0007e2000c10191a */
[----:B------:R-:W-:Y:S01]  /*16760*/  ISETP.LT.AND P5, PT, R203, UR75, !P0 ;  /* 0x0000004bcb007c0c */ /* 0x000fe2000c7a1270 */
[----:B------:R-:W4:Y:S01]  /*16770*/  LDCU UR56, c[0x0][0x39c] ;  /* 0x00007380ff3877ac */ /* 0x000f220008000800 */
[----:B------:R-:W-:Y:S01]  /*16780*/  ISETP.LT.AND P3, PT, R206, UR22, !P0 ;  /* 0x00000016ce007c0c */ /* 0x000fe2000c761270 */
[----:B------:R3:W-:Y:S01]  /*16790*/  @P2 STG.E desc[UR26][R10.64], R100 ;  /* 0x000000640a002986 */ /* 0x0007e2000c10191a */
[----:B------:R-:W-:Y:S01]  /*167a0*/  ISETP.LT.AND P2, PT, R205, UR53, !P0 ;  /* 0x00000035cd007c0c */ /* 0x000fe2000c741270 */
[C---:B-1----:R-:W-:Y:S01]  /*167b0*/  IMAD.WIDE R4, R17.reuse, 0x4, R200 ;  /* 0x0000000411047825 */ /* 0x042fe200078e02c8 */
[----:B------:R-:W-:Y:S01]  /*167c0*/  ISETP.GE.AND P1, PT, R0, UR37, PT ;  /* 0x0000002500007c0c */ /* 0x000fe2000bf26270 */
[----:B------:R-:W1:Y:S02]  /*167d0*/  LDCU UR41, c[0x0][0x398] ;  /* 0x00007300ff2977ac */ /* 0x000e640008000800 */
[----:B------:R-:W-:Y:S01]  /*167e0*/  VIADD R17, R17, UR32 ;  /* 0x0000002011117c36 */ /* 0x000fe20008000000 */
[----:B------:R1:W-:Y:S01]  /*167f0*/  @P6 STG.E desc[UR26][R4.64], R36 ;  /* 0x0000002404006986 */ /* 0x0003e2000c10191a */
[----:B------:R-:W-:Y:S01]  /*16800*/  ISETP.LT.AND P6, PT, R204, UR70, !P0 ;  /* 0x00000046cc007c0c */ /* 0x000fe2000c7c1270 */
[----:B------:R-:W-:Y:S01]  /*16810*/  VIADD R0, R202, 0x23 ;  /* 0x00000023ca007836 */ /* 0x000fe20000000000 */
[----:B------:R-:W4:Y:S01]  /*16820*/  LDCU UR10, c[0x0][0x398] ;  /* 0x00007300ff0a77ac */ /* 0x000f220008000800 */
[C---:B--2---:R-:W-:Y:S01]  /*16830*/  IMAD.WIDE R6, R17.reuse, 0x4, R2 ;  /* 0x0000000411067825 */ /* 0x044fe200078e0202 */
[----:B------:R-:W2:Y:S03]  /*16840*/  LDCU UR59, c[0x0][0x398] ;  /* 0x00007300ff3b77ac */ /* 0x000ea60008000800 */
[C---:B---3--:R-:W-:Y:S01]  /*16850*/  IMAD.WIDE R8, R17.reuse, 0x4, R196 ;  /* 0x0000000411087825 */ /* 0x048fe200078e02c4 */
[----:B------:R3:W-:Y:S01]  /*16860*/  @P5 STG.E desc[UR26][R6.64], R240 ;  /* 0x000000f006005986 */ /* 0x0007e2000c10191a */
[----:B------:R-:W2:Y:S02]  /*16870*/  LDCU UR18, c[0x0][0x398] ;  /* 0x00007300ff1277ac */ /* 0x000ea40008000800 */
[----:B------:R-:W-:Y:S01]  /*16880*/  IMAD.WIDE R10, R17, 0x4, R198 ;  /* 0x00000004110a7825 */ /* 0x000fe200078e02c6 */
[----:B------:R2:W-:Y:S01]  /*16890*/  @P3 STG.E desc[UR26][R8.64], R165 ;  /* 0x000000a508003986 */ /* 0x0005e2000c10191a */
[----:B------:R-:W-:Y:S01]  /*168a0*/  ISETP.LT.AND P5, PT, R203, UR73, !P1 ;  /* 0x00000049cb007c0c */ /* 0x000fe2000cfa1270 */
[----:B------:R-:W4:Y:S01]  /*168b0*/  LDCU UR52, c[0x0][0x39c] ;  /* 0x00007380ff3477ac */ /* 0x000f220008000800 */
[----:B------:R-:W-:Y:S01]  /*168c0*/  ISETP.LT.AND P3, PT, R206, UR40, !P1 ;  /* 0x00000028ce007c0c */ /* 0x000fe2000cf61270 */
[----:B------:R2:W-:Y:S01]  /*168d0*/  @P2 STG.E desc[UR26][R10.64], R101 ;  /* 0x000000650a002986 */ /* 0x0005e2000c10191a */
[----:B------:R-:W-:Y:S01]  /*168e0*/  ISETP.LT.AND P2, PT, R205, UR48, !P1 ;  /* 0x00000030cd007c0c */ /* 0x000fe2000cf41270 */
[C---:B-1----:R-:W-:Y:S01]  /*168f0*/  IMAD.WIDE R4, R17.reuse, 0x4, R200 ;  /* 0x0000000411047825 */ /* 0x042fe200078e02c8 */
[----:B-----5:R-:W-:Y:S01]  /*16900*/  ISETP.GE.AND P4, PT, R0, UR51, PT ;  /* 0x0000003300007c0c */ /* 0x020fe2000bf86270 */
[----:B------:R-:W1:Y:S02]  /*16910*/  LDCU UR43, c[0x0][0x398] ;  /* 0x00007300ff2b77ac */ /* 0x000e640008000800 */
[----:B------:R-:W-:Y:S01]  /*16920*/  VIADD R17, R17, UR32 ;  /* 0x0000002011117c36 */ /* 0x000fe20008000000 */
[----:B------:R5:W-:Y:S01]  /*16930*/  @P6 STG.E desc[UR26][R4.64], R37 ;  /* 0x0000002504006986 */ /* 0x000be2000c10191a */
[----:B------:R-:W-:Y:S01]  /*16940*/  ISETP.LT.AND P6, PT, R204, UR68, !P1 ;  /* 0x00000044cc007c0c */ /* 0x000fe2000cfc1270 */
[----:B------:R-:W-:Y:S01]  /*16950*/  VIADD R0, R202, 0x24 ;  /* 0x00000024ca007836 */ /* 0x000fe20000000000 */
[----:B------:R-:W1:Y:S01]  /*16960*/  LDCU UR57, c[0x0][0x398] ;  /* 0x00007300ff3977ac */ /* 0x000e620008000800 */
[C---:B---3--:R-:W-:Y:S01]  /*16970*/  IMAD.WIDE R6, R17.reuse, 0x4, R2 ;  /* 0x0000000411067825 */ /* 0x048fe200078e0202 */
[----:B------:R-:W3:Y:S03]  /*16980*/  LDCU UR39, c[0x0][0x398] ;  /* 0x00007300ff2777ac */ /* 0x000ee60008000800 */
[C---:B--2---:R-:W-:Y:S01]  /*16990*/  IMAD.WIDE R8, R17.reuse, 0x4, R196 ;  /* 0x0000000411087825 */ /* 0x044fe200078e02c4 */
[----:B------:R2:W-:Y:S01]  /*169a0*/  @P5 STG.E desc[UR26][R6.64], R239 ;  /* 0x000000ef06005986 */ /* 0x0005e2000c10191a */
[----:B------:R-:W1:Y:S02]  /*169b0*/  LDCU UR4, c[0x0][0x398] ;  /* 0x00007300ff0477ac */ /* 0x000e640008000800 */
[----:B------:R-:W-:Y:S01]  /*169c0*/  IMAD.WIDE R10, R17, 0x4, R198 ;  /* 0x00000004110a7825 */ /* 0x000fe200078e02c6 */
[----:B------:R1:W-:Y:S01]  /*169d0*/  @P3 STG.E desc[UR26][R8.64], R166 ;  /* 0x000000a608003986 */ /* 0x0003e2000c10191a */
[----:B------:R-:W-:Y:S01]  /*169e0*/  ISETP.LT.AND P5, PT, R203, UR71, !P4 ;  /* 0x00000047cb007c0c */ /* 0x000fe2000e7a1270 */
[----:B------:R-:W3:Y:S01]  /*169f0*/  LDCU UR33, c[0x0][0x39c] ;  /* 0x00007380ff2177ac */ /* 0x000ee20008000800 */
[----:B------:R-:W-:Y:S01]  /*16a00*/  ISETP.LT.AND P3, PT, R206, UR30, !P4 ;  /* 0x0000001ece007c0c */ /* 0x000fe2000e761270 */
[----:B------:R1:W-:Y:S01]  /*16a10*/  @P2 STG.E desc[UR26][R10.64], R102 ;  /* 0x000000660a002986 */ /* 0x0003e2000c10191a */
[----:B------:R-:W-:Y:S01]  /*16a20*/  ISETP.LT.AND P2, PT, R205, UR8, !P4 ;  /* 0x00000008cd007c0c */ /* 0x000fe2000e741270 */
[C---:B-----5:R-:W-:Y:S01]  /*16a30*/  IMAD.WIDE R4, R17.reuse, 0x4, R200 ;  /* 0x0000000411047825 */ /* 0x060fe200078e02c8 */
[----:B------:R-:W-:Y:S01]  /*16a40*/  ISETP.GE.AND P0, PT, R0, UR46, PT ;  /* 0x0000002e00007c0c */ /* 0x000fe2000bf06270 */
[----:B------:R-:W5:Y:S02]  /*16a50*/  LDCU UR24, c[0x0][0x398] ;  /* 0x00007300ff1877ac */ /* 0x000f640008000800 */
[----:B------:R-:W-:Y:S01]  /*16a60*/  VIADD R17, R17, UR32 ;  /* 0x0000002011117c36 */ /* 0x000fe20008000000 */
[----:B------:R3:W-:Y:S01]  /*16a70*/  @P6 STG.E desc[UR26][R4.64], R38 ;  /* 0x0000002604006986 */ /* 0x0007e2000c10191a */
[----:B------:R-:W-:Y:S01]  /*16a80*/  ISETP.LT.AND P6, PT, R204, UR66, !P4 ;  /* 0x00000042cc007c0c */ /* 0x000fe2000e7c1270 */
[----:B------:R-:W4:Y:S01]  /*16a90*/  LDCU UR37, c[0x0][0x398] ;  /* 0x00007300ff2577ac */ /* 0x000f220008000800 */
[C---:B--2---:R-:W-:Y:S01]  /*16aa0*/  IMAD.WIDE R6, R17.reuse, 0x4, R2 ;  /* 0x0000000411067825 */ /* 0x044fe200078e0202 */
[----:B------:R-:W-:Y:S01]  /*16ab0*/  IADD3 R0, PT, PT, R202, 0x25, RZ ;  /* 0x00000025ca007810 */ /* 0x000fe20007ffe0ff */
[----:B------:R-:W2:Y:S02]  /*16ac0*/  LDCU UR54, c[0x0][0x398] ;  /* 0x00007300ff3677ac */ /* 0x000ea40008000800 */
[C---:B-1----:R-:W-:Y:S01]  /*16ad0*/  IMAD.WIDE R8, R17.reuse, 0x4, R196 ;  /* 0x0000000411087825 */ /* 0x042fe200078e02c4 */
[----:B------:R1:W-:Y:S01]  /*16ae0*/  @P5 STG.E desc[UR26][R6.64], R238 ;  /* 0x000000ee06005986 */ /* 0x0003e2000c10191a */
[----:B------:R-:W1:Y:S02]  /*16af0*/  LDCU UR34, c[0x0][0x398] ;  /* 0x00007300ff2277ac */ /* 0x000e640008000800 */
[----:B------:R-:W-:Y:S01]  /*16b00*/  IMAD.WIDE R10, R17, 0x4, R198 ;  /* 0x00000004110a7825 */ /* 0x000fe200078e02c6 */
[----:B------:R1:W-:Y:S01]  /*16b10*/  @P3 STG.E desc[UR26][R8.64], R167 ;  /* 0x000000a708003986 */ /* 0x0003e2000c10191a */
[----:B------:R-:W-:Y:S01]  /*16b20*/  ISETP.LT.AND P5, PT, R203, UR69, !P0 ;  /* 0x00000045cb007c0c */ /* 0x000fe2000c7a1270 */
[----:B------:R-:W2:Y:S01]  /*16b30*/  LDCU UR50, c[0x0][0x39c] ;  /* 0x00007380ff3277ac */ /* 0x000ea20008000800 */
[----:B------:R-:W-:Y:S01]  /*16b40*/  ISETP.LT.AND P3, PT, R206, UR49, !P0 ;  /* 0x00000031ce007c0c */ /* 0x000fe2000c761270 */
[----:B------:R2:W-:Y:S01]  /*16b50*/  @P2 STG.E desc[UR26][R10.64], R103 ;  /* 0x000000670a002986 */ /* 0x0005e2000c10191a */
[----:B------:R-:W-:Y:S01]  /*16b60*/  ISETP.LT.AND P2, PT, R205, UR36, !P0 ;  /* 0x00000024cd007c0c */ /* 0x000fe2000c741270 */
[C---:B---3--:R-:W-:Y:S01]  /*16b70*/  IMAD.WIDE R4, R17.reuse, 0x4, R200 ;  /* 0x0000000411047825 */ /* 0x048fe200078e02c8 */
[----:B------:R-:W-:Y:S01]  /*16b80*/  ISETP.GE.AND P1, PT, R0, UR38, PT ;  /* 0x0000002600007c0c */ /* 0x000fe2000bf26270 */
[----:B------:R-:W3:Y:S02]  /*16b90*/  LDCU UR42, c[0x0][0x398] ;  /* 0x00007300ff2a77ac */ /* 0x000ee40008000800 */
[----:B------:R-:W-:Y:S01]  /*16ba0*/  VIADD R17, R17, UR32 ;  /* 0x0000002011117c36 */ /* 0x000fe20008000000 */
[----:B------:R2:W-:Y:S01]  /*16bb0*/  @P6 STG.E desc[UR26][R4.64], R39 ;  /* 0x0000002704006986 */ /* 0x0005e2000c10191a */
[----:B------:R-:W-:Y:S01]  /*16bc0*/  ISETP.LT.AND P6, PT, R204, UR64, !P0 ;  /* 0x00000040cc007c0c */ /* 0x000fe2000c7c1270 */
[----:B------:R-:W-:Y:S01]  /*16bd0*/  VIADD R0, R202, 0x26 ;  /* 0x00000026ca007836 */ /* 0x000fe20000000000 */
[----:B------:R-:W3:Y:S01]  /*16be0*/  LDCU UR22, c[0x0][0x398] ;  /* 0x00007300ff1677ac */ /* 0x000ee20008000800 */
[C---:B-1----:R-:W-:Y:S01]  /*16bf0*/  IMAD.WIDE R6, R17.reuse, 0x4, R2 ;  /* 0x0000000411067825 */ /* 0x042fe200078e0202 */
[----:B------:R-:W1:Y:S03]  /*16c00*/  LDCU UR51, c[0x0][0x398] ;  /* 0x00007300ff3377ac */ /* 0x000e660008000800 */
[C---:B------:R-:W-:Y:S01]  /*16c10*/  IMAD.WIDE R8, R17.reuse, 0x4, R196 ;  /* 0x0000000411087825 */ /* 0x040fe200078e02c4 */
[----:B------:R1:W-:Y:S01]  /*16c20*/  @P5 STG.E desc[UR26][R6.64], R237 ;  /* 0x000000ed06005986 */ /* 0x0003e2000c10191a */
[----:B------:R-:W1:Y:S02]  /*16c30*/  LDCU UR46, c[0x0][0x398] ;  /* 0x00007300ff2e77ac */ /* 0x000e640008000800 */
[----:B--2---:R-:W-:Y:S01]  /*16c40*/  IMAD.WIDE R10, R17, 0x4, R198 ;  /* 0x00000004110a7825 */ /* 0x004fe200078e02c6 */
[----:B------:R2:W-:Y:S01]  /*16c50*/  @P3 STG.E desc[UR26][R8.64], R168 ;  /* 0x000000a808003986 */ /* 0x0005e2000c10191a */
[----:B------:R-:W-:Y:S01]  /*16c60*/  ISETP.LT.AND P5, PT, R203, UR67, !P1 ;  /* 0x00000043cb007c0c */ /* 0x000fe2000cfa1270 */
[----:B------:R-:W3:Y:S01]  /*16c70*/  LDCU UR40, c[0x0][0x39c] ;  /* 0x00007380ff2877ac */ /* 0x000ee20008000800 */
[----:B------:R-:W-:Y:S01]  /*16c80*/  ISETP.LT.AND P3, PT, R206, UR44, !P1 ;  /* 0x0000002cce007c0c */ /* 0x000fe2000cf61270 */
[----:B------:R2:W-:Y:S01]  /*16c90*/  @P2 STG.E desc[UR26][R10.64], R104 ;  /* 0x000000680a002986 */ /* 0x0005e2000c10191a */
[----:B------:R-:W-:Y:S01]  /*16ca0*/  ISETP.LT.AND P2, PT, R205, UR12, !P1 ;  /* 0x0000000ccd007c0c */ /* 0x000fe2000cf41270 */
[C---:B------:R-:W-:Y:S01]  /*16cb0*/  IMAD.WIDE R4, R17.reuse, 0x4, R200 ;  /* 0x0000000411047825 */ /* 0x040fe200078e02c8 */
[----:B------:R-:W-:Y:S01]  /*16cc0*/  ISETP.GE.AND P4, PT, R0, UR6, PT ;  /* 0x0000000600007c0c */ /* 0x000fe2000bf86270 */
[----:B------:R-:W3:Y:S02]  /*16cd0*/  LDCU UR38, c[0x0][0x398] ;  /* 0x00007300ff2677ac */ /* 0x000ee40008000800 */
[----:B------:R-:W-:Y:S01]  /*16ce0*/  VIADD R17, R17, UR32 ;  /* 0x0000002011117c36 */ /* 0x000fe20008000000 */
[----:B------:R3:W-:Y:S01]  /*16cf0*/  @P6 STG.E desc[UR26][R4.64], R40 ;  /* 0x0000002804006986 */ /* 0x0007e2000c10191a */
[----:B------:R-:W-:Y:S01]  /*16d00*/  ISETP.LT.AND P6, PT, R204, UR62, !P1 ;  /* 0x0000003ecc007c0c */ /* 0x000fe2000cfc1270 */
[----:B------:R-:W-:Y:S01]  /*16d10*/  VIADD R0, R202, 0x27 ;  /* 0x00000027ca007836 */ /* 0x000fe20000000000 */
[----:B------:R-:W5:Y:S01]  /*16d20*/  LDCU UR48, c[0x0][0x398] ;  /* 0x00007300ff3077ac */ /* 0x000f620008000800 */
[C---:B-1----:R-:W-:Y:S01]  /*16d30*/  IMAD.WIDE R6, R17.reuse, 0x4, R2 ;  /* 0x0000000411067825 */ /* 0x042fe200078e0202 */
[----:B------:R-:W1:Y:S03]  /*16d40*/  LDCU UR8, c[0x0][0x398] ;  /* 0x00007300ff0877ac */ /* 0x000e660008000800 */
[C---:B--2---:R-:W-:Y:S01]  /*16d50*/  IMAD.WIDE R8, R17.reuse, 0x4, R196 ;  /* 0x0000000411087825 */ /* 0x044fe200078e02c4 */
[----:B------:R2:W-:Y:S01]  /*16d60*/  @P5 STG.E desc[UR26][R6.64], R236 ;  /* 0x000000ec06005986 */ /* 0x0005e2000c10191a */
[----:B------:R-:W1:Y:S02]  /*16d70*/  LDCU UR6, c[0x0][0x398] ;  /* 0x00007300ff0677ac */ /* 0x000e640008000800 */
[----:B------:R-:W-:Y:S01]  /*16d80*/  IMAD.WIDE R10, R17, 0x4, R198 ;  /* 0x00000004110a7825 */ /* 0x000fe200078e02c6 */
[----:B------:R1:W-:Y:S01]  /*16d90*/  @P3 STG.E desc[UR26][R8.64], R169 ;  /* 0x000000a908003986 */ /* 0x0003e2000c10191a */
[----:B------:R-:W-:Y:S01]  /*16da0*/  ISETP.LT.AND P5, PT, R203, UR65, !P4 ;  /* 0x00000041cb007c0c */ /* 0x000fe2000e7a1270 */
[----:B------:R-:W5:Y:S01]  /*16db0*/  LDCU UR30, c[0x0][0x39c] ;  /* 0x00007380ff1e77ac */ /* 0x000f620008000800 */
[----:B------:R-:W-:Y:S01]  /*16dc0*/  ISETP.LT.AND P3, PT, R206, UR35, !P4 ;  /* 0x00000023ce007c0c */ /* 0x000fe2000e761270 */
[----:B------:R1:W-:Y:S01]  /*16dd0*/  @P2 STG.E desc[UR26][R10.64], R105 ;  /* 0x000000690a002986 */ /* 0x0003e2000c10191a */
[----:B----4-:R-:W-:Y:S01]  /*16de0*/  ISETP.LT.AND P2, PT, R205, UR47, !P4 ;  /* 0x0000002fcd007c0c */ /* 0x010fe2000e741270 */
[C---:B---3--:R-:W-:Y:S01]  /*16df0*/  IMAD.WIDE R4, R17.reuse, 0x4, R200 ;  /* 0x0000000411047825 */ /* 0x048fe200078e02c8 */
[----:B------:R-:W-:Y:S01]  /*16e00*/  ISETP.GE.AND P0, PT, R0, UR16, PT ;  /* 0x0000001000007c0c */ /* 0x000fe2000bf06270 */
[----:B------:R-:W3:Y:S02]  /*16e10*/  LDCU UR36, c[0x0][0x398] ;  /* 0x00007300ff2477ac */ /* 0x000ee40008000800 */
[----:B------:R-:W-:Y:S01]  /*16e20*/  VIADD R17, R17, UR32 ;  /* 0x0000002011117c36 */ /* 0x000fe20008000000 */
[----:B------:R4:W-:Y:S01]  /*16e30*/  @P6 STG.E desc[UR26][R4.64], R41 ;  /* 0x0000002904006986 */ /* 0x0009e2000c10191a */
[----:B------:R-:W-:Y:S01]  /*16e40*/  ISETP.LT.AND P6, PT, R204, UR60, !P4 ;  /* 0x0000003ccc007c0c */ /* 0x000fe2000e7c1270 */
[----:B------:R-:W3:Y:S01]  /*16e50*/  LDCU UR16, c[0x0][0x398] ;  /* 0x00007300ff1077ac */ /* 0x000ee20008000800 */
[C---:B--2---:R-:W-:Y:S01]  /*16e60*/  IMAD.WIDE R6, R17.reuse, 0x4, R2 ;  /* 0x0000000411067825 */ /* 0x044fe200078e0202 */
[----:B------:R-:W2:Y:S03]  /*16e70*/  LDCU UR49, c[0x0][0x398] ;  /* 0x00007300ff3177ac */ /* 0x000ea60008000800 */
[C---:B-1----:R-:W-:Y:S01]  /*16e80*/  IMAD.WIDE R8, R17.reuse, 0x4, R196 ;  /* 0x0000000411087825 */ /* 0x042fe200078e02c4 */
[----:B------:R1:W-:Y:S01]  /*16e90*/  @P5 STG.E desc[UR26][R6.64], R235 ;  /* 0x000000eb06005986 */ /* 0x0003e2000c10191a */
[----:B------:R-:W2:Y:S02]  /*16ea0*/  LDCU UR12, c[0x0][0x398] ;  /* 0x00007300ff0c77ac */ /* 0x000ea40008000800 */
[----:B------:R-:W-:Y:S01]  /*16eb0*/  IMAD.WIDE R10, R17, 0x4, R198 ;  /* 0x00000004110a7825 */ /* 0x000fe200078e02c6 */
[----:B------:R1:W-:Y:S01]  /*16ec0*/  @P3 STG.E desc[UR26][R8.64], R170 ;  /* 0x000000aa08003986 */ /* 0x0003e2000c10191a */
[----:B------:R-:W-:Y:S01]  /*16ed0*/  ISETP.LT.AND P5, PT, R203, UR63, !P0 ;  /* 0x0000003fcb007c0c */ /* 0x000fe2000c7a1270 */
[----:B------:R-:W2:Y:S01]  /*16ee0*/  LDCU UR53, c[0x0][0x39c] ;  /* 0x00007380ff3577ac */ /* 0x000ea20008000800 */
[----:B------:R-:W-:Y:S01]  /*16ef0*/  ISETP.LT.AND P3, PT, R206, UR28, !P0 ;  /* 0x0000001cce007c0c */ /* 0x000fe2000c761270 */
[----:B------:R2:W-:Y:S01]  /*16f00*/  @P2 STG.E desc[UR26][R10.64], R106 ;  /* 0x0000006a0a002986 */ /* 0x0005e2000c10191a */
[----:B------:R-:W-:Y:S01]  /*16f10*/  ISETP.LT.AND P2, PT, R205, UR19, !P0 ;  /* 0x00000013cd007c0c */ /* 0x000fe2000c741270 */
[C---:B----4-:R-:W-:Y:S01]  /*16f20*/  IMAD.WIDE R4, R17.reuse, 0x4, R200 ;  /* 0x0000000411047825 */ /* 0x050fe200078e02c8 */
[----:B------:R-:W-:Y:S01]  /*16f30*/  IADD3 R0, PT, PT, R202, 0x28, RZ ;  /* 0x00000028ca007810 */ /* 0x000fe20007ffe0ff */
[----:B------:R-:W4:Y:S02]  /*16f40*/  LDCU UR44, c[0x0][0x398] ;  /* 0x00007300ff2c77ac */ /* 0x000f240008000800 */
[----:B------:R-:W-:Y:S01]  /*16f50*/  VIADD R17, R17, UR32 ;  /* 0x0000002011117c36 */ /* 0x000fe20008000000 */
[----:B------:R3:W-:Y:S01]  /*16f60*/  @P6 STG.E desc[UR26][R4.64], R42 ;  /* 0x0000002a04006986 */ /* 0x0007e2000c10191a */
[----:B------:R-:W-:Y:S01]  /*16f70*/  ISETP.LT.AND P6, PT, R204, UR77, !P0 ;  /* 0x0000004dcc007c0c */ /* 0x000fe2000c7c1270 */
[----:B------:R-:W4:Y:S01]  /*16f80*/  LDCU UR35, c[0x0][0x398] ;  /* 0x00007300ff2377ac */ /* 0x000f220008000800 */
[C---:B-1----:R-:W-:Y:S01]  /*16f90*/  IMAD.WIDE R6, R17.reuse, 0x4, R2 ;  /* 0x0000000411067825 */ /* 0x042fe200078e0202 */
[----:B------:R-:W-:Y:S01]  /*16fa0*/  ISETP.GE.AND P1, PT, R0, UR58, PT ;  /* 0x0000003a00007c0c */ /* 0x000fe2000bf26270 */
[----:B------:R-:W1:Y:S02]  /*16fb0*/  LDCU UR55, c[0x0][0x398] ;  /* 0x00007300ff3777ac */ /* 0x000e640008000800 */
[C---:B------:R-:W-:Y:S01]  /*16fc0*/  IMAD.WIDE R8, R17.reuse, 0x4, R196 ;  /* 0x0000000411087825 */ /* 0x040fe200078e02c4 */
[----:B------:R1:W-:Y:S01]  /*16fd0*/  @P5 STG.E desc[UR26][R6.64], R234 ;  /* 0x000000ea06005986 */ /* 0x0003e2000c10191a */
[----:B------:R-:W4:Y:S02]  /*16fe0*/  LDCU UR47, c[0x0][0x398] ;  /* 0x00007300ff2f77ac */ /* 0x000f240008000800 */
[----:B--2---:R-:W-:Y:S01]  /*16ff0*/  IMAD.WIDE R10, R17, 0x4, R198 ;  /* 0x00000004110a7825 */ /* 0x004fe200078e02c6 */
[----:B------:R2:W-:Y:S01]  /*17000*/  @P3 STG.E desc[UR26][R8.64], R171 ;  /* 0x000000ab08003986 */ /* 0x0005e2000c10191a */
[----:B------:R-:W-:Y:S01]  /*17010*/  ISETP.LT.AND P5, PT, R203, UR45, !P1 ;  /* 0x0000002dcb007c0c */ /* 0x000fe2000cfa1270 */
[----:B------:R-:W4:Y:S01]  /*17020*/  LDCU UR28, c[0x0][0x398] ;  /* 0x00007300ff1c77ac */ /* 0x000f220008000800 */
[----:B------:R-:W-:Y:S01]  /*17030*/  ISETP.LT.AND P3, PT, R206, UR61, !P1 ;  /* 0x0000003dce007c0c */ /* 0x000fe2000cf61270 */
[----:B------:R2:W-:Y:S01]  /*17040*/  @P2 STG.E desc[UR26][R10.64], R107 ;  /* 0x0000006b0a002986 */ /* 0x0005e2000c10191a */
[----:B------:R-:W-:Y:S01]  /*17050*/  ISETP.LT.AND P2, PT, R205, UR14, !P1 ;  /* 0x0000000ecd007c0c */ /* 0x000fe2000cf41270 */
[C---:B---3--:R-:W-:Y:S01]  /*17060*/  IMAD.WIDE R4, R17.reuse, 0x4, R200 ;  /* 0x0000000411047825 */ /* 0x048fe200078e02c8 */
[----:B------:R-:W3:Y:S03]  /*17070*/  LDCU UR19, c[0x0][0x398] ;  /* 0x00007300ff1377ac */ /* 0x000ee60008000800 */
[----:B------:R-:W-:-:S02]  /*17080*/  VIADD R17, R17, UR32 ;  /* 0x0000002011117c36 */ /* 0x000fc40008000000 */
[----:B------:R-:W-:Y:S01]  /*17090*/  VIADD R0, R202, 0x29 ;  /* 0x00000029ca007836 */ /* 0x000fe20000000000 */
[----:B------:R3:W-:Y:S01]  /*170a0*/  @P6 STG.E desc[UR26][R4.64], R43 ;  /* 0x0000002b04006986 */ /* 0x0007e2000c10191a */
[C---:B-1----:R-:W-:Y:S01]  /*170b0*/  IMAD.WIDE R6, R17.reuse, 0x4, R2 ;  /* 0x0000000411067825 */ /* 0x042fe200078e0202 */
[----:B------:R-:W-:Y:S01]  /*170c0*/  ISETP.LT.AND P6, PT, R204, UR20, !P1 ;  /* 0x00000014cc007c0c */ /* 0x000fe2000cfc1270 */
[----:B------:R-:W1:Y:S01]  /*170d0*/  LDCU UR14, c[0x0][0x398] ;  /* 0x00007300ff0e77ac */ /* 0x000e620008000800 */
[----:B------:R-:W-:Y:S01]  /*170e0*/  ISETP.GE.AND P4, PT, R0, UR56, PT ;  /* 0x0000003800007c0c */ /* 0x000fe2000bf86270 */
[C---:B--2---:R-:W-:Y:S01]  /*170f0*/  IMAD.WIDE R8, R17.reuse, 0x4, R196 ;  /* 0x0000000411087825 */ /* 0x044fe200078e02c4 */
[----:B------:R2:W-:Y:S01]  /*17100*/  @P5 STG.E desc[UR26][R6.64], R233 ;  /* 0x000000e906005986 */ /* 0x0005e2000c10191a */
[----:B------:R-:W1:Y:S02]  /*17110*/  LDCU UR56, c[0x0][0x39c] ;  /* 0x00007380ff3877ac */ /* 0x000e640008000800 */
[----:B------:R-:W-:Y:S01]  /*17120*/  IMAD.WIDE R10, R17, 0x4, R198 ;  /* 0x00000004110a7825 */ /* 0x000fe200078e02c6 */
        /* <DEDUP_REMOVED lines=8> */
[----:B------:R-:W-:Y:S01]  /*171b0*/  VIADD R17, R17, UR32 ;  /* 0x0000002011117c36 */ /* 0x000fe20008000000 */
[----:B------:R-:W3:Y:S01]  /*171c0*/  LDCU UR45, c[0x0][0x398] ;  /* 0x00007300ff2d77ac */ /* 0x000ee20008000800 */
[----:B------:R-:W-:Y:S01]  /*171d0*/  VIADD R0, R202, 0x2a ;  /* 0x0000002aca007836 */ /* 0x000fe20000000000 */
[----:B------:R3:W-:Y:S01]  /*171e0*/  @P6 STG.E desc[UR26][R4.64], R44 ;  /* 0x0000002c04006986 */ /* 0x0007e2000c10191a */
[C---:B--2---:R-:W-:Y:S01]  /*171f0*/  IMAD.WIDE R6, R17.reuse, 0x4, R2 ;  /* 0x0000000411067825 */ /* 0x044fe200078e0202 */
[----:B------:R-:W-:Y:S01]  /*17200*/  ISETP.LT.AND P6, PT, R204, UR18, !P4 ;  /* 0x00000012cc007c0c */ /* 0x000fe2000e7c1270 */
[----:B------:R-:W2:Y:S01]  /*17210*/  LDCU UR18, c[0x0][0x398] ;  /* 0x00007300ff1277ac */ /* 0x000ea20008000800 */
[----:B------:R-:W-:Y:S01]  /*17220*/  ISETP.GE.AND P0, PT, R0, UR52, PT ;  /* 0x0000003400007c0c */ /* 0x000fe2000bf06270 */
[C---:B-1----:R-:W-:Y:S01]  /*17230*/  IMAD.WIDE R8, R17.reuse, 0x4, R196 ;  /* 0x0000000411087825 */ /* 0x042fe200078e02c4 */
[----:B------:R1:W-:Y:S01]  /*17240*/  @P5 STG.E desc[UR26][R6.64], R232 ;  /* 0x000000e806005986 */ /* 0x0003e2000c10191a */
[----:B------:R-:W2:Y:S02]  /*17250*/  LDCU UR10, c[0x0][0x39c] ;  /* 0x00007380ff0a77ac */ /* 0x000ea40008000800 */
[----:B------:R-:W-:Y:S01]  /*17260*/  IMAD.WIDE R10, R17, 0x4, R198 ;  /* 0x00000004110a7825 */ /* 0x000fe200078e02c6 */
[----:B------:R1:W-:Y:S01]  /*17270*/  @P3 STG.E desc[UR26][R8.64], R173 ;  /* 0x000000ad08003986 */ /* 0x0003e2000c10191a */
[----:B------:R-:W-:-:S02]  /*17280*/  ISETP.LT.AND P5, PT, R203, UR43, !P0 ;  /* 0x0000002bcb007c0c */ /* 0x000fc4000c7a1270 */
[----:B------:R-:W-:Y:S01]  /*17290*/  ISETP.LT.AND P3, PT, R206, UR57, !P0 ;  /* 0x00000039ce007c0c */ /* 0x000fe2000c761270 */
[----:B------:R2:W-:Y:S01]  /*172a0*/  @P2 STG.E desc[UR26][R10.64], R109 ;  /* 0x0000006d0a002986 */ /* 0x0005e2000c10191a */
[----:B------:R-:W-:Y:S01]  /*172b0*/  ISETP.LT.AND P2, PT, R205, UR39, !P0 ;  /* 0x00000027cd007c0c */ /* 0x000fe2000c741270 */
[C---:B---3--:R-:W-:Y:S01]  /*172c0*/  IMAD.WIDE R4, R17.reuse, 0x4, R200 ;  /* 0x0000000411047825 */ /* 0x048fe200078e02c8 */
[----:B------:R-:W-:Y:S01]  /*172d0*/  IADD3 R0, PT, PT, R202, 0x2b, RZ ;  /* 0x0000002bca007810 */ /* 0x000fe20007ffe0ff */
[----:B------:R-:W3:Y:S02]  /*172e0*/  LDCU UR39, c[0x0][0x398] ;  /* 0x00007300ff2777ac */ /* 0x000ee40008000800 */
        /* <DEDUP_REMOVED lines=8> */
[----:B------:R1:W-:Y:S03]  /*17370*/  @P5 STG.E desc[UR26][R6.64], R231 ;  /* 0x000000e706005986 */ /* 0x0003e6000c10191a */
[----:B--2---:R-:W-:Y:S01]  /*17380*/  IMAD.WIDE R10, R17, 0x4, R198 ;  /* 0x00000004110a7825 */ /* 0x004fe200078e02c6 */
[----:B------:R2:W-:Y:S01]  /*17390*/  @P3 STG.E desc[UR26][R8.64], R174 ;  /* 0x000000ae08003986 */ /* 0x0005e2000c10191a */
[----:B-----5:R-:W-:Y:S01]  /*173a0*/  ISETP.LT.AND P5, PT, R203, UR24, !P1 ;  /* 0x00000018cb007c0c */ /* 0x020fe2000cfa1270 */
[----:B------:R-:W5:Y:S01]  /*173b0*/  LDCU UR24, c[0x0][0x398] ;  /* 0x00007300ff1877ac */ /* 0x000f620008000800 */
        /* <DEDUP_REMOVED lines=13> */
[----:B------:R2:W-:Y:S03]  /*17490*/  @P5 STG.E desc[UR26][R6.64], R230 ;  /* 0x000000e606005986 */ /* 0x0005e6000c10191a */
[----:B------:R-:W-:Y:S01]  /*174a0*/  IMAD.WIDE R10, R17, 0x4, R198 ;  /* 0x00000004110a7825 */ /* 0x000fe200078e02c6 */
[----:B------:R1:W-:Y:S01]  /*174b0*/  @P3 STG.E desc[UR26][R8.64], R175 ;  /* 0x000000af08003986 */ /* 0x0003e2000c10191a */
[----:B------:R-:W-:-:S02]  /*174c0*/  ISETP.LT.AND P5, PT, R203, UR42, !P4 ;  /* 0x0000002acb007c0c */ /* 0x000fc4000e7a1270 */
[----:B------:R-:W-:Y:S01]  /*174d0*/  ISETP.LT.AND P3, PT, R206, UR22, !P4 ;  /* 0x00000016ce007c0c */ /* 0x000fe2000e761270 */
[----:B------:R1:W-:Y:S01]  /*174e0*/  @P2 STG.E desc[UR26][R10.64], R111 ;  /* 0x0000006f0a002986 */ /* 0x0003e2000c10191a */
[----:B------:R-:W-:Y:S01]  /*174f0*/  ISETP.LT.AND P2, PT, R205, UR51, !P4 ;  /* 0x00000033cd007c0c */ /* 0x000fe2000e741270 */
[C---:B---3--:R-:W-:Y:S01]  /*17500*/  IMAD.WIDE R4, R17.reuse, 0x4, R200 ;  /* 0x0000000411047825 */ /* 0x048fe200078e02c8 */
[----:B------:R-:W3:Y:S03]  /*17510*/  LDCU UR22, c[0x0][0x398] ;  /* 0x00007300ff1677ac */ /* 0x000ee60008000800 */
[----:B------:R-:W-:Y:S02]  /*17520*/  VIADD R17, R17, UR32 ;  /* 0x0000002011117c36 */ /* 0x000fe40008000000 */
[----:B------:R-:W-:Y:S01]  /*17530*/  VIADD R0, R202, 0x2d ;  /* 0x0000002dca007836 */ /* 0x000fe20000000000 */
[----:B------:R3:W-:Y:S01]  /*17540*/  @P6 STG.E desc[UR26][R4.64], R47 ;  /* 0x0000002f04006986 */ /* 0x0007e2000c10191a */
[----:B--2---:R-:W-:Y:S01]  /*17550*/  IMAD.WIDE R6, R17, 0x4, R2 ;  /* 0x0000000411067825 */ /* 0x004fe200078e0202 */
[----:B------:R-:W-:-:S02]  /*17560*/  ISETP.LT.AND P6, PT, R204, UR46, !P4 ;  /* 0x0000002ecc007c0c */ /* 0x000fc4000e7c1270 */
[----:B------:R-:W-:Y:S01]  /*17570*/  ISETP.GE.AND P0, PT, R0, UR40, PT ;  /* 0x0000002800007c0c */ /* 0x000fe2000bf06270 */
[C---:B-1----:R-:W-:Y:S01]  /*17580*/  IMAD.WIDE R8, R17.reuse, 0x4, R196 ;  /* 0x0000000411087825 */ /* 0x042fe200078e02c4 */
[----:B------:R1:W-:Y:S03]  /*17590*/  @P5 STG.E desc[UR26][R6.64], R229 ;  /* 0x000000e506005986 */ /* 0x0003e6000c10191a */
        /* <DEDUP_REMOVED lines=17> */
[C---:B--2---:R-:W-:Y:S01]  /*176b0*/  IMAD.WIDE R8, R17.reuse, 0x4, R196 ;  /* 0x0000000411087825 */ /* 0x044fe200078e02c4 */
        /* <DEDUP_REMOVED lines=22> */
[----:B----4-:R-:W-:-:S02]  /*17820*/  ISETP.LT.AND P5, PT, R203, UR44, !P4 ;  /* 0x0000002ccb007c0c */ /* 0x010fc4000e7a1270 */
        /* <DEDUP_REMOVED lines=8> */
[----:B-1----:R-:W-:Y:S01]  /*178b0*/  IMAD.WIDE R6, R17, 0x4, R2 ;  /* 0x0000000411067825 */ /* 0x002fe200078e0202 */
[----:B------:R-:W-:-:S02]  /*178c0*/  ISETP.LT.AND P6, PT, R204, UR47, !P4 ;  /* 0x0000002fcc007c0c */ /* 0x000fc4000e7c1270 */
[----:B------:R-:W-:Y:S01]  /*178d0*/  ISETP.GE.AND P0, PT, R0, UR56, PT ;  /* 0x0000003800007c0c */ /* 0x000fe2000bf06270 */
[C---:B------:R-:W-:Y:S01]  /*178e0*/  IMAD.WIDE R8, R17.reuse, 0x4, R196 ;  /* 0x0000000411087825 */ /* 0x040fe200078e02c4 */
[----:B------:R1:W-:Y:S03]  /*178f0*/  @P5 STG.E desc[UR26][R6.64], R226 ;  /* 0x000000e206005986 */ /* 0x0003e6000c10191a */
[----:B----4-:R-:W-:Y:S01]  /*17900*/  IMAD.WIDE R10, R17, 0x4, R198 ;  /* 0x00000004110a7825 */ /* 0x010fe200078e02c6 */
[----:B------:R4:W-:Y:S01]  /*17910*/  @P3 STG.E desc[UR26][R8.64], R179 ;  /* 0x000000b308003986 */ /* 0x0009e2000c10191a */
[----:B------:R-:W-:Y:S01]  /*17920*/  ISETP.LT.AND P5, PT, R203, UR28, !P0 ;  /* 0x0000001ccb007c0c */ /* 0x000fe2000c7a1270 */
[----:B------:R-:W3:Y:S01]  /*17930*/  LDCU UR28, c[0x0][0x398] ;  /* 0x00007300ff1c77ac */ /* 0x000ee20008000800 */
[----:B------:R-:W-:Y:S01]  /*17940*/  ISETP.LT.AND P3, PT, R206, UR19, !P0 ;  /* 0x00000013ce007c0c */ /* 0x000fe2000c761270 */
[----:B------:R3:W-:Y:S01]  /*17950*/  @P2 STG.E desc[UR26][R10.64], R115 ;  /* 0x000000730a002986 */ /* 0x0007e2000c10191a */
[----:B------:R-:W-:Y:S01]  /*17960*/  ISETP.LT.AND P2, PT, R205, UR14, !P0 ;  /* 0x0000000ecd007c0c */ /* 0x000fe2000c741270 */
[C---:B--2---:R-:W-:Y:S01]  /*17970*/  IMAD.WIDE R4, R17.reuse, 0x4, R200 ;  /* 0x0000000411047825 */ /* 0x044fe200078e02c8 */
[----:B------:R-:W-:Y:S01]  /*17980*/  IADD3 R0, PT, PT, R202, 0x31, RZ ;  /* 0x00000031ca007810 */ /* 0x000fe20007ffe0ff */
[----:B------:R-:W2:Y:S02]  /*17990*/  LDCU UR14, c[0x0][0x398] ;  /* 0x00007300ff0e77ac */ /* 0x000ea40008000800 */
[----:B------:R-:W-:Y:S01]  /*179a0*/  VIADD R17, R17, UR32 ;  /* 0x0000002011117c36 */ /* 0x000fe20008000000 */
[----:B------:R2:W-:Y:S01]  /*179b0*/  @P6 STG.E desc[UR26][R4.64], R51 ;  /* 0x0000003304006986 */ /* 0x0005e2000c10191a */
[----:B------:R-:W-:Y:S01]  /*179c0*/  ISETP.LT.AND P6, PT, R204, UR20, !P0 ;  /* 0x00000014cc007c0c */ /* 0x000fe2000c7c1270 */
[----:B------:R-:W5:Y:S01]  /*179d0*/  LDCU UR19, c[0x0][0x398] ;  /* 0x00007300ff1377ac */ /* 0x000f620008000800 */
[C---:B-1----:R-:W-:Y:S01]  /*179e0*/  IMAD.WIDE R6, R17.reuse, 0x4, R2 ;  /* 0x0000000411067825 */ /* 0x042fe200078e0202 */
[----:B------:R-:W-:Y:S01]  /*179f0*/  ISETP.GE.AND P1, PT, R0, UR33, PT ;  /* 0x0000002100007c0c */ /* 0x000fe2000bf26270 */
[----:B------:R-:W1:Y:S02]  /*17a00*/  LDCU UR33, c[0x0][0x398] ;  /* 0x00007300ff2177ac */ /* 0x000e640008000800 */
[C---:B----4-:R-:W-:Y:S01]  /*17a10*/  IMAD.WIDE R8, R17.reuse, 0x4, R196 ;  /* 0x0000000411087825 */ /* 0x050fe200078e02c4 */
[----:B------:R4:W-:Y:S03]  /*17a20*/  @P5 STG.E desc[UR26][R6.64], R225 ;  /* 0x000000e106005986 */ /* 0x0009e6000c10191a */
[----:B---3--:R-:W-:Y:S01]  /*17a30*/  IMAD.WIDE R10, R17, 0x4, R198 ;  /* 0x00000004110a7825 */ /* 0x008fe200078e02c6 */
[----:B------:R3:W-:Y:S01]  /*17a40*/  @P3 STG.E desc[UR26][R8.64], R180 ;  /* 0x000000b408003986 */ /* 0x0007e2000c10191a */
[----:B------:R-:W-:Y:S01]  /*17a50*/  ISETP.LT.AND P5, PT, R203, UR41, !P1 ;  /* 0x00000029cb007c0c */ /* 0x000fe2000cfa1270 */
[----:B------:R-:W1:Y:S01]  /*17a60*/  LDCU UR20, c[0x0][0x398] ;  /* 0x00007300ff1477ac */ /* 0x000e620008000800 */
[----:B------:R-:W-:Y:S01]  /*17a70*/  ISETP.LT.AND P3, PT, R206, UR18, !P1 ;  /* 0x00000012ce007c0c */ /* 0x000fe2000cf61270 */
[----:B------:R1:W-:Y:S01]  /*17a80*/  @P2 STG.E desc[UR26][R10.64], R116 ;  /* 0x000000740a002986 */ /* 0x0003e2000c10191a */
[----:B------:R-:W-:Y:S01]  /*17a90*/  ISETP.LT.AND P2, PT, R205, UR45, !P1 ;  /* 0x0000002dcd007c0c */ /* 0x000fe2000cf41270 */
[C---:B--2---:R-:W-:Y:S01]  /*17aa0*/  IMAD.WIDE R4, R17.reuse, 0x4, R200 ;  /* 0x0000000411047825 */ /* 0x044fe200078e02c8 */
[----:B------:R-:W2:Y:S03]  /*17ab0*/  LDCU UR18, c[0x0][0x398] ;  /* 0x00007300ff1277ac */ /* 0x000ea60008000800 */
[----:B------:R-:W-:-:S02]  /*17ac0*/  VIADD R17, R17, UR32 ;  /* 0x0000002011117c36 */ /* 0x000fc40008000000 */
[----:B------:R-:W-:Y:S01]  /*17ad0*/  VIADD R0, R202, 0x32 ;  /* 0x00000032ca007836 */ /* 0x000fe20000000000 */
[----:B------:R2:W-:Y:S01]  /*17ae0*/  @P6 STG.E desc[UR26][R4.64], R52 ;  /* 0x0000003404006986 */ /* 0x0005e2000c10191a */
[C---:B----4-:R-:W-:Y:S01]  /*17af0*/  IMAD.WIDE R6, R17.reuse, 0x4, R2 ;  /* 0x0000000411067825 */ /* 0x050fe200078e0202 */
[----:B------:R-:W-:Y:S02]  /*17b00*/  ISETP.LT.AND P6, PT, R204, UR39, !P1 ;  /* 0x00000027cc007c0c */ /* 0x000fe4000cfc1270 */
[----:B------:R-:W-:Y:S01]  /*17b10*/  ISETP.GE.AND P4, PT, R0, UR4, PT ;  /* 0x0000000400007c0c */ /* 0x000fe2000bf86270 */
[C---:B---3--:R-:W-:Y:S01]  /*17b20*/  IMAD.WIDE R8, R17.reuse, 0x4, R196 ;  /* 0x0000000411087825 */ /* 0x048fe200078e02c4 */
[----:B------:R3:W-:Y:S01]  /*17b30*/  @P5 STG.E desc[UR26][R6.64], R224 ;  /* 0x000000e006005986 */ /* 0x0007e2000c10191a */
[----:B------:R-:W4:Y:S02]  /*17b40*/  LDCU UR4, c[0x0][0x398] ;  /* 0x00007300ff0477ac */ /* 0x000f240008000800 */
[----:B-1----:R-:W-:Y:S01]  /*17b50*/  IMAD.WIDE R10, R17, 0x4, R198 ;  /* 0x00000004110a7825 */ /* 0x002fe200078e02c6 */
[----:B------:R1:W-:Y:S01]  /*17b60*/  @P3 STG.E desc[UR26][R8.64], R181 ;  /* 0x000000b508003986 */ /* 0x0003e2000c10191a */
[----:B------:R-:W-:-:S02]  /*17b70*/  ISETP.LT.AND P5, PT, R203, UR40, !P4 ;  /* 0x00000028cb007c0c */ /* 0x000fc4000e7a1270 */
[----:B-----5:R-:W-:Y:S01]  /*17b80*/  ISETP.LT.AND P3, PT, R206, UR24, !P4 ;  /* 0x00000018ce007c0c */ /* 0x020fe2000e761270 */
[----:B------:R5:W-:Y:S01]  /*17b90*/  @P2 STG.E desc[UR26][R10.64], R117 ;  /* 0x000000750a002986 */ /* 0x000be2000c10191a */
[----:B------:R-:W-:Y:S01]  /*17ba0*/  ISETP.LT.AND P2, PT, R205, UR30, !P4 ;  /* 0x0000001ecd007c0c */ /* 0x000fe2000e741270 */
[C---:B--2---:R-:W-:Y:S01]  /*17bb0*/  IMAD.WIDE R4, R17.reuse, 0x4, R200 ;  /* 0x0000000411047825 */ /* 0x044fe200078e02c8 */
[----:B------:R-:W2:Y:S03]  /*17bc0*/  LDCU UR24, c[0x0][0x398] ;  /* 0x00007300ff1877ac */ /* 0x000ea60008000800 */
[----:B------:R-:W-:Y:S02]  /*17bd0*/  VIADD R17, R17, UR32 ;  /* 0x0000002011117c36 */ /* 0x000fe40008000000 */
[----:B------:R-:W-:Y:S01]  /*17be0*/  VIADD R0, R202, 0x33 ;  /* 0x00000033ca007836 */ /* 0x000fe20000000000 */
[----:B------:R2:W-:Y:S01]  /*17bf0*/  @P6 STG.E desc[UR26][R4.64], R53 ;  /* 0x0000003504006986 */ /* 0x0005e2000c10191a */
[----:B---3--:R-:W-:Y:S01]  /*17c00*/  IMAD.WIDE R6, R17, 0x4, R2 ;  /* 0x0000000411067825 */ /* 0x008fe200078e0202 */
[----:B------:R-:W-:-:S02]  /*17c10*/  ISETP.LT.AND P6, PT, R204, UR34, !P4 ;  /* 0x00000022cc007c0c */ /* 0x000fc4000e7c1270 */
[----:B------:R-:W-:Y:S01]  /*17c20*/  ISETP.GE.AND P0, PT, R0, UR10, PT ;  /* 0x0000000a00007c0c */ /* 0x000fe2000bf06270 */
[C---:B-1----:R-:W-:Y:S01]  /*17c30*/  IMAD.WIDE R8, R17.reuse, 0x4, R196 ;  /* 0x0000000411087825 */ /* 0x042fe200078e02c4 */
[----:B------:R1:W-:Y:S03]  /*17c40*/  @P5 STG.E desc[UR26][R6.64], R223 ;  /* 0x000000df06005986 */ /* 0x0003e6000c10191a */
[----:B-----5:R-:W-:Y:S01]  /*17c50*/  IMAD.WIDE R10, R17, 0x4, R198 ;  /* 0x00000004110a7825 */ /* 0x020fe200078e02c6 */
[----:B------:R3:W-:Y:S01]  /*17c60*/  @P3 STG.E desc[UR26][R8.64], R182 ;  /* 0x000000b608003986 */ /* 0x0007e2000c10191a */
[----:B------:R-:W-:Y:S01]  /*17c70*/  ISETP.LT.AND P5, PT, R203, UR22, !P0 ;  /* 0x00000016cb007c0c */ /* 0x000fe2000c7a1270 */
[----:B------:R-:W5:Y:S01]  /*17c80*/  LDCU UR10, c[0x0][0x398] ;  /* 0x00007300ff0a77ac */ /* 0x000f620008000800 */
        /* <DEDUP_REMOVED lines=9> */
[----:B------:R-:W4:Y:S01]  /*17d20*/  LDCU UR22, c[0x0][0x398] ;  /* 0x00007300ff1677ac */ /* 0x000f220008000800 */
[C---:B-1----:R-:W-:Y:S01]  /*17d30*/  IMAD.WIDE R6, R17.reuse, 0x4, R2 ;  /* 0x0000000411067825 */ /* 0x042fe200078e0202 */
[----:B------:R-:W-:Y:S01]  /*17d40*/  ISETP.GE.AND P1, PT, R0, UR6, PT ;  /* 0x0000000600007c0c */ /* 0x000fe2000bf26270 */
[----:B------:R-:W1:Y:S02]  /*17d50*/  LDCU UR6, c[0x0][0x398] ;  /* 0x00007300ff0677ac */ /* 0x000e640008000800 */
[C---:B---3--:R-:W-:Y:S01]  /*17d60*/  IMAD.WIDE R8, R17.reuse, 0x4, R196 ;  /* 0x0000000411087825 */ /* 0x048fe200078e02c4 */
        /* <DEDUP_REMOVED lines=13> */
[C---:B---3--:R-:W-:Y:S01]  /*17e40*/  IMAD.WIDE R6, R17.reuse, 0x4, R2 ;  /* 0x0000000411067825 */ /* 0x048fe200078e0202 */
[----:B------:R-:W-:Y:S02]  /*17e50*/  ISETP.LT.AND P6, PT, R204, UR35, !P1 ;  /* 0x00000023cc007c0c */ /* 0x000fe4000cfc1270 */
[----:B------:R-:W-:Y:S01]  /*17e60*/  ISETP.GE.AND P4, PT, R0, UR9, PT ;  /* 0x0000000900007c0c */ /* 0x000fe2000bf86270 */
[C---:B-1----:R-:W-:Y:S01]  /*17e70*/  IMAD.WIDE R8, R17.reuse, 0x4, R196 ;  /* 0x0000000411087825 */ /* 0x042fe200078e02c4 */
[----:B------:R1:W-:Y:S01]  /*17e80*/  @P5 STG.E desc[UR26][R6.64], R221 ;  /* 0x000000dd06005986 */ /* 0x0003e2000c10191a */
[----:B------:R-:W3:Y:S02]  /*17e90*/  LDCU UR9, c[0x0][0x398] ;  /* 0x00007300ff0977ac */ /* 0x000ee40008000800 */
[----:B------:R-:W-:Y:S01]  /*17ea0*/  IMAD.WIDE R10, R17, 0x4, R198 ;  /* 0x00000004110a7825 */ /* 0x000fe200078e02c6 */
[----:B------:R1:W-:Y:S01]  /*17eb0*/  @P3 STG.E desc[UR26][R8.64], R184 ;  /* 0x000000b808003986 */ /* 0x0003e2000c10191a */
[----:B----4-:R-:W-:Y:S01]  /*17ec0*/  ISETP.LT.AND P5, PT, R203, UR4, !P4 ;  /* 0x00000004cb007c0c */ /* 0x010fe2000e7a1270 */
        /* <DEDUP_REMOVED lines=9> */
[C---:B-1----:R-:W-:Y:S01]  /*17f60*/  IMAD.WIDE R6, R17.reuse, 0x4, R2 ;  /* 0x0000000411067825 */ /* 0x042fe200078e0202 */
[----:B-----5:R-:W-:Y:S01]  /*17f70*/  ISETP.LT.AND P6, PT, R204, UR10, !P4 ;  /* 0x0000000acc007c0c */ /* 0x020fe2000e7c1270 */
[----:B------:R-:W1:Y:S01]  /*17f80*/  LDCU UR10, c[0x0][0x398] ;  /* 0x00007300ff0a77ac */ /* 0x000e620008000800 */
[----:B------:R-:W-:Y:S01]  /*17f90*/  ISETP.GE.AND P0, PT, R0, UR7, PT ;  /* 0x0000000700007c0c */ /* 0x000fe2000bf06270 */
[C---:B------:R-:W-:Y:S01]  /*17fa0*/  IMAD.WIDE R8, R17.reuse, 0x4, R196 ;  /* 0x0000000411087825 */ /* 0x040fe200078e02c4 */
        /* <DEDUP_REMOVED lines=15> */
[C---:B-----5:R-:W-:Y:S01]  /*180a0*/  IMAD.WIDE R6, R17.reuse, 0x4, R2 ;  /* 0x0000000411067825 */ /* 0x060fe200078e0202 */
[----:B------:R-:W-:Y:S01]  /*180b0*/  ISETP.GE.AND P1, PT, R0, UR5, PT ;  /* 0x0000000500007c0c */ /* 0x000fe2000bf26270 */
[----:B------:R-:W5:Y:S02]  /*180c0*/  LDCU UR5, c[0x0][0x398] ;  /* 0x00007300ff0577ac */ /* 0x000f640008000800 */
[C---:B---3--:R-:W-:Y:S01]  /*180d0*/  IMAD.WIDE R8, R17.reuse, 0x4, R196 ;  /* 0x0000000411087825 */ /* 0x048fe200078e02c4 */
[----:B------:R3:W-:Y:S01]  /*180e0*/  @P5 STG.E desc[UR26][R6.64], R219 ;  /* 0x000000db06005986 */ /* 0x0007e2000c10191a */
[----:B------:R-:W4:Y:S02]  /*180f0*/  LDCU UR19, c[0x0][0x398] ;  /* 0x00007300ff1377ac */ /* 0x000f240008000800 */
[----:B-1----:R-:W-:Y:S01]  /*18100*/  IMAD.WIDE R10, R17, 0x4, R198 ;  /* 0x00000004110a7825 */ /* 0x002fe200078e02c6 */
        /* <DEDUP_REMOVED lines=12> */
[----:B------:R-:W-:Y:S01]  /*181d0*/  ISETP.LT.AND P6, PT, R204, UR8, !P1 ;  /* 0x00000008cc007c0c */ /* 0x000fe2000cfc1270 */
[----:B------:R-:W3:Y:S01]  /*181e0*/  LDCU UR8, c[0x0][0x398] ;  /* 0x00007300ff0877ac */ /* 0x000ee20008000800 */
[----:B------:R-:W-:Y:S01]  /*181f0*/  ISETP.GE.AND P4, PT, R0, UR31, PT ;  /* 0x0000001f00007c0c */ /* 0x000fe2000bf86270 */
[C---:B-1----:R-:W-:Y:S01]  /*18200*/  IMAD.WIDE R8, R17.reuse, 0x4, R196 ;  /* 0x0000000411087825 */ /* 0x042fe200078e02c4 */
[----:B------:R1:W-:Y:S03]  /*18210*/  @P5 STG.E desc[UR26][R6.64], R218 ;  /* 0x000000da06005986 */ /* 0x0003e6000c10191a */
[----:B------:R-:W-:Y:S01]  /*18220*/  IMAD.WIDE R10, R17, 0x4, R198 ;  /* 0x00000004110a7825 */ /* 0x000fe200078e02c6 */
[----:B------:R1:W-:Y:S01]  /*18230*/  @P3 STG.E desc[UR26][R8.64], R187 ;  /* 0x000000bb08003986 */ /* 0x0003e2000c10191a */
[----:B------:R-:W-:Y:S01]  /*18240*/  ISETP.LT.AND P5, PT, R203, UR7, !P4 ;  /* 0x00000007cb007c0c */ /* 0x000fe2000e7a1270 */
[----:B------:R-:W3:Y:S01]  /*18250*/  LDCU UR7, c[0x0][0x398] ;  /* 0x00007300ff0777ac */ /* 0x000ee20008000800 */
        /* <DEDUP_REMOVED lines=18> */
[----:B----4-:R-:W-:Y:S01]  /*18380*/  ISETP.LT.AND P3, PT, R206, UR4, !P0 ;  /* 0x00000004ce007c0c */ /* 0x010fe2000c761270 */
        /* <DEDUP_REMOVED lines=8> */
[----:B------:R-:W2:Y:S01]  /*18410*/  LDCU UR10, c[0x0][0x398] ;  /* 0x00007300ff0a77ac */ /* 0x000ea20008000800 */
[C---:B-----5:R-:W-:Y:S01]  /*18420*/  IMAD.WIDE R6, R17.reuse, 0x4, R2 ;  /* 0x0000000411067825 */ /* 0x060fe200078e0202 */
[----:B------:R-:W-:Y:S01]  /*18430*/  ISETP.GE.AND P1, PT, R0, UR25, PT ;  /* 0x0000001900007c0c */ /* 0x000fe2000bf26270 */
[----:B------:R-:W5:Y:S02]  /*18440*/  LDCU UR14, c[0x0][0x398] ;  /* 0x00007300ff0e77ac */ /* 0x000f640008000800 */
[C---:B---3--:R-:W-:Y:S01]  /*18450*/  IMAD.WIDE R8, R17.reuse, 0x4, R196 ;  /* 0x0000000411087825 */ /* 0x048fe200078e02c4 */
[----:B------:R3:W-:Y:S03]  /*18460*/  @P5 STG.E desc[UR26][R6.64], R216 ;  /* 0x000000d806005986 */ /* 0x0007e6000c10191a */
[----:B----4-:R-:W-:Y:S01]  /*18470*/  IMAD.WIDE R10, R17, 0x4, R198 ;  /* 0x00000004110a7825 */ /* 0x010fe200078e02c6 */
[----:B------:R4:W-:Y:S01]  /*18480*/  @P3 STG.E desc[UR26][R8.64], R189 ;  /* 0x000000bd08003986 */ /* 0x0009e2000c10191a */
[----:B------:R-:W-:Y:S01]  /*18490*/  ISETP.LT.AND P5, PT, R203, UR6, !P1 ;  /* 0x00000006cb007c0c */ /* 0x000fe2000cfa1270 */
[----:B------:R-:W2:Y:S01]  /*184a0*/  LDCU UR6, c[0x0][0x398] ;  /* 0x00007300ff0677ac */ /* 0x000ea20008000800 */
[----:B------:R-:W-:Y:S01]  /*184b0*/  ISETP.LT.AND P3, PT, R206, UR18, !P1 ;  /* 0x00000012ce007c0c */ /* 0x000fe2000cf61270 */
[----:B------:R2:W-:Y:S01]  /*184c0*/  @P2 STG.E desc[UR26][R10.64], R125 ;  /* 0x0000007d0a002986 */ /* 0x0005e2000c10191a */
[----:B------:R-:W-:Y:S01]  /*184d0*/  ISETP.LT.AND P2, PT, R205, UR19, !P1 ;  /* 0x00000013cd007c0c */ /* 0x000fe2000cf41270 */
[----:B-1----:R-:W-:-:S04]  /*184e0*/  IMAD.WIDE R4, R17, 0x4, R200 ;  /* 0x0000000411047825 */ /* 0x002fc800078e02c8 */
[----:B------:R-:W-:Y:S02]  /*184f0*/  VIADD R17, R17, UR32 ;  /* 0x0000002011117c36 */ /* 0x000fe40008000000 */
[----:B------:R-:W-:Y:S01]  /*18500*/  VIADD R0, R202, 0x3b ;  /* 0x0000003bca007836 */ /* 0x000fe20000000000 */
[----:B------:R1:W-:Y:S01]  /*18510*/  @P6 STG.E desc[UR26][R4.64], R61 ;  /* 0x0000003d04006986 */ /* 0x0003e2000c10191a */
[C---:B---3--:R-:W-:Y:S01]  /*18520*/  IMAD.WIDE R6, R17.reuse, 0x4, R2 ;  /* 0x0000000411067825 */ /* 0x048fe200078e0202 */
[----:B------:R-:W-:Y:S01]  /*18530*/  ISETP.LT.AND P6, PT, R204, UR9, !P1 ;  /* 0x00000009cc007c0c */ /* 0x000fe2000cfc1270 */
[----:B------:R-:W3:Y:S01]  /*18540*/  LDCU UR9, c[0x0][0x398] ;  /* 0x00007300ff0977ac */ /* 0x000ee20008000800 */
[----:B------:R-:W-:Y:S01]  /*18550*/  ISETP.GE.AND P4, PT, R0, UR23, PT ;  /* 0x0000001700007c0c */ /* 0x000fe2000bf86270 */
[C---:B----4-:R-:W-:Y:S01]  /*18560*/  IMAD.WIDE R8, R17.reuse, 0x4, R196 ;  /* 0x0000000411087825 */ /* 0x050fe200078e02c4 */
[----:B------:R4:W-:Y:S03]  /*18570*/  @P5 STG.E desc[UR26][R6.64], R215 ;  /* 0x000000d706005986 */ /* 0x0009e6000c10191a */
[----:B--2---:R-:W-:Y:S01]  /*18580*/  IMAD.WIDE R10, R17, 0x4, R198 ;  /* 0x00000004110a7825 */ /* 0x004fe200078e02c6 */
[----:B------:R2:W-:Y:S01]  /*18590*/  @P3 STG.E desc[UR26][R8.64], R190 ;  /* 0x000000be08003986 */ /* 0x0005e2000c10191a */
[----:B------:R-:W-:Y:S01]  /*185a0*/  ISETP.LT.AND P5, PT, R203, UR8, !P4 ;  /* 0x00000008cb007c0c */ /* 0x000fe2000e7a1270 */
[----:B------:R-:W3:Y:S01]  /*185b0*/  LDCU UR8, c[0x0][0x398] ;  /* 0x00007300ff0877ac */ /* 0x000ee20008000800 */
[----:B------:R-:W-:Y:S01]  /*185c0*/  ISETP.LT.AND P3, PT, R206, UR20, !P4 ;  /* 0x00000014ce007c0c */ /* 0x000fe2000e761270 */
[----:B------:R2:W-:Y:S01]  /*185d0*/  @P2 STG.E desc[UR26][R10.64], R126 ;  /* 0x0000007e0a002986 */ /* 0x0005e2000c10191a */
[----:B------:R-:W-:Y:S01]  /*185e0*/  ISETP.LT.AND P2, PT, R205, UR7, !P4 ;  /* 0x00000007cd007c0c */ /* 0x000fe2000e741270 */
[C---:B-1----:R-:W-:Y:S01]  /*185f0*/  IMAD.WIDE R4, R17.reuse, 0x4, R200 ;  /* 0x0000000411047825 */ /* 0x042fe200078e02c8 */
[----:B------:R-:W1:Y:S03]  /*18600*/  LDCU UR7, c[0x0][0x398] ;  /* 0x00007300ff0777ac */ /* 0x000e660008000800 */
[----:B------:R-:W-:Y:S01]  /*18610*/  VIADD R17, R17, UR32 ;  /* 0x0000002011117c36 */ /* 0x000fe20008000000 */
[----:B------:R1:W-:Y:S01]  /*18620*/  @P6 STG.E desc[UR26][R4.64], R62 ;  /* 0x0000003e04006986 */ /* 0x0003e2000c10191a */
[----:B------:R-:W-:Y:S01]  /*18630*/  VIADD R0, R202, 0x3c ;  /* 0x0000003cca007836 */ /* 0x000fe20000000000 */
[----:B------:R-:W-:Y:S01]  /*18640*/  ISETP.LT.AND P6, PT, R204, UR5, !P4 ;  /* 0x00000005cc007c0c */ /* 0x000fe2000e7c1270 */
[C---:B----4-:R-:W-:Y:S01]  /*18650*/  IMAD.WIDE R6, R17.reuse, 0x4, R2 ;  /* 0x0000000411067825 */ /* 0x050fe200078e0202 */
[----:B------:R-:W4:Y:S03]  /*18660*/  LDCU UR5, c[0x0][0x398] ;  /* 0x00007300ff0577ac */ /* 0x000f260008000800 */
[----:B--2---:R-:W-:Y:S01]  /*18670*/  IMAD.WIDE R8, R17, 0x4, R196 ;  /* 0x0000000411087825 */ /* 0x004fe200078e02c4 */
[----:B------:R-:W-:-:S03]  /*18680*/  ISETP.GE.AND P0, PT, R0, UR21, PT ;  /* 0x0000001500007c0c */ /* 0x000fc6000bf06270 */
[C---:B------:R-:W-:Y:S01]  /*18690*/  IMAD.WIDE R10, R17.reuse, 0x4, R198 ;  /* 0x00000004110a7825 */ /* 0x040fe200078e02c6 */
[----:B------:R2:W-:Y:S04]  /*186a0*/  @P5 STG.E desc[UR26][R6.64], R214 ;  /* 0x000000d606005986 */ /* 0x0005e8000c10191a */
[----:B------:R2:W-:Y:S01]  /*186b0*/  @P3 STG.E desc[UR26][R8.64], R191 ;  /* 0x000000bf08003986 */ /* 0x0005e2000c10191a */
[----:B-1----:R-:W-:Y:S01]  /*186c0*/  IMAD.WIDE R4, R17, 0x4, R200 ;  /* 0x0000000411047825 */ /* 0x002fe200078e02c8 */
[----:B------:R-:W-:Y:S01]  /*186d0*/  ISETP.LT.AND P3, PT, R206, UR4, !P0 ;  /* 0x00000004ce007c0c */ /* 0x000fe2000c761270 */
[----:B------:R-:W1:Y:S01]  /*186e0*/  LDCU UR4, c[0x0][0x398] ;  /* 0x00007300ff0477ac */ /* 0x000e620008000800 */
[----:B------:R1:W-:Y:S01]  /*186f0*/  @P2 STG.E desc[UR26][R10.64], R127 ;  /* 0x0000007f0a002986 */ /* 0x0003e2000c10191a */
[----:B------:R-:W-:-:S02]  /*18700*/  ISETP.LT.AND P2, PT, R203, UR12, !P0 ;  /* 0x0000000ccb007c0c */ /* 0x000fc4000c741270 */
[----:B------:R-:W-:Y:S01]  /*18710*/  ISETP.LT.AND P5, PT, R205, UR10, !P0 ;  /* 0x0000000acd007c0c */ /* 0x000fe2000c7a1270 */
[----:B------:R-:W-:Y:S01]  /*18720*/  VIADD R17, R17, UR32 ;  /* 0x0000002011117c36 */ /* 0x000fe20008000000 */
[----:B------:R-:W-:Y:S01]  /*18730*/  IADD3 R0, PT, PT, R202, 0x3d, RZ ;  /* 0x0000003dca007810 */ /* 0x000fe20007ffe0ff */
[----:B------:R1:W-:Y:S01]  /*18740*/  @P6 STG.E desc[UR26][R4.64], R63 ;  /* 0x0000003f04006986 */ /* 0x0003e2000c10191a */
[----:B-----5:R-:W-:Y:S01]  /*18750*/  ISETP.LT.AND P6, PT, R204, UR14, !P0 ;  /* 0x0000000ecc007c0c */ /* 0x020fe2000c7c1270 */
[C---:B--2---:R-:W-:Y:S01]  /*18760*/  IMAD.WIDE R6, R17.reuse, 0x4, R2 ;  /* 0x0000000411067825 */ /* 0x044fe200078e0202 */
[----:B------:R-:W-:Y:S01]  /*18770*/  ISETP.GE.AND P1, PT, R0, UR17, PT ;  /* 0x0000001100007c0c */ /* 0x000fe2000bf26270 */
[----:B------:R-:W2:Y:S02]  /*18780*/  LDCU UR12, c[0x0][0x398] ;  /* 0x00007300ff0c77ac */ /* 0x000ea40008000800 */
[----:B------:R-:W-:Y:S01]  /*18790*/  IMAD.WIDE R8, R17, 0x4, R196 ;  /* 0x0000000411087825 */ /* 0x000fe200078e02c4 */
[----:B------:R-:W5:Y:S03]  /*187a0*/  LDCU UR10, c[0x0][0x398] ;  /* 0x00007300ff0a77ac */ /* 0x000f660008000800 */
[----:B------:R-:W-:-:S02]  /*187b0*/  VIADD R0, R202, 0x3e ;  /* 0x0000003eca007836 */ /* 0x000fc40000000000 */
[----:B-1----:R-:W-:Y:S01]  /*187c0*/  IMAD.WIDE R10, R17, 0x4, R198 ;  /* 0x00000004110a7825 */ /* 0x002fe200078e02c6 */
[----:B------:R1:W-:Y:S01]  /*187d0*/  @P2 STG.E desc[UR26][R6.64], R213 ;  /* 0x000000d506002986 */ /* 0x0003e2000c10191a */
[----:B------:R-:W-:Y:S01]  /*187e0*/  ISETP.LT.AND P2, PT, R203, UR6, !P1 ;  /* 0x00000006cb007c0c */ /* 0x000fe2000cf41270 */
[----:B------:R-:W2:Y:S01]  /*187f0*/  LDCU UR6, c[0x0][0x398] ;  /* 0x00007300ff0677ac */ /* 0x000ea20008000800 */
[----:B------:R-:W-:Y:S01]  /*18800*/  ISETP.GE.AND P4, PT, R0, UR13, PT ;  /* 0x0000000d00007c0c */ /* 0x000fe2000bf86270 */
[----:B------:R5:W-:Y:S01]  /*18810*/  @P3 STG.E desc[UR26][R8.64], R192 ;  /* 0x000000c008003986 */ /* 0x000be2000c10191a */
[----:B------:R-:W-:Y:S01]  /*18820*/  IMAD.WIDE R4, R17, 0x4, R200 ;  /* 0x0000000411047825 */ /* 0x000fe200078e02c8 */
[----:B---3--:R-:W-:Y:S01]  /*18830*/  ISETP.LT.AND P3, PT, R206, UR9, !P1 ;  /* 0x00000009ce007c0c */ /* 0x008fe2000cf61270 */
[----:B------:R-:W3:Y:S01]  /*18840*/  LDCU UR13, c[0x0][0x398] ;  /* 0x00007300ff0d77ac */ /* 0x000ee20008000800 */
[----:B------:R2:W-:Y:S01]  /*18850*/  @P5 STG.E desc[UR26][R10.64], R128 ;  /* 0x000000800a005986 */ /* 0x0005e2000c10191a */
[----:B------:R-:W-:Y:S01]  /*18860*/  ISETP.LT.AND P5, PT, R205, UR16, !P1 ;  /* 0x00000010cd007c0c */ /* 0x000fe2000cfa1270 */
[----:B------:R-:W-:Y:S01]  /*18870*/  VIADD R17, R17, UR32 ;  /* 0x0000002011117c36 */ /* 0x000fe20008000000 */
[----:B------:R-:W-:Y:S01]  /*18880*/  ISETP.LT.AND P1, PT, R204, UR7, !P1 ;  /* 0x00000007cc007c0c */ /* 0x000fe2000cf21270 */
[----:B------:R-:W3:Y:S01]  /*18890*/  LDCU UR9, c[0x0][0x398] ;  /* 0x00007300ff0977ac */ /* 0x000ee20008000800 */
[----:B------:R2:W-:Y:S01]  /*188a0*/  @P6 STG.E desc[UR26][R4.64], R64 ;  /* 0x0000004004006986 */ /* 0x0005e2000c10191a */
[----:B----4-:R-:W-:Y:S01]  /*188b0*/  ISETP.LT.AND P6, PT, R203, UR5, !P4 ;  /* 0x00000005cb007c0c */ /* 0x010fe2000e7c1270 */
[C---:B-1----:R-:W-:Y:S01]  /*188c0*/  IMAD.WIDE R6, R17.reuse, 0x4, R2 ;  /* 0x0000000411067825 */ /* 0x042fe200078e0202 */
[----:B------:R-:W-:-:S03]  /*188d0*/  IADD3 R15, PT, PT, R17, UR32, RZ ;  /* 0x00000020110f7c10 */ /* 0x000fc6000fffe0ff */
[C---:B-----5:R-:W-:Y:S01]  /*188e0*/  IMAD.WIDE R8, R17.reuse, 0x4, R196 ;  /* 0x0000000411087825 */ /* 0x060fe200078e02c4 */
[----:B------:R1:W-:Y:S03]  /*188f0*/  @P2 STG.E desc[UR26][R6.64], R212 ;  /* 0x000000d406002986 */ /* 0x0003e6000c10191a */
[----:B------:R-:W-:Y:S02]  /*18900*/  VIADD R202, R202, 0x3f ;  /* 0x0000003fcaca7836 */ /* 0x000fe40000000000 */
[C---:B--2---:R-:W-:Y:S01]  /*18910*/  IMAD.WIDE R10, R17.reuse, 0x4, R198 ;  /* 0x00000004110a7825 */ /* 0x044fe200078e02c6 */
[----:B------:R2:W-:Y:S03]  /*18920*/  @P3 STG.E desc[UR26][R8.64], R193 ;  /* 0x000000c108003986 */ /* 0x0005e6000c10191a */
[----:B------:R-:W-:Y:S01]  /*18930*/  IMAD.WIDE R4, R17, 0x4, R200 ;  /* 0x0000000411047825 */ /* 0x000fe200078e02c8 */
[----:B------:R-:W-:Y:S01]  /*18940*/  ISETP.GE.AND P0, PT, R202, UR15, PT ;  /* 0x0000000fca007c0c */ /* 0x000fe2000bf06270 */
[----:B------:R4:W-:Y:S01]  /*18950*/  @P5 STG.E desc[UR26][R10.64], R129 ;  /* 0x000000810a005986 */ /* 0x0009e2000c10191a */
[----:B------:R-:W-:Y:S01]  /*18960*/  ISETP.LT.AND P3, PT, R206, UR8, !P4 ;  /* 0x00000008ce007c0c */ /* 0x000fe2000e761270 */
[----:B------:R-:W-:-:S02]  /*18970*/  IMAD.WIDE R12, R15, 0x4, R2 ;  /* 0x000000040f0c7825 */ /* 0x000fc400078e0202 */
[----:B------:R1:W-:Y:S01]  /*18980*/  @P1 STG.E desc[UR26][R4.64], R65 ;  /* 0x0000004104001986 */ /* 0x0003e2000c10191a */
[----:B------:R-:W-:Y:S02]  /*18990*/  ISETP.LT.AND P1, PT, R205, UR12, !P4 ;  /* 0x0000000ccd007c0c */ /* 0x000fe4000e721270 */
[----:B------:R-:W-:Y:S01]  /*189a0*/  ISETP.LT.AND P4, PT, R204, UR4, !P4 ;  /* 0x00000004cc007c0c */ /* 0x000fe2000e781270 */
[----:B------:R2:W-:Y:S01]  /*189b0*/  @P6 STG.E desc[UR26][R12.64], R211 ;  /* 0x000000d30c006986 */ /* 0x0005e2000c10191a */
[----:B------:R-:W-:Y:S02]  /*189c0*/  ISETP.LT.AND P2, PT, R203, UR10, !P0 ;  /* 0x0000000acb007c0c */ /* 0x000fe4000c741270 */
[----:B---3--:R-:W-:Y:S02]  /*189d0*/  ISETP.LT.AND P5, PT, R206, UR13, !P0 ;  /* 0x0000000dce007c0c */ /* 0x008fe4000c7a1270 */
[----:B------:R-:W-:Y:S01]  /*189e0*/  ISETP.LT.AND P6, PT, R205, UR6, !P0 ;  /* 0x00000006cd007c0c */ /* 0x000fe2000c7c1270 */
[C---:B------:R-:W-:Y:S01]  /*189f0*/  VIADD R17, R15.reuse, UR32 ;  /* 0x000000200f117c36 */ /* 0x040fe20008000000 */
[----:B------:R-:W-:Y:S01]  /*18a00*/  ISETP.LT.AND P0, PT, R204, UR9, !P0 ;  /* 0x00000009cc007c0c */ /* 0x000fe2000c701270 */
[----:B-1----:R-:W-:-:S04]  /*18a10*/  IMAD.WIDE R6, R15, 0x4, R196 ;  /* 0x000000040f067825 */ /* 0x002fc800078e02c4 */
[C---:B--2---:R-:W-:Y:S01]  /*18a20*/  IMAD.WIDE R8, R15.reuse, 0x4, R198 ;  /* 0x000000040f087825 */ /* 0x044fe200078e02c6 */
[----:B------:R1:W-:Y:S03]  /*18a30*/  @P3 STG.E desc[UR26][R6.64], R194 ;  /* 0x000000c206003986 */ /* 0x0003e6000c10191a */
[----:B----4-:R-:W-:Y:S01]  /*18a40*/  IMAD.WIDE R10, R15, 0x4, R200 ;  /* 0x000000040f0a7825 */ /* 0x010fe200078e02c8 */
[----:B------:R1:W-:Y:S03]  /*18a50*/  @P1 STG.E desc[UR26][R8.64], R130 ;  /* 0x0000008208001986 */ /* 0x0003e6000c10191a */
[C---:B------:R-:W-:Y:S01]  /*18a60*/  IMAD.WIDE R2, R17.reuse, 0x4, R2 ;  /* 0x0000000411027825 */ /* 0x040fe200078e0202 */
[----:B------:R1:W-:Y:S03]  /*18a70*/  @P4 STG.E desc[UR26][R10.64], R66 ;  /* 0x000000420a004986 */ /* 0x0003e6000c10191a */
[C---:B------:R-:W-:Y:S01]  /*18a80*/  IMAD.WIDE R196, R17.reuse, 0x4, R196 ;  /* 0x0000000411c47825 */ /* 0x040fe200078e02c4 */
[----:B------:R1:W-:Y:S03]  /*18a90*/  @P2 STG.E desc[UR26][R2.64], R210 ;  /* 0x000000d202002986 */ /* 0x0003e6000c10191a */
[C---:B------:R-:W-:Y:S01]  /*18aa0*/  IMAD.WIDE R198, R17.reuse, 0x4, R198 ;  /* 0x0000000411c67825 */ /* 0x040fe200078e02c6 */
[----:B------:R1:W-:Y:S03]  /*18ab0*/  @P5 STG.E desc[UR26][R196.64], R195 ;  /* 0x000000c3c4005986 */ /* 0x0003e6000c10191a */
[----:B------:R-:W-:Y:S01]  /*18ac0*/  IMAD.WIDE R200, R17, 0x4, R200 ;  /* 0x0000000411c87825 */ /* 0x000fe200078e02c8 */
[----:B------:R1:W-:Y:S04]  /*18ad0*/  @P6 STG.E desc[UR26][R198.64], R131 ;  /* 0x00000083c6006986 */ /* 0x0003e8000c10191a */
[----:B------:R1:W-:Y:S01]  /*18ae0*/  @P0 STG.E desc[UR26][R200.64], R67 ;  /* 0x00000043c8000986 */ /* 0x0003e2000c10191a */
[----:B------:R-:W-:Y:S06]  /*18af0*/  BAR.SYNC.DEFER_BLOCKING 0x0 ;  /* 0x0000000000007b1d */ /* 0x000fec0000010000 */
[----:B------:R-:W-:Y:S05]  /*18b00*/  BRA.U UP0, `(.L_x_14) ;  /* 0x0000000100a07547 */ /* 0x000fea000b800000 */
[----:B------:R-:W2:Y:S01]  /*18b10*/  S2UR UR5, SR_CgaCtaId ;  /* 0x00000000000579c3 */ /* 0x000ea20000008800 */
[----:B------:R-:W-:Y:S01]  /*18b20*/  NOP ;  /* 0x0000000000007918 */ /* 0x000fe20000000000 */
[----:B------:R-:W-:Y:S01]  /*18b30*/  UMOV UR4, 0x50 ;  /* 0x0000005000047882 */ /* 0x000fe20000000000 */
[----:B------:R-:W-:Y:S02]  /*18b40*/  IMAD.U32 R0, RZ, RZ, UR11 ;  /* 0x0000000bff007e24 */ /* 0x000fe4000f8e00ff */
[----:B-1----:R-:W-:Y:S02]  /*18b50*/  IMAD.MOV.U32 R3, RZ, RZ, 0xffff ;  /* 0x0000ffffff037424 */ /* 0x002fe400078e00ff */
[----:B------:R-:W-:Y:S01]  /*18b60*/  IMAD.MOV.U32 R7, RZ, RZ, 0x1 ;  /* 0x00000001ff077424 */ /* 0x000fe200078e00ff */
[----:B------:R-:W-:-:S04]  /*18b70*/  LOP3.LUT R0, R0, 0xffff, RZ, 0xc0, !PT ;  /* 0x0000ffff00007812 */ /* 0x000fc800078ec0ff */
[----:B------:R-:W-:-:S05]  /*18b80*/  SHF.R.U32.HI R0, RZ, 0x5, R0 ;  /* 0x00000005ff007819 */ /* 0x000fca0000011600 */
[----:B------:R-:W-:Y:S01]  /*18b90*/  VIADD R2, R0, 0x10 ;  /* 0x0000001000027836 */ /* 0x000fe20000000000 */
[----:B------:R-:W-:Y:S01]  /*18ba0*/  SHF.L.U32 R0, R3, R0, RZ ;  /* 0x0000000003007219 */ /* 0x000fe200000006ff */
[----:B--2---:R-:W-:-:S03]  /*18bb0*/  ULEA UR6, UR5, UR4, 0x18 ;  /* 0x0000000405067291 */ /* 0x004fc6000f8ec0ff */
[----:B------:R-:W-:-:S04]  /*18bc0*/  SHF.L.U32 R3, R7, R2, RZ ;  /* 0x0000000207037219 */ /* 0x000fc800000006ff */
[----:B------:R-:W-:Y:S02]  /*18bd0*/  LOP3.LUT R0, R3, R0, RZ, 0xfc, !PT ;  /* 0x0000000003007212 */ /* 0x000fe400078efcff */
[----:B------:R-:W1:Y:S02]  /*18be0*/  LDS R5, [UR6] ;  /* 0x00000006ff057984 */ /* 0x000e640008000800 */
[C---:B------:R-:W-:Y:S02]  /*18bf0*/  LOP3.LUT R2, R0.reuse, 0xffff, RZ, 0xc0, !PT ;  /* 0x0000ffff00027812 */ /* 0x040fe400078ec0ff */
[----:B-1----:R-:W-:-:S04]  /*18c00*/  LOP3.LUT R3, R0, 0xffff, R5, 0x80, !PT ;  /* 0x0000ffff00037812 */ /* 0x002fc800078e8005 */
[----:B------:R-:W-:-:S13]  /*18c10*/  ISETP.NE.AND P0, PT, R3, R2, PT ;  /* 0x000000020300720c */ /* 0x000fda0003f05270 */
[----:B------:R-:W-:Y:S05]  /*18c20*/  @P0 BRA `(.L_x_15) ;  /* 0x0000000000500947 */ /* 0x000fea0003800000 */
[----:B------:R-:W-:Y:S02]  /*18c30*/  SHF.R.U32.HI R5, RZ, 0x10, R5 ;  /* 0x00000010ff057819 */ /* 0x000fe40000011605 */
[----:B------:R-:W-:-:S04]  /*18c40*/  SHF.R.U32.HI R2, RZ, 0x10, R0 ;  /* 0x00000010ff027819 */ /* 0x000fc80000011600 */
[----:B------:R-:W-:-:S04]  /*18c50*/  LOP3.LUT R5, R5, R2, RZ, 0xc0, !PT ;  /* 0x0000000205057212 */ /* 0x000fc800078ec0ff */
[----:B------:R-:W-:-:S13]  /*18c60*/  ISETP.NE.AND P0, PT, R5, R2, PT ;  /* 0x000000020500720c */ /* 0x000fda0003f05270 */
[----:B------:R-:W-:Y:S05]  /*18c70*/  @P0 BRA `(.L_x_16) ;  /* 0x0000000000300947 */ /* 0x000fea0003800000 */
[----:B------:R-:W-:Y:S01]  /*18c80*/  R2UR UR4, R0 ;  /* 0x00000000000472ca */ /* 0x000fe200000e0000 */
[----:B------:R-:W-:Y:S01]  /*18c90*/  VOTEU.ANY UR5, UPT, PT ;  /* 0x0000000000057886 */ /* 0x000fe200038e0100 */
[----:B------:R-:W1:Y:S01]  /*18ca0*/  S2R R0, SR_LANEID ;  /* 0x0000000000007919 */ /* 0x000e620000000000 */
[----:B------:R-:W-:-:S10]  /*18cb0*/  UFLO.U32 UR5, UR5 ;  /* 0x00000005000572bd */ /* 0x000fd400080e0000 */
[----:B------:R-:W-:-:S06]  /*18cc0*/  ULOP3.LUT UR4, URZ, UR4, URZ, 0x33, !UPT ;  /* 0x00000004ff047292 */ /* 0x000fcc000f8e33ff */
[----:B------:R-:W-:-:S04]  /*18cd0*/  MOV R2, UR4 ;  /* 0x0000000400027c02 */ /* 0x000fc80008000f00 */
[----:B------:R-:W2:Y:S02]  /*18ce0*/  REDUX UR7, R2 ;  /* 0x00000000020773c4 */ /* 0x000ea40000000000 */
[----:B------:R3:W-:Y:S01]  /*18cf0*/  UTCATOMSWS.AND URZ, UR4 ;  /* 0x0000000400ff79e3 */ /* 0x0007e20008000000 */
[----:B-1----:R-:W-:Y:S01]  /*18d00*/  ISETP.EQ.U32.AND P0, PT, R0, UR5, PT ;  /* 0x0000000500007c0c */ /* 0x002fe2000bf02070 */
[----:B--2---:R-:W-:-:S12]  /*18d10*/  IMAD.U32 R0, RZ, RZ, UR7 ;  /* 0x00000007ff007e24 */ /* 0x004fd8000f8e00ff */
[----:B------:R3:W-:Y:S01]  /*18d20*/  @P0 ATOMS.AND RZ, [UR6], R0 ;  /* 0x00000000ffff098c */ /* 0x0007e2000a800006 */
[----:B------:R-:W-:Y:S05]  /*18d30*/  BRA `(.L_x_14) ;  /* 0x0000000000147947 */ /* 0x000fea0003800000 */
.L_x_16:
[----:B------:R-:W-:-:S07]  /*18d40*/  MOV R2, 0x18d60 ;  /* 0x00018d6000027802 */ /* 0x000fce0000000f00 */
[----:B------:R-:W-:Y:S05]  /*18d50*/  CALL.REL.NOINC `($__internal_0_$__cuda_sm10x_tcgen05_guardrail_trap_col_being_dealloced_not_returned_by_alloc) ;  /* 0x00000000002c7944 */ /* 0x000fea0003c00000 */
[----:B------:R-:W-:Y:S05]  /*18d60*/  BRA `(.L_x_14) ;  /* 0x0000000000087947 */ /* 0x000fea0003800000 */
.L_x_15:
[----:B------:R-:W-:-:S07]  /*18d70*/  MOV R2, 0x18d90 ;  /* 0x00018d9000027802 */ /* 0x000fce0000000f00 */
[----:B------:R-:W-:Y:S05]  /*18d80*/  CALL.REL.NOINC `($__internal_2_$__cuda_sm10x_tcgen05_guardrail_trap_unallocated_columns_being_dealloced) ;  /* 0x0000000000387944 */ /* 0x000fea0003c00000 */
.L_x_14:
[----:B------:R-:W-:Y:S01]  /*18d90*/  NOP ;  /* 0x0000000000007918 */ /* 0x000fe20000000000 */
[----:B---3--:R-:W-:Y:S05]  /*18da0*/  EXIT ;  /* 0x000000000000794d */ /* 0x008fea0003800000 */
.L_x_9:
[----:B------:R-:W1:Y:S02]  /*18db0*/  SYNCS.PHASECHK.TRANS64.TRYWAIT P3, [UR4], R4 ;  /* 0x00000004ff0075a7 */ /* 0x000e640008061104 */
[----:B-1----:R-:W-:Y:S05]  /*18dc0*/  @!P3 BRA `(.L_x_9) ;  /* 0xfffffffc00f8b947 */ /* 0x002fea000383ffff */
[----:B------:R-:W-:Y:S05]  /*18dd0*/  BRA `(.L_x_17) ;  /* 0xffffff64005c7947 */ /* 0x000fea000383ffff */
.L_x_13:
[----:B------:R-:W5:Y:S02]  /*18de0*/  SYNCS.PHASECHK.TRANS64.TRYWAIT P0, [UR4], R0 ;  /* 0x00000000ff0075a7 */ /* 0x000f640008001104 */
[----:B-----5:R-:W-:Y:S05]  /*18df0*/  @!P0 BRA `(.L_x_13) ;  /* 0xfffffffc00f88947 */ /* 0x020fea000383ffff */
[----:B------:R-:W-:Y:S05]  /*18e00*/  BRA `(.L_x_12) ;  /* 0xffffffa8001c7947 */ /* 0x000fea000383ffff */
        .weak           $__internal_0_$__cuda_sm10x_tcgen05_guardrail_trap_col_being_dealloced_not_returned_by_alloc
        .type           $__internal_0_$__cuda_sm10x_tcgen05_guardrail_trap_col_being_dealloced_not_returned_by_alloc,@function
        .size           $__internal_0_$__cuda_sm10x_tcgen05_guardrail_trap_col_being_dealloced_not_returned_by_alloc,($__internal_1_$__cuda_sm10x_tcgen05_guardrail_trap_phase_invalid_during_alloc - $__internal_0_$__cuda_sm10x_tcgen05_guardrail_trap_col_being_dealloced_not_returned_by_alloc)
$__internal_0_$__cuda_sm10x_tcgen05_guardrail_trap_col_being_dealloced_not_returned_by_alloc:
[----:B------:R-:W-:Y:S05]  /*18e10*/  BPT.TRAP 0x1 ;  /* 0x000000040000795c */ /* 0x000fea0000300000 */
[----:B------:R-:W-:-:S04]  /*18e20*/  IMAD.MOV.U32 R3, RZ, RZ, 0x0 ;  /* 0x00000000ff037424 */ /* 0x000fc800078e00ff */
[----:B------:R-:W-:Y:S05]  /*18e30*/  RET.REL.NODEC R2 `(matmul_kernel) ;  /* 0xfffffe7002707950 */ /* 0x000fea0003c3ffff */
        .weak           $__internal_1_$__cuda_sm10x_tcgen05_guardrail_trap_phase_invalid_during_alloc
        .type           $__internal_1_$__cuda_sm10x_tcgen05_guardrail_trap_phase_invalid_during_alloc,@function
        .size           $__internal_1_$__cuda_sm10x_tcgen05_guardrail_trap_phase_invalid_during_alloc,($__internal_2_$__cuda_sm10x_tcgen05_guardrail_trap_unallocated_columns_being_dealloced - $__internal_1_$__cuda_sm10x_tcgen05_guardrail_trap_phase_invalid_during_alloc)
$__internal_1_$__cuda_sm10x_tcgen05_guardrail_trap_phase_invalid_during_alloc:
[----:B------:R-:W-:Y:S05]  /*18e40*/  BPT.TRAP 0x1 ;  /* 0x000000040000795c */ /* 0x000fea0000300000 */
[----:B------:R-:W-:-:S04]  /*18e50*/  IMAD.MOV.U32 R3, RZ, RZ, 0x0 ;  /* 0x00000000ff037424 */ /* 0x000fc800078e00ff */
[----:B------:R-:W-:Y:S05]  /*18e60*/  RET.REL.NODEC R2 `(matmul_kernel) ;  /* 0xfffffe7002647950 */ /* 0x000fea0003c3ffff */
        .weak           $__internal_2_$__cuda_sm10x_tcgen05_guardrail_trap_unallocated_columns_being_dealloced
        .type           $__internal_2_$__cuda_sm10x_tcgen05_guardrail_trap_unallocated_columns_being_dealloced,@function
        .size           $__internal_2_$__cuda_sm10x_tcgen05_guardrail_trap_unallocated_columns_being_dealloced,(.L_x_21 - $__internal_2_$__cuda_sm10x_tcgen05_guardrail_trap_unallocated_columns_being_dealloced)
$__internal_2_$__cuda_sm10x_tcgen05_guardrail_trap_unallocated_columns_being_dealloced:
[----:B------:R-:W-:Y:S05]  /*18e70*/  BPT.TRAP 0x1 ;  /* 0x000000040000795c */ /* 0x000fea0000300000 */
[----:B------:R-:W-:-:S04]  /*18e80*/  IMAD.MOV.U32 R3, RZ, RZ, 0x0 ;  /* 0x00000000ff037424 */ /* 0x000fc800078e00ff */
[----:B------:R-:W-:Y:S05]  /*18e90*/  RET.REL.NODEC R2 `(matmul_kernel) ;  /* 0xfffffe7002587950 */ /* 0x000fea0003c3ffff */
.L_x_18:
[----:B------:R-:W-:-:S00]  /*18ea0*/  BRA `(.L_x_18) ;  /* 0xfffffffc00fc7947 */ /* 0x000fc0000383ffff */
[----:B------:R-:W-:-:S00]  /*18eb0*/  NOP ;  /* 0x0000000000007918 */ /* 0x000fc00000000000 */
        /* <DEDUP_REMOVED lines=12> */
.L_x_21:


//--------------------- .nv.shared.matmul_kernel  --------------------------
	.section	.nv.shared.matmul_kernel,"aw",@nobits
	.sectionflags	@""
	.align	16
	.zero		1024


//--------------------- .nv.shared.reserved.0     --------------------------
	.section	.nv.shared.reserved.0,"aw",@nobits
	.align	8
	.weak		__nv_reservedSMEM_offset_0_alias
	.size		__nv_reservedSMEM_offset_0_alias, 0, 64
	.other		__nv_reservedSMEM_offset_0_alias,@"STO_CUDA_RESERVED_SHARED STV_DEFAULT"
__nv_reservedSMEM_offset_0_alias:
	.zero		0
.nv.shared.reserved.0:
	.zero		64
	.weak		__nv_reservedSMEM_allocation_phase
	.type		__nv_reservedSMEM_allocation_phase,@object
	.size		__nv_reservedSMEM_allocation_phase,(.L_0 - __nv_reservedSMEM_allocation_phase)
__nv_reservedSMEM_allocation_phase:
	.zero		1
.L_0:
	.zero		7
	.weak		__nv_reservedSMEM_devtool_atexit_pc
	.type		__nv_reservedSMEM_devtool_atexit_pc,@object
	.size		__nv_reservedSMEM_devtool_atexit_pc,(__nv_reservedSMEM_allocation_mask - __nv_reservedSMEM_devtool_atexit_pc)
__nv_reservedSMEM_devtool_atexit_pc:
	.zero		8
	.weak		__nv_reservedSMEM_allocation_mask
	.type		__nv_reservedSMEM_allocation_mask,@object
	.size		__nv_reservedSMEM_allocation_mask,(.L_2 - __nv_reservedSMEM_allocation_mask)
__nv_reservedSMEM_allocation_mask:
	.zero		4
.L_2:


//--------------------- .nv.constant0.matmul_kernel --------------------------
	.section	.nv.constant0.matmul_kernel,"a",@progbits
	.sectionflags	@""
	.align	4
.nv.constant0.matmul_kernel:
	.zero		976


//--------------------- SYMBOLS --------------------------

	.type		.nv.reservedSmem.offset0,@object
	.size		.nv.reservedSmem.offset0,0x4
	.type		.nv.reservedSmem.cap,@object
	.size		.nv.reservedSmem.cap,0x4
